//
// Generated by NVIDIA NVVM Compiler
//
// Compiler Build ID: CL-36424714
// Cuda compilation tools, release 13.0, V13.0.88
// Based on NVVM 20.0.0
//

.version 9.0
.target sm_100
.address_size 64

	// .globl	_Z6vecNegPKdS0_Pdi
// _ZZN3cub18CUB_300001_SM_10006detail6reduce28DeviceReduceSingleTileKernelINS2_10policy_hubIdjN4cuda3__47maximumIvEEE10Policy1000EPdSB_jS8_ddNS5_3std3__410__identityEEEvT0_T1_T2_T3_T4_T6_E12temp_storage has been demoted
// _ZZN3cub18CUB_300001_SM_10006detail6reduce18DeviceReduceKernelINS2_10policy_hubIdjN4cuda3__47maximumIvEEE10Policy1000EPdjS8_dNS5_3std3__410__identityEEEvT0_PT3_T1_NS0_13GridEvenShareISI_EET2_T4_E12temp_storage has been demoted
// _ZZN3cub18CUB_300001_SM_10006detail6reduce28DeviceReduceSingleTileKernelINS2_10policy_hubIdjN4cuda3__47maximumIvEEE10Policy1000EPdSB_iS8_ddNS5_3std3__410__identityEEEvT0_T1_T2_T3_T4_T6_E12temp_storage has been demoted
.global .align 1 .b8 _ZN34_INTERNAL_ec0e0067_4_k_cu_98d65fdc4cuda3std3__45__cpo5beginE[1];
.global .align 1 .b8 _ZN34_INTERNAL_ec0e0067_4_k_cu_98d65fdc4cuda3std3__45__cpo3endE[1];
.global .align 1 .b8 _ZN34_INTERNAL_ec0e0067_4_k_cu_98d65fdc4cuda3std3__45__cpo6cbeginE[1];
.global .align 1 .b8 _ZN34_INTERNAL_ec0e0067_4_k_cu_98d65fdc4cuda3std3__45__cpo4cendE[1];
.global .align 1 .b8 _ZN34_INTERNAL_ec0e0067_4_k_cu_98d65fdc4cuda3std3__45__cpo6rbeginE[1];
.global .align 1 .b8 _ZN34_INTERNAL_ec0e0067_4_k_cu_98d65fdc4cuda3std3__45__cpo4rendE[1];
.global .align 1 .b8 _ZN34_INTERNAL_ec0e0067_4_k_cu_98d65fdc4cuda3std3__45__cpo7crbeginE[1];
.global .align 1 .b8 _ZN34_INTERNAL_ec0e0067_4_k_cu_98d65fdc4cuda3std3__45__cpo5crendE[1];
.global .align 1 .b8 _ZN34_INTERNAL_ec0e0067_4_k_cu_98d65fdc4cuda3std3__436_GLOBAL__N__ec0e0067_4_k_cu_98d65fdc6ignoreE[1];
.global .align 1 .b8 _ZN34_INTERNAL_ec0e0067_4_k_cu_98d65fdc4cuda3std3__419piecewise_constructE[1];
.global .align 1 .b8 _ZN34_INTERNAL_ec0e0067_4_k_cu_98d65fdc4cuda3std3__48in_placeE[1];
.global .align 1 .b8 _ZN34_INTERNAL_ec0e0067_4_k_cu_98d65fdc4cuda3std3__420unreachable_sentinelE[1];
.global .align 1 .b8 _ZN34_INTERNAL_ec0e0067_4_k_cu_98d65fdc4cuda3std3__47nulloptE[1];
.global .align 1 .b8 _ZN34_INTERNAL_ec0e0067_4_k_cu_98d65fdc4cuda3std3__48unexpectE[1];
.global .align 1 .b8 _ZN34_INTERNAL_ec0e0067_4_k_cu_98d65fdc4cuda3std6ranges3__45__cpo4swapE[1];
.global .align 1 .b8 _ZN34_INTERNAL_ec0e0067_4_k_cu_98d65fdc4cuda3std6ranges3__45__cpo9iter_moveE[1];
.global .align 1 .b8 _ZN34_INTERNAL_ec0e0067_4_k_cu_98d65fdc4cuda3std6ranges3__45__cpo5beginE[1];
.global .align 1 .b8 _ZN34_INTERNAL_ec0e0067_4_k_cu_98d65fdc4cuda3std6ranges3__45__cpo3endE[1];
.global .align 1 .b8 _ZN34_INTERNAL_ec0e0067_4_k_cu_98d65fdc4cuda3std6ranges3__45__cpo6cbeginE[1];
.global .align 1 .b8 _ZN34_INTERNAL_ec0e0067_4_k_cu_98d65fdc4cuda3std6ranges3__45__cpo4cendE[1];
.global .align 1 .b8 _ZN34_INTERNAL_ec0e0067_4_k_cu_98d65fdc4cuda3std6ranges3__45__cpo7advanceE[1];
.global .align 1 .b8 _ZN34_INTERNAL_ec0e0067_4_k_cu_98d65fdc4cuda3std6ranges3__45__cpo9iter_swapE[1];
.global .align 1 .b8 _ZN34_INTERNAL_ec0e0067_4_k_cu_98d65fdc4cuda3std6ranges3__45__cpo4nextE[1];
.global .align 1 .b8 _ZN34_INTERNAL_ec0e0067_4_k_cu_98d65fdc4cuda3std6ranges3__45__cpo4prevE[1];
.global .align 1 .b8 _ZN34_INTERNAL_ec0e0067_4_k_cu_98d65fdc4cuda3std6ranges3__45__cpo4dataE[1];
.global .align 1 .b8 _ZN34_INTERNAL_ec0e0067_4_k_cu_98d65fdc4cuda3std6ranges3__45__cpo5cdataE[1];
.global .align 1 .b8 _ZN34_INTERNAL_ec0e0067_4_k_cu_98d65fdc4cuda3std6ranges3__45__cpo4sizeE[1];
.global .align 1 .b8 _ZN34_INTERNAL_ec0e0067_4_k_cu_98d65fdc4cuda3std6ranges3__45__cpo5ssizeE[1];
.global .align 1 .b8 _ZN34_INTERNAL_ec0e0067_4_k_cu_98d65fdc4cuda3std6ranges3__45__cpo8distanceE[1];
.global .align 1 .b8 _ZN34_INTERNAL_ec0e0067_4_k_cu_98d65fdc6thrust24THRUST_300001_SM_1000_NS6system6detail10sequential3seqE[1];
.global .align 1 .b8 _ZN34_INTERNAL_ec0e0067_4_k_cu_98d65fdc6thrust24THRUST_300001_SM_1000_NS12placeholders2_1E[1];
.global .align 1 .b8 _ZN34_INTERNAL_ec0e0067_4_k_cu_98d65fdc6thrust24THRUST_300001_SM_1000_NS12placeholders2_2E[1];
.global .align 1 .b8 _ZN34_INTERNAL_ec0e0067_4_k_cu_98d65fdc6thrust24THRUST_300001_SM_1000_NS12placeholders2_3E[1];
.global .align 1 .b8 _ZN34_INTERNAL_ec0e0067_4_k_cu_98d65fdc6thrust24THRUST_300001_SM_1000_NS12placeholders2_4E[1];
.global .align 1 .b8 _ZN34_INTERNAL_ec0e0067_4_k_cu_98d65fdc6thrust24THRUST_300001_SM_1000_NS12placeholders2_5E[1];
.global .align 1 .b8 _ZN34_INTERNAL_ec0e0067_4_k_cu_98d65fdc6thrust24THRUST_300001_SM_1000_NS12placeholders2_6E[1];
.global .align 1 .b8 _ZN34_INTERNAL_ec0e0067_4_k_cu_98d65fdc6thrust24THRUST_300001_SM_1000_NS12placeholders2_7E[1];
.global .align 1 .b8 _ZN34_INTERNAL_ec0e0067_4_k_cu_98d65fdc6thrust24THRUST_300001_SM_1000_NS12placeholders2_8E[1];
.global .align 1 .b8 _ZN34_INTERNAL_ec0e0067_4_k_cu_98d65fdc6thrust24THRUST_300001_SM_1000_NS12placeholders2_9E[1];
.global .align 1 .b8 _ZN34_INTERNAL_ec0e0067_4_k_cu_98d65fdc6thrust24THRUST_300001_SM_1000_NS12placeholders3_10E[1];

.visible .entry _Z6vecNegPKdS0_Pdi(
	.param .u64 .ptr .align 1 _Z6vecNegPKdS0_Pdi_param_0,
	.param .u64 .ptr .align 1 _Z6vecNegPKdS0_Pdi_param_1,
	.param .u64 .ptr .align 1 _Z6vecNegPKdS0_Pdi_param_2,
	.param .u32 _Z6vecNegPKdS0_Pdi_param_3
)
{
	.reg .pred 	%p<2>;
	.reg .b32 	%r<6>;
	.reg .b64 	%rd<11>;
	.reg .b64 	%fd<4>;

	ld.param.u64 	%rd1, [_Z6vecNegPKdS0_Pdi_param_0];
	ld.param.u64 	%rd2, [_Z6vecNegPKdS0_Pdi_param_1];
	ld.param.u64 	%rd3, [_Z6vecNegPKdS0_Pdi_param_2];
	ld.param.u32 	%r2, [_Z6vecNegPKdS0_Pdi_param_3];
	mov.u32 	%r3, %ctaid.x;
	mov.u32 	%r4, %ntid.x;
	mov.u32 	%r5, %tid.x;
	mad.lo.s32 	%r1, %r3, %r4, %r5;
	setp.ge.s32 	%p1, %r1, %r2;
	@%p1 bra 	$L__BB0_2;
	cvta.to.global.u64 	%rd4, %rd1;
	cvta.to.global.u64 	%rd5, %rd2;
	cvta.to.global.u64 	%rd6, %rd3;
	mul.wide.s32 	%rd7, %r1, 8;
	add.s64 	%rd8, %rd4, %rd7;
	ld.global.f64 	%fd1, [%rd8];
	add.s64 	%rd9, %rd5, %rd7;
	ld.global.f64 	%fd2, [%rd9];
	sub.f64 	%fd3, %fd1, %fd2;
	add.s64 	%rd10, %rd6, %rd7;
	st.global.f64 	[%rd10], %fd3;
$L__BB0_2:
	ret;

}
	// .globl	_Z12evalEquationPdPKdi
.visible .entry _Z12evalEquationPdPKdi(
	.param .u64 .ptr .align 1 _Z12evalEquationPdPKdi_param_0,
	.param .u64 .ptr .align 1 _Z12evalEquationPdPKdi_param_1,
	.param .u32 _Z12evalEquationPdPKdi_param_2
)
{
	.reg .pred 	%p<7>;
	.reg .b32 	%r<21>;
	.reg .b64 	%rd<17>;
	.reg .b64 	%fd<9>;

	ld.param.u64 	%rd1, [_Z12evalEquationPdPKdi_param_0];
	ld.param.u64 	%rd2, [_Z12evalEquationPdPKdi_param_1];
	ld.param.u32 	%r5, [_Z12evalEquationPdPKdi_param_2];
	mov.u32 	%r6, %ctaid.x;
	mov.u32 	%r7, %ntid.x;
	mov.u32 	%r8, %tid.x;
	mad.lo.s32 	%r9, %r6, %r7, %r8;
	mov.u32 	%r10, %ctaid.y;
	mov.u32 	%r11, %ntid.y;
	mov.u32 	%r12, %tid.y;
	mad.lo.s32 	%r2, %r10, %r11, %r12;
	setp.lt.s32 	%p1, %r9, 1;
	add.s32 	%r3, %r5, -1;
	setp.ge.s32 	%p2, %r9, %r3;
	or.pred  	%p3, %p1, %p2;
	@%p3 bra 	$L__BB1_3;
	setp.eq.s32 	%p4, %r2, 0;
	setp.ge.s32 	%p5, %r2, %r3;
	or.pred  	%p6, %p4, %p5;
	@%p6 bra 	$L__BB1_3;
	add.s32 	%r13, %r2, -1;
	mul.lo.s32 	%r14, %r5, %r13;
	add.s32 	%r15, %r14, %r9;
	mul.wide.s32 	%rd7, %r15, 8;
	add.s64 	%rd3, %rd2, %rd7;
	// begin inline asm
	ld.global.nc.f64 %fd1, [%rd3];
	// end inline asm
	shl.b32 	%r16, %r5, 1;
	add.s32 	%r17, %r14, %r16;
	add.s32 	%r18, %r17, %r9;
	mul.wide.s32 	%rd8, %r18, 8;
	add.s64 	%rd4, %rd2, %rd8;
	// begin inline asm
	ld.global.nc.f64 %fd2, [%rd4];
	// end inline asm
	add.f64 	%fd5, %fd1, %fd2;
	sub.s32 	%r19, %r17, %r5;
	cvt.s64.s32 	%rd9, %r19;
	cvt.u64.u32 	%rd10, %r9;
	add.s64 	%rd11, %rd10, %rd9;
	shl.b64 	%rd12, %rd11, 3;
	add.s64 	%rd13, %rd2, %rd12;
	add.s64 	%rd5, %rd13, -8;
	// begin inline asm
	ld.global.nc.f64 %fd3, [%rd5];
	// end inline asm
	add.f64 	%fd6, %fd5, %fd3;
	add.s64 	%rd6, %rd13, 8;
	// begin inline asm
	ld.global.nc.f64 %fd4, [%rd6];
	// end inline asm
	add.f64 	%fd7, %fd6, %fd4;
	mul.f64 	%fd8, %fd7, 0d3FD0000000000000;
	add.s32 	%r20, %r15, %r5;
	cvta.to.global.u64 	%rd14, %rd1;
	mul.wide.s32 	%rd15, %r20, 8;
	add.s64 	%rd16, %rd14, %rd15;
	st.global.f64 	[%rd16], %fd8;
$L__BB1_3:
	ret;

}
	// .globl	_ZN3cub18CUB_300001_SM_10006detail11EmptyKernelIvEEvv
.visible .entry _ZN3cub18CUB_300001_SM_10006detail11EmptyKernelIvEEvv()
{


	ret;

}
	// .globl	_ZN3cub18CUB_300001_SM_10006detail6reduce28DeviceReduceSingleTileKernelINS2_10policy_hubIdjN4cuda3__47maximumIvEEE10Policy1000EPdSB_jS8_ddNS5_3std3__410__identityEEEvT0_T1_T2_T3_T4_T6_
.visible .entry _ZN3cub18CUB_300001_SM_10006detail6reduce28DeviceReduceSingleTileKernelINS2_10policy_hubIdjN4cuda3__47maximumIvEEE10Policy1000EPdSB_jS8_ddNS5_3std3__410__identityEEEvT0_T1_T2_T3_T4_T6_(
	.param .u64 .ptr .align 1 _ZN3cub18CUB_300001_SM_10006detail6reduce28DeviceReduceSingleTileKernelINS2_10policy_hubIdjN4cuda3__47maximumIvEEE10Policy1000EPdSB_jS8_ddNS5_3std3__410__identityEEEvT0_T1_T2_T3_T4_T6__param_0,
	.param .u64 .ptr .align 1 _ZN3cub18CUB_300001_SM_10006detail6reduce28DeviceReduceSingleTileKernelINS2_10policy_hubIdjN4cuda3__47maximumIvEEE10Policy1000EPdSB_jS8_ddNS5_3std3__410__identityEEEvT0_T1_T2_T3_T4_T6__param_1,
	.param .u32 _ZN3cub18CUB_300001_SM_10006detail6reduce28DeviceReduceSingleTileKernelINS2_10policy_hubIdjN4cuda3__47maximumIvEEE10Policy1000EPdSB_jS8_ddNS5_3std3__410__identityEEEvT0_T1_T2_T3_T4_T6__param_2,
	.param .align 1 .b8 _ZN3cub18CUB_300001_SM_10006detail6reduce28DeviceReduceSingleTileKernelINS2_10policy_hubIdjN4cuda3__47maximumIvEEE10Policy1000EPdSB_jS8_ddNS5_3std3__410__identityEEEvT0_T1_T2_T3_T4_T6__param_3[1],
	.param .f64 _ZN3cub18CUB_300001_SM_10006detail6reduce28DeviceReduceSingleTileKernelINS2_10policy_hubIdjN4cuda3__47maximumIvEEE10Policy1000EPdSB_jS8_ddNS5_3std3__410__identityEEEvT0_T1_T2_T3_T4_T6__param_4,
	.param .align 1 .b8 _ZN3cub18CUB_300001_SM_10006detail6reduce28DeviceReduceSingleTileKernelINS2_10policy_hubIdjN4cuda3__47maximumIvEEE10Policy1000EPdSB_jS8_ddNS5_3std3__410__identityEEEvT0_T1_T2_T3_T4_T6__param_5[1]
)
.maxntid 256
.minnctapersm 1
{
	.reg .pred 	%p<220>;
	.reg .b32 	%r<482>;
	.reg .b64 	%rd<205>;
	.reg .b64 	%fd<381>;
	// demoted variable
	.shared .align 8 .b8 _ZZN3cub18CUB_300001_SM_10006detail6reduce28DeviceReduceSingleTileKernelINS2_10policy_hubIdjN4cuda3__47maximumIvEEE10Policy1000EPdSB_jS8_ddNS5_3std3__410__identityEEEvT0_T1_T2_T3_T4_T6_E12temp_storage[80];
	ld.param.u64 	%rd16, [_ZN3cub18CUB_300001_SM_10006detail6reduce28DeviceReduceSingleTileKernelINS2_10policy_hubIdjN4cuda3__47maximumIvEEE10Policy1000EPdSB_jS8_ddNS5_3std3__410__identityEEEvT0_T1_T2_T3_T4_T6__param_0];
	ld.param.u64 	%rd17, [_ZN3cub18CUB_300001_SM_10006detail6reduce28DeviceReduceSingleTileKernelINS2_10policy_hubIdjN4cuda3__47maximumIvEEE10Policy1000EPdSB_jS8_ddNS5_3std3__410__identityEEEvT0_T1_T2_T3_T4_T6__param_1];
	ld.param.u32 	%r69, [_ZN3cub18CUB_300001_SM_10006detail6reduce28DeviceReduceSingleTileKernelINS2_10policy_hubIdjN4cuda3__47maximumIvEEE10Policy1000EPdSB_jS8_ddNS5_3std3__410__identityEEEvT0_T1_T2_T3_T4_T6__param_2];
	ld.param.f64 	%fd58, [_ZN3cub18CUB_300001_SM_10006detail6reduce28DeviceReduceSingleTileKernelINS2_10policy_hubIdjN4cuda3__47maximumIvEEE10Policy1000EPdSB_jS8_ddNS5_3std3__410__identityEEEvT0_T1_T2_T3_T4_T6__param_4];
	cvta.to.global.u64 	%rd1, %rd17;
	setp.ne.s32 	%p1, %r69, 0;
	@%p1 bra 	$L__BB3_3;
	mov.u32 	%r455, %tid.x;
	setp.ne.s32 	%p219, %r455, 0;
	@%p219 bra 	$L__BB3_76;
	st.global.f64 	[%rd1], %fd58;
	bra.uni 	$L__BB3_76;
$L__BB3_3:
	and.b64  	%rd18, %rd16, 31;
	setp.ne.s64 	%p2, %rd18, 0;
	@%p2 bra 	$L__BB3_39;
	setp.gt.u32 	%p110, %r69, 2047;
	@%p110 bra 	$L__BB3_23;
	mov.u32 	%r1, %tid.x;
	setp.ge.u32 	%p159, %r1, %r69;
	mov.f64 	%fd359, 0d0000000000000000;
	mov.u32 	%r459, %r1;
	@%p159 bra 	$L__BB3_7;
	mul.wide.u32 	%rd168, %r1, 8;
	add.s64 	%rd167, %rd16, %rd168;
	// begin inline asm
	ld.global.nc.u64 %rd166, [%rd167];
	// end inline asm
	mov.b64 	%fd359, %rd166;
	add.s32 	%r459, %r1, 256;
$L__BB3_7:
	setp.ge.u32 	%p160, %r459, %r69;
	@%p160 bra 	$L__BB3_14;
	not.b32 	%r331, %r459;
	add.s32 	%r4, %r69, %r331;
	and.b32  	%r332, %r4, 768;
	setp.eq.s32 	%p161, %r332, 768;
	@%p161 bra 	$L__BB3_11;
	mul.wide.u32 	%rd169, %r459, 8;
	add.s64 	%rd201, %rd16, %rd169;
	shr.u32 	%r333, %r4, 8;
	add.s32 	%r334, %r333, 1;
	and.b32  	%r335, %r334, 3;
	neg.s32 	%r457, %r335;
$L__BB3_10:
	.pragma "nounroll";
	// begin inline asm
	ld.global.nc.u64 %rd170, [%rd201];
	// end inline asm
	mov.b64 	%fd272, %rd170;
	setp.lt.f64 	%p162, %fd359, %fd272;
	selp.f64 	%fd359, %fd272, %fd359, %p162;
	add.s32 	%r459, %r459, 256;
	add.s64 	%rd201, %rd201, 2048;
	add.s32 	%r457, %r457, 1;
	setp.ne.s32 	%p163, %r457, 0;
	@%p163 bra 	$L__BB3_10;
$L__BB3_11:
	setp.lt.u32 	%p164, %r4, 768;
	@%p164 bra 	$L__BB3_14;
	mul.wide.u32 	%rd172, %r459, 8;
	add.s64 	%rd202, %rd16, %rd172;
$L__BB3_13:
	// begin inline asm
	ld.global.nc.u64 %rd173, [%rd202];
	// end inline asm
	mov.b64 	%fd273, %rd173;
	setp.lt.f64 	%p165, %fd359, %fd273;
	selp.f64 	%fd274, %fd273, %fd359, %p165;
	add.s64 	%rd176, %rd202, 2048;
	// begin inline asm
	ld.global.nc.u64 %rd175, [%rd176];
	// end inline asm
	mov.b64 	%fd275, %rd175;
	setp.lt.f64 	%p166, %fd274, %fd275;
	selp.f64 	%fd276, %fd275, %fd274, %p166;
	add.s64 	%rd178, %rd202, 4096;
	// begin inline asm
	ld.global.nc.u64 %rd177, [%rd178];
	// end inline asm
	mov.b64 	%fd277, %rd177;
	setp.lt.f64 	%p167, %fd276, %fd277;
	selp.f64 	%fd278, %fd277, %fd276, %p167;
	add.s64 	%rd180, %rd202, 6144;
	// begin inline asm
	ld.global.nc.u64 %rd179, [%rd180];
	// end inline asm
	mov.b64 	%fd279, %rd179;
	setp.lt.f64 	%p168, %fd278, %fd279;
	selp.f64 	%fd359, %fd279, %fd278, %p168;
	add.s32 	%r459, %r459, 1024;
	add.s64 	%rd202, %rd202, 8192;
	setp.lt.s32 	%p169, %r459, %r69;
	@%p169 bra 	$L__BB3_13;
$L__BB3_14:
	setp.lt.u32 	%p170, %r69, 256;
	@%p170 bra 	$L__BB3_19;
	// begin inline asm
	mov.u32 %r399, %laneid;
	// end inline asm
	mov.b64 	%rd191, %fd359;
	mov.b64 	{%r401, %r406}, %rd191;
	mov.b32 	%r407, 1;
	mov.b32 	%r448, 31;
	mov.b32 	%r449, -1;
	// begin inline asm
	shfl.sync.down.b32 %r400, %r401, %r407, %r448, %r449;
	// end inline asm
	// begin inline asm
	shfl.sync.down.b32 %r405, %r406, %r407, %r448, %r449;
	// end inline asm
	mov.b64 	%rd192, {%r400, %r405};
	mov.b64 	%fd327, %rd192;
	setp.gt.s32 	%p198, %r399, 30;
	setp.lt.f64 	%p199, %fd359, %fd327;
	selp.f64 	%fd328, %fd327, %fd359, %p199;
	selp.f64 	%fd329, %fd359, %fd328, %p198;
	mov.b64 	%rd193, %fd329;
	mov.b64 	{%r411, %r416}, %rd193;
	mov.b32 	%r417, 2;
	// begin inline asm
	shfl.sync.down.b32 %r410, %r411, %r417, %r448, %r449;
	// end inline asm
	// begin inline asm
	shfl.sync.down.b32 %r415, %r416, %r417, %r448, %r449;
	// end inline asm
	mov.b64 	%rd194, {%r410, %r415};
	mov.b64 	%fd330, %rd194;
	setp.gt.s32 	%p200, %r399, 29;
	setp.lt.f64 	%p201, %fd329, %fd330;
	selp.f64 	%fd331, %fd330, %fd329, %p201;
	selp.f64 	%fd332, %fd329, %fd331, %p200;
	mov.b64 	%rd195, %fd332;
	mov.b64 	{%r421, %r426}, %rd195;
	mov.b32 	%r427, 4;
	// begin inline asm
	shfl.sync.down.b32 %r420, %r421, %r427, %r448, %r449;
	// end inline asm
	// begin inline asm
	shfl.sync.down.b32 %r425, %r426, %r427, %r448, %r449;
	// end inline asm
	mov.b64 	%rd196, {%r420, %r425};
	mov.b64 	%fd333, %rd196;
	setp.gt.s32 	%p202, %r399, 27;
	setp.lt.f64 	%p203, %fd332, %fd333;
	selp.f64 	%fd334, %fd333, %fd332, %p203;
	selp.f64 	%fd335, %fd332, %fd334, %p202;
	mov.b64 	%rd197, %fd335;
	mov.b64 	{%r431, %r436}, %rd197;
	mov.b32 	%r437, 8;
	// begin inline asm
	shfl.sync.down.b32 %r430, %r431, %r437, %r448, %r449;
	// end inline asm
	// begin inline asm
	shfl.sync.down.b32 %r435, %r436, %r437, %r448, %r449;
	// end inline asm
	mov.b64 	%rd198, {%r430, %r435};
	mov.b64 	%fd336, %rd198;
	setp.gt.s32 	%p204, %r399, 23;
	setp.lt.f64 	%p205, %fd335, %fd336;
	selp.f64 	%fd337, %fd336, %fd335, %p205;
	selp.f64 	%fd338, %fd335, %fd337, %p204;
	mov.b64 	%rd199, %fd338;
	mov.b64 	{%r441, %r446}, %rd199;
	mov.b32 	%r447, 16;
	// begin inline asm
	shfl.sync.down.b32 %r440, %r441, %r447, %r448, %r449;
	// end inline asm
	// begin inline asm
	shfl.sync.down.b32 %r445, %r446, %r447, %r448, %r449;
	// end inline asm
	mov.b64 	%rd200, {%r440, %r445};
	mov.b64 	%fd339, %rd200;
	setp.gt.s32 	%p206, %r399, 15;
	setp.lt.f64 	%p207, %fd338, %fd339;
	selp.f64 	%fd10, %fd339, %fd338, %p207;
	selp.f64 	%fd380, %fd338, %fd10, %p206;
	setp.ne.s32 	%p208, %r399, 0;
	@%p208 bra 	$L__BB3_17;
	shr.u32 	%r450, %r1, 2;
	and.b32  	%r451, %r450, 248;
	mov.u32 	%r452, _ZZN3cub18CUB_300001_SM_10006detail6reduce28DeviceReduceSingleTileKernelINS2_10policy_hubIdjN4cuda3__47maximumIvEEE10Policy1000EPdSB_jS8_ddNS5_3std3__410__identityEEEvT0_T1_T2_T3_T4_T6_E12temp_storage;
	add.s32 	%r453, %r452, %r451;
	st.shared.f64 	[%r453+8], %fd10;
$L__BB3_17:
	bar.sync 	0;
	setp.ne.s32 	%p209, %r1, 0;
	@%p209 bra 	$L__BB3_74;
	ld.shared.f64 	%fd340, [_ZZN3cub18CUB_300001_SM_10006detail6reduce28DeviceReduceSingleTileKernelINS2_10policy_hubIdjN4cuda3__47maximumIvEEE10Policy1000EPdSB_jS8_ddNS5_3std3__410__identityEEEvT0_T1_T2_T3_T4_T6_E12temp_storage+16];
	setp.lt.f64 	%p210, %fd380, %fd340;
	selp.f64 	%fd341, %fd340, %fd380, %p210;
	ld.shared.f64 	%fd342, [_ZZN3cub18CUB_300001_SM_10006detail6reduce28DeviceReduceSingleTileKernelINS2_10policy_hubIdjN4cuda3__47maximumIvEEE10Policy1000EPdSB_jS8_ddNS5_3std3__410__identityEEEvT0_T1_T2_T3_T4_T6_E12temp_storage+24];
	setp.lt.f64 	%p211, %fd341, %fd342;
	selp.f64 	%fd343, %fd342, %fd341, %p211;
	ld.shared.f64 	%fd344, [_ZZN3cub18CUB_300001_SM_10006detail6reduce28DeviceReduceSingleTileKernelINS2_10policy_hubIdjN4cuda3__47maximumIvEEE10Policy1000EPdSB_jS8_ddNS5_3std3__410__identityEEEvT0_T1_T2_T3_T4_T6_E12temp_storage+32];
	setp.lt.f64 	%p212, %fd343, %fd344;
	selp.f64 	%fd345, %fd344, %fd343, %p212;
	ld.shared.f64 	%fd346, [_ZZN3cub18CUB_300001_SM_10006detail6reduce28DeviceReduceSingleTileKernelINS2_10policy_hubIdjN4cuda3__47maximumIvEEE10Policy1000EPdSB_jS8_ddNS5_3std3__410__identityEEEvT0_T1_T2_T3_T4_T6_E12temp_storage+40];
	setp.lt.f64 	%p213, %fd345, %fd346;
	selp.f64 	%fd347, %fd346, %fd345, %p213;
	ld.shared.f64 	%fd348, [_ZZN3cub18CUB_300001_SM_10006detail6reduce28DeviceReduceSingleTileKernelINS2_10policy_hubIdjN4cuda3__47maximumIvEEE10Policy1000EPdSB_jS8_ddNS5_3std3__410__identityEEEvT0_T1_T2_T3_T4_T6_E12temp_storage+48];
	setp.lt.f64 	%p214, %fd347, %fd348;
	selp.f64 	%fd349, %fd348, %fd347, %p214;
	ld.shared.f64 	%fd350, [_ZZN3cub18CUB_300001_SM_10006detail6reduce28DeviceReduceSingleTileKernelINS2_10policy_hubIdjN4cuda3__47maximumIvEEE10Policy1000EPdSB_jS8_ddNS5_3std3__410__identityEEEvT0_T1_T2_T3_T4_T6_E12temp_storage+56];
	setp.lt.f64 	%p215, %fd349, %fd350;
	selp.f64 	%fd351, %fd350, %fd349, %p215;
	ld.shared.f64 	%fd352, [_ZZN3cub18CUB_300001_SM_10006detail6reduce28DeviceReduceSingleTileKernelINS2_10policy_hubIdjN4cuda3__47maximumIvEEE10Policy1000EPdSB_jS8_ddNS5_3std3__410__identityEEEvT0_T1_T2_T3_T4_T6_E12temp_storage+64];
	setp.lt.f64 	%p216, %fd351, %fd352;
	selp.f64 	%fd380, %fd352, %fd351, %p216;
	bra.uni 	$L__BB3_74;
$L__BB3_19:
	// begin inline asm
	mov.u32 %r336, %laneid;
	// end inline asm
	and.b32  	%r387, %r1, 992;
	add.s32 	%r388, %r387, 32;
	setp.gt.u32 	%p171, %r388, %r69;
	not.b32 	%r389, %r387;
	add.s32 	%r390, %r69, %r389;
	selp.b32 	%r385, %r390, 31, %p171;
	mov.b64 	%rd181, %fd359;
	mov.b64 	{%r338, %r343}, %rd181;
	mov.b32 	%r344, 1;
	mov.b32 	%r386, -1;
	// begin inline asm
	shfl.sync.down.b32 %r337, %r338, %r344, %r385, %r386;
	// end inline asm
	// begin inline asm
	shfl.sync.down.b32 %r342, %r343, %r344, %r385, %r386;
	// end inline asm
	mov.b64 	%rd182, {%r337, %r342};
	mov.b64 	%fd280, %rd182;
	setp.lt.s32 	%p172, %r336, %r385;
	setp.lt.f64 	%p173, %fd359, %fd280;
	selp.f64 	%fd281, %fd280, %fd359, %p173;
	selp.f64 	%fd282, %fd281, %fd359, %p172;
	mov.b64 	%rd183, %fd282;
	mov.b64 	{%r348, %r353}, %rd183;
	mov.b32 	%r354, 2;
	// begin inline asm
	shfl.sync.down.b32 %r347, %r348, %r354, %r385, %r386;
	// end inline asm
	// begin inline asm
	shfl.sync.down.b32 %r352, %r353, %r354, %r385, %r386;
	// end inline asm
	mov.b64 	%rd184, {%r347, %r352};
	mov.b64 	%fd283, %rd184;
	add.s32 	%r391, %r336, 2;
	setp.gt.s32 	%p174, %r391, %r385;
	setp.lt.f64 	%p175, %fd282, %fd283;
	selp.f64 	%fd284, %fd283, %fd282, %p175;
	selp.f64 	%fd285, %fd282, %fd284, %p174;
	mov.b64 	%rd185, %fd285;
	mov.b64 	{%r358, %r363}, %rd185;
	mov.b32 	%r364, 4;
	// begin inline asm
	shfl.sync.down.b32 %r357, %r358, %r364, %r385, %r386;
	// end inline asm
	// begin inline asm
	shfl.sync.down.b32 %r362, %r363, %r364, %r385, %r386;
	// end inline asm
	mov.b64 	%rd186, {%r357, %r362};
	mov.b64 	%fd286, %rd186;
	add.s32 	%r392, %r336, 4;
	setp.gt.s32 	%p176, %r392, %r385;
	setp.lt.f64 	%p177, %fd285, %fd286;
	selp.f64 	%fd287, %fd286, %fd285, %p177;
	selp.f64 	%fd288, %fd285, %fd287, %p176;
	mov.b64 	%rd187, %fd288;
	mov.b64 	{%r368, %r373}, %rd187;
	mov.b32 	%r374, 8;
	// begin inline asm
	shfl.sync.down.b32 %r367, %r368, %r374, %r385, %r386;
	// end inline asm
	// begin inline asm
	shfl.sync.down.b32 %r372, %r373, %r374, %r385, %r386;
	// end inline asm
	mov.b64 	%rd188, {%r367, %r372};
	mov.b64 	%fd289, %rd188;
	add.s32 	%r393, %r336, 8;
	setp.gt.s32 	%p178, %r393, %r385;
	setp.lt.f64 	%p179, %fd288, %fd289;
	selp.f64 	%fd290, %fd289, %fd288, %p179;
	selp.f64 	%fd291, %fd288, %fd290, %p178;
	mov.b64 	%rd189, %fd291;
	mov.b64 	{%r378, %r383}, %rd189;
	mov.b32 	%r384, 16;
	// begin inline asm
	shfl.sync.down.b32 %r377, %r378, %r384, %r385, %r386;
	// end inline asm
	// begin inline asm
	shfl.sync.down.b32 %r382, %r383, %r384, %r385, %r386;
	// end inline asm
	mov.b64 	%rd190, {%r377, %r382};
	mov.b64 	%fd292, %rd190;
	add.s32 	%r394, %r336, 16;
	setp.gt.s32 	%p180, %r394, %r385;
	setp.lt.f64 	%p181, %fd291, %fd292;
	selp.f64 	%fd293, %fd292, %fd291, %p181;
	selp.f64 	%fd380, %fd291, %fd293, %p180;
	setp.ne.s32 	%p182, %r336, 0;
	@%p182 bra 	$L__BB3_21;
	shr.u32 	%r395, %r1, 2;
	and.b32  	%r396, %r395, 248;
	mov.u32 	%r397, _ZZN3cub18CUB_300001_SM_10006detail6reduce28DeviceReduceSingleTileKernelINS2_10policy_hubIdjN4cuda3__47maximumIvEEE10Policy1000EPdSB_jS8_ddNS5_3std3__410__identityEEEvT0_T1_T2_T3_T4_T6_E12temp_storage;
	add.s32 	%r398, %r397, %r396;
	st.shared.f64 	[%r398+8], %fd380;
$L__BB3_21:
	bar.sync 	0;
	setp.ne.s32 	%p183, %r1, 0;
	@%p183 bra 	$L__BB3_74;
	setp.gt.u32 	%p184, %r69, 32;
	ld.shared.f64 	%fd294, [_ZZN3cub18CUB_300001_SM_10006detail6reduce28DeviceReduceSingleTileKernelINS2_10policy_hubIdjN4cuda3__47maximumIvEEE10Policy1000EPdSB_jS8_ddNS5_3std3__410__identityEEEvT0_T1_T2_T3_T4_T6_E12temp_storage+16];
	setp.lt.f64 	%p185, %fd380, %fd294;
	selp.f64 	%fd296, %fd294, %fd380, %p185;
	selp.f64 	%fd297, %fd296, %fd380, %p184;
	setp.gt.u32 	%p186, %r69, 64;
	ld.shared.f64 	%fd299, [_ZZN3cub18CUB_300001_SM_10006detail6reduce28DeviceReduceSingleTileKernelINS2_10policy_hubIdjN4cuda3__47maximumIvEEE10Policy1000EPdSB_jS8_ddNS5_3std3__410__identityEEEvT0_T1_T2_T3_T4_T6_E12temp_storage+24];
	setp.lt.f64 	%p187, %fd297, %fd299;
	selp.f64 	%fd301, %fd299, %fd297, %p187;
	selp.f64 	%fd302, %fd301, %fd297, %p186;
	setp.gt.u32 	%p188, %r69, 96;
	ld.shared.f64 	%fd304, [_ZZN3cub18CUB_300001_SM_10006detail6reduce28DeviceReduceSingleTileKernelINS2_10policy_hubIdjN4cuda3__47maximumIvEEE10Policy1000EPdSB_jS8_ddNS5_3std3__410__identityEEEvT0_T1_T2_T3_T4_T6_E12temp_storage+32];
	setp.lt.f64 	%p189, %fd302, %fd304;
	selp.f64 	%fd306, %fd304, %fd302, %p189;
	selp.f64 	%fd307, %fd306, %fd302, %p188;
	setp.gt.u32 	%p190, %r69, 128;
	ld.shared.f64 	%fd309, [_ZZN3cub18CUB_300001_SM_10006detail6reduce28DeviceReduceSingleTileKernelINS2_10policy_hubIdjN4cuda3__47maximumIvEEE10Policy1000EPdSB_jS8_ddNS5_3std3__410__identityEEEvT0_T1_T2_T3_T4_T6_E12temp_storage+40];
	setp.lt.f64 	%p191, %fd307, %fd309;
	selp.f64 	%fd311, %fd309, %fd307, %p191;
	selp.f64 	%fd312, %fd311, %fd307, %p190;
	setp.gt.u32 	%p192, %r69, 160;
	ld.shared.f64 	%fd314, [_ZZN3cub18CUB_300001_SM_10006detail6reduce28DeviceReduceSingleTileKernelINS2_10policy_hubIdjN4cuda3__47maximumIvEEE10Policy1000EPdSB_jS8_ddNS5_3std3__410__identityEEEvT0_T1_T2_T3_T4_T6_E12temp_storage+48];
	setp.lt.f64 	%p193, %fd312, %fd314;
	selp.f64 	%fd316, %fd314, %fd312, %p193;
	selp.f64 	%fd317, %fd316, %fd312, %p192;
	setp.gt.u32 	%p194, %r69, 192;
	ld.shared.f64 	%fd319, [_ZZN3cub18CUB_300001_SM_10006detail6reduce28DeviceReduceSingleTileKernelINS2_10policy_hubIdjN4cuda3__47maximumIvEEE10Policy1000EPdSB_jS8_ddNS5_3std3__410__identityEEEvT0_T1_T2_T3_T4_T6_E12temp_storage+56];
	setp.lt.f64 	%p195, %fd317, %fd319;
	selp.f64 	%fd321, %fd319, %fd317, %p195;
	selp.f64 	%fd322, %fd321, %fd317, %p194;
	setp.gt.u32 	%p196, %r69, 224;
	ld.shared.f64 	%fd324, [_ZZN3cub18CUB_300001_SM_10006detail6reduce28DeviceReduceSingleTileKernelINS2_10policy_hubIdjN4cuda3__47maximumIvEEE10Policy1000EPdSB_jS8_ddNS5_3std3__410__identityEEEvT0_T1_T2_T3_T4_T6_E12temp_storage+64];
	setp.lt.f64 	%p197, %fd322, %fd324;
	selp.f64 	%fd326, %fd324, %fd322, %p197;
	selp.f64 	%fd380, %fd326, %fd322, %p196;
	bra.uni 	$L__BB3_74;
$L__BB3_23:
	mov.u32 	%r13, %tid.x;
	shl.b32 	%r263, %r13, 2;
	mul.wide.u32 	%rd127, %r263, 8;
	add.s64 	%rd117, %rd16, %rd127;
	// begin inline asm
	ld.global.nc.v2.u64 {%rd115, %rd116}, [%rd117];
	// end inline asm
	add.s64 	%rd120, %rd117, 16;
	// begin inline asm
	ld.global.nc.v2.u64 {%rd118, %rd119}, [%rd120];
	// end inline asm
	mov.b64 	%fd206, %rd115;
	mov.b64 	%fd207, %rd116;
	mov.b64 	%fd208, %rd118;
	mov.b64 	%fd209, %rd119;
	add.s64 	%rd123, %rd117, 8192;
	// begin inline asm
	ld.global.nc.v2.u64 {%rd121, %rd122}, [%rd123];
	// end inline asm
	add.s64 	%rd126, %rd117, 8208;
	// begin inline asm
	ld.global.nc.v2.u64 {%rd124, %rd125}, [%rd126];
	// end inline asm
	mov.b64 	%fd210, %rd121;
	mov.b64 	%fd211, %rd122;
	mov.b64 	%fd212, %rd124;
	mov.b64 	%fd213, %rd125;
	setp.lt.f64 	%p111, %fd206, %fd207;
	selp.f64 	%fd214, %fd207, %fd206, %p111;
	setp.lt.f64 	%p112, %fd214, %fd208;
	selp.f64 	%fd215, %fd208, %fd214, %p112;
	setp.lt.f64 	%p113, %fd215, %fd209;
	selp.f64 	%fd216, %fd209, %fd215, %p113;
	setp.lt.f64 	%p114, %fd216, %fd210;
	selp.f64 	%fd217, %fd210, %fd216, %p114;
	setp.lt.f64 	%p115, %fd217, %fd211;
	selp.f64 	%fd218, %fd211, %fd217, %p115;
	setp.lt.f64 	%p116, %fd218, %fd212;
	selp.f64 	%fd219, %fd212, %fd218, %p116;
	setp.lt.f64 	%p117, %fd219, %fd213;
	selp.f64 	%fd366, %fd213, %fd219, %p117;
	add.s32 	%r14, %r69, -2048;
	setp.lt.u32 	%p118, %r14, 2048;
	mov.b32 	%r462, 2048;
	@%p118 bra 	$L__BB3_27;
	mov.b32 	%r462, 2048;
$L__BB3_25:
	mul.wide.u32 	%rd140, %r462, 8;
	add.s64 	%rd130, %rd117, %rd140;
	// begin inline asm
	ld.global.nc.v2.u64 {%rd128, %rd129}, [%rd130];
	// end inline asm
	add.s64 	%rd133, %rd130, 16;
	// begin inline asm
	ld.global.nc.v2.u64 {%rd131, %rd132}, [%rd133];
	// end inline asm
	mov.b64 	%fd220, %rd128;
	mov.b64 	%fd221, %rd129;
	mov.b64 	%fd222, %rd131;
	mov.b64 	%fd223, %rd132;
	add.s64 	%rd136, %rd130, 8192;
	// begin inline asm
	ld.global.nc.v2.u64 {%rd134, %rd135}, [%rd136];
	// end inline asm
	add.s64 	%rd139, %rd130, 8208;
	// begin inline asm
	ld.global.nc.v2.u64 {%rd137, %rd138}, [%rd139];
	// end inline asm
	mov.b64 	%fd224, %rd134;
	mov.b64 	%fd225, %rd135;
	mov.b64 	%fd226, %rd137;
	mov.b64 	%fd227, %rd138;
	setp.lt.f64 	%p119, %fd366, %fd220;
	selp.f64 	%fd228, %fd220, %fd366, %p119;
	setp.lt.f64 	%p120, %fd228, %fd221;
	selp.f64 	%fd229, %fd221, %fd228, %p120;
	setp.lt.f64 	%p121, %fd229, %fd222;
	selp.f64 	%fd230, %fd222, %fd229, %p121;
	setp.lt.f64 	%p122, %fd230, %fd223;
	selp.f64 	%fd231, %fd223, %fd230, %p122;
	setp.lt.f64 	%p123, %fd231, %fd224;
	selp.f64 	%fd232, %fd224, %fd231, %p123;
	setp.lt.f64 	%p124, %fd232, %fd225;
	selp.f64 	%fd233, %fd225, %fd232, %p124;
	setp.lt.f64 	%p125, %fd233, %fd226;
	selp.f64 	%fd234, %fd226, %fd233, %p125;
	setp.lt.f64 	%p126, %fd234, %fd227;
	selp.f64 	%fd366, %fd227, %fd234, %p126;
	sub.s32 	%r265, %r69, %r462;
	setp.lt.u32 	%p127, %r265, 2048;
	@%p127 bra 	$L__BB3_35;
	add.s32 	%r462, %r462, 2048;
	setp.le.u32 	%p128, %r462, %r14;
	@%p128 bra 	$L__BB3_25;
$L__BB3_27:
	setp.le.u32 	%p129, %r69, %r462;
	@%p129 bra 	$L__BB3_35;
	sub.s32 	%r18, %r69, %r462;
	setp.ge.s32 	%p130, %r13, %r18;
	@%p130 bra 	$L__BB3_35;
	not.b32 	%r266, %r13;
	add.s32 	%r267, %r69, %r266;
	sub.s32 	%r19, %r267, %r462;
	and.b32  	%r268, %r19, 768;
	setp.eq.s32 	%p131, %r268, 768;
	mov.u32 	%r466, %r13;
	@%p131 bra 	$L__BB3_32;
	add.s32 	%r464, %r13, %r462;
	shr.u32 	%r269, %r19, 8;
	add.s32 	%r270, %r269, 1;
	and.b32  	%r271, %r270, 3;
	neg.s32 	%r463, %r271;
	mov.u32 	%r466, %r13;
$L__BB3_31:
	.pragma "nounroll";
	mul.wide.u32 	%rd143, %r464, 8;
	add.s64 	%rd142, %rd16, %rd143;
	// begin inline asm
	ld.global.nc.u64 %rd141, [%rd142];
	// end inline asm
	mov.b64 	%fd236, %rd141;
	setp.lt.f64 	%p132, %fd366, %fd236;
	selp.f64 	%fd366, %fd236, %fd366, %p132;
	add.s32 	%r466, %r466, 256;
	add.s32 	%r464, %r464, 256;
	add.s32 	%r463, %r463, 1;
	setp.ne.s32 	%p133, %r463, 0;
	@%p133 bra 	$L__BB3_31;
$L__BB3_32:
	setp.lt.u32 	%p134, %r19, 768;
	@%p134 bra 	$L__BB3_35;
	add.s32 	%r468, %r466, 512;
	add.s32 	%r467, %r466, %r462;
$L__BB3_34:
	mul.wide.u32 	%rd152, %r467, 8;
	add.s64 	%rd145, %rd16, %rd152;
	// begin inline asm
	ld.global.nc.u64 %rd144, [%rd145];
	// end inline asm
	mov.b64 	%fd237, %rd144;
	setp.lt.f64 	%p135, %fd366, %fd237;
	selp.f64 	%fd238, %fd237, %fd366, %p135;
	add.s32 	%r272, %r467, 256;
	mul.wide.u32 	%rd153, %r272, 8;
	add.s64 	%rd147, %rd16, %rd153;
	// begin inline asm
	ld.global.nc.u64 %rd146, [%rd147];
	// end inline asm
	mov.b64 	%fd239, %rd146;
	setp.lt.f64 	%p136, %fd238, %fd239;
	selp.f64 	%fd240, %fd239, %fd238, %p136;
	add.s32 	%r273, %r467, 512;
	mul.wide.u32 	%rd154, %r273, 8;
	add.s64 	%rd149, %rd16, %rd154;
	// begin inline asm
	ld.global.nc.u64 %rd148, [%rd149];
	// end inline asm
	mov.b64 	%fd241, %rd148;
	setp.lt.f64 	%p137, %fd240, %fd241;
	selp.f64 	%fd242, %fd241, %fd240, %p137;
	add.s32 	%r274, %r467, 768;
	mul.wide.u32 	%rd155, %r274, 8;
	add.s64 	%rd151, %rd16, %rd155;
	// begin inline asm
	ld.global.nc.u64 %rd150, [%rd151];
	// end inline asm
	mov.b64 	%fd243, %rd150;
	setp.lt.f64 	%p138, %fd242, %fd243;
	selp.f64 	%fd366, %fd243, %fd242, %p138;
	add.s32 	%r33, %r468, 1024;
	add.s32 	%r275, %r468, 512;
	add.s32 	%r467, %r467, 1024;
	setp.lt.s32 	%p139, %r275, %r18;
	mov.u32 	%r468, %r33;
	@%p139 bra 	$L__BB3_34;
$L__BB3_35:
	// begin inline asm
	mov.u32 %r276, %laneid;
	// end inline asm
	mov.b64 	%rd156, %fd366;
	mov.b64 	{%r278, %r283}, %rd156;
	mov.b32 	%r284, 1;
	mov.b32 	%r325, 31;
	mov.b32 	%r326, -1;
	// begin inline asm
	shfl.sync.down.b32 %r277, %r278, %r284, %r325, %r326;
	// end inline asm
	// begin inline asm
	shfl.sync.down.b32 %r282, %r283, %r284, %r325, %r326;
	// end inline asm
	mov.b64 	%rd157, {%r277, %r282};
	mov.b64 	%fd244, %rd157;
	setp.gt.s32 	%p140, %r276, 30;
	setp.lt.f64 	%p141, %fd366, %fd244;
	selp.f64 	%fd245, %fd244, %fd366, %p141;
	selp.f64 	%fd246, %fd366, %fd245, %p140;
	mov.b64 	%rd158, %fd246;
	mov.b64 	{%r288, %r293}, %rd158;
	mov.b32 	%r294, 2;
	// begin inline asm
	shfl.sync.down.b32 %r287, %r288, %r294, %r325, %r326;
	// end inline asm
	// begin inline asm
	shfl.sync.down.b32 %r292, %r293, %r294, %r325, %r326;
	// end inline asm
	mov.b64 	%rd159, {%r287, %r292};
	mov.b64 	%fd247, %rd159;
	setp.gt.s32 	%p142, %r276, 29;
	setp.lt.f64 	%p143, %fd246, %fd247;
	selp.f64 	%fd248, %fd247, %fd246, %p143;
	selp.f64 	%fd249, %fd246, %fd248, %p142;
	mov.b64 	%rd160, %fd249;
	mov.b64 	{%r298, %r303}, %rd160;
	mov.b32 	%r304, 4;
	// begin inline asm
	shfl.sync.down.b32 %r297, %r298, %r304, %r325, %r326;
	// end inline asm
	// begin inline asm
	shfl.sync.down.b32 %r302, %r303, %r304, %r325, %r326;
	// end inline asm
	mov.b64 	%rd161, {%r297, %r302};
	mov.b64 	%fd250, %rd161;
	setp.gt.s32 	%p144, %r276, 27;
	setp.lt.f64 	%p145, %fd249, %fd250;
	selp.f64 	%fd251, %fd250, %fd249, %p145;
	selp.f64 	%fd252, %fd249, %fd251, %p144;
	mov.b64 	%rd162, %fd252;
	mov.b64 	{%r308, %r313}, %rd162;
	mov.b32 	%r314, 8;
	// begin inline asm
	shfl.sync.down.b32 %r307, %r308, %r314, %r325, %r326;
	// end inline asm
	// begin inline asm
	shfl.sync.down.b32 %r312, %r313, %r314, %r325, %r326;
	// end inline asm
	mov.b64 	%rd163, {%r307, %r312};
	mov.b64 	%fd253, %rd163;
	setp.gt.s32 	%p146, %r276, 23;
	setp.lt.f64 	%p147, %fd252, %fd253;
	selp.f64 	%fd254, %fd253, %fd252, %p147;
	selp.f64 	%fd255, %fd252, %fd254, %p146;
	mov.b64 	%rd164, %fd255;
	mov.b64 	{%r318, %r323}, %rd164;
	mov.b32 	%r324, 16;
	// begin inline asm
	shfl.sync.down.b32 %r317, %r318, %r324, %r325, %r326;
	// end inline asm
	// begin inline asm
	shfl.sync.down.b32 %r322, %r323, %r324, %r325, %r326;
	// end inline asm
	mov.b64 	%rd165, {%r317, %r322};
	mov.b64 	%fd256, %rd165;
	setp.gt.s32 	%p148, %r276, 15;
	setp.lt.f64 	%p149, %fd255, %fd256;
	selp.f64 	%fd26, %fd256, %fd255, %p149;
	selp.f64 	%fd380, %fd255, %fd26, %p148;
	setp.ne.s32 	%p150, %r276, 0;
	@%p150 bra 	$L__BB3_37;
	shr.u32 	%r327, %r13, 2;
	and.b32  	%r328, %r327, 248;
	mov.u32 	%r329, _ZZN3cub18CUB_300001_SM_10006detail6reduce28DeviceReduceSingleTileKernelINS2_10policy_hubIdjN4cuda3__47maximumIvEEE10Policy1000EPdSB_jS8_ddNS5_3std3__410__identityEEEvT0_T1_T2_T3_T4_T6_E12temp_storage;
	add.s32 	%r330, %r329, %r328;
	st.shared.f64 	[%r330+8], %fd26;
$L__BB3_37:
	bar.sync 	0;
	setp.ne.s32 	%p151, %r13, 0;
	@%p151 bra 	$L__BB3_74;
	ld.shared.f64 	%fd257, [_ZZN3cub18CUB_300001_SM_10006detail6reduce28DeviceReduceSingleTileKernelINS2_10policy_hubIdjN4cuda3__47maximumIvEEE10Policy1000EPdSB_jS8_ddNS5_3std3__410__identityEEEvT0_T1_T2_T3_T4_T6_E12temp_storage+16];
	setp.lt.f64 	%p152, %fd380, %fd257;
	selp.f64 	%fd258, %fd257, %fd380, %p152;
	ld.shared.f64 	%fd259, [_ZZN3cub18CUB_300001_SM_10006detail6reduce28DeviceReduceSingleTileKernelINS2_10policy_hubIdjN4cuda3__47maximumIvEEE10Policy1000EPdSB_jS8_ddNS5_3std3__410__identityEEEvT0_T1_T2_T3_T4_T6_E12temp_storage+24];
	setp.lt.f64 	%p153, %fd258, %fd259;
	selp.f64 	%fd260, %fd259, %fd258, %p153;
	ld.shared.f64 	%fd261, [_ZZN3cub18CUB_300001_SM_10006detail6reduce28DeviceReduceSingleTileKernelINS2_10policy_hubIdjN4cuda3__47maximumIvEEE10Policy1000EPdSB_jS8_ddNS5_3std3__410__identityEEEvT0_T1_T2_T3_T4_T6_E12temp_storage+32];
	setp.lt.f64 	%p154, %fd260, %fd261;
	selp.f64 	%fd262, %fd261, %fd260, %p154;
	ld.shared.f64 	%fd263, [_ZZN3cub18CUB_300001_SM_10006detail6reduce28DeviceReduceSingleTileKernelINS2_10policy_hubIdjN4cuda3__47maximumIvEEE10Policy1000EPdSB_jS8_ddNS5_3std3__410__identityEEEvT0_T1_T2_T3_T4_T6_E12temp_storage+40];
	setp.lt.f64 	%p155, %fd262, %fd263;
	selp.f64 	%fd264, %fd263, %fd262, %p155;
	ld.shared.f64 	%fd265, [_ZZN3cub18CUB_300001_SM_10006detail6reduce28DeviceReduceSingleTileKernelINS2_10policy_hubIdjN4cuda3__47maximumIvEEE10Policy1000EPdSB_jS8_ddNS5_3std3__410__identityEEEvT0_T1_T2_T3_T4_T6_E12temp_storage+48];
	setp.lt.f64 	%p156, %fd264, %fd265;
	selp.f64 	%fd266, %fd265, %fd264, %p156;
	ld.shared.f64 	%fd267, [_ZZN3cub18CUB_300001_SM_10006detail6reduce28DeviceReduceSingleTileKernelINS2_10policy_hubIdjN4cuda3__47maximumIvEEE10Policy1000EPdSB_jS8_ddNS5_3std3__410__identityEEEvT0_T1_T2_T3_T4_T6_E12temp_storage+56];
	setp.lt.f64 	%p157, %fd266, %fd267;
	selp.f64 	%fd268, %fd267, %fd266, %p157;
	ld.shared.f64 	%fd269, [_ZZN3cub18CUB_300001_SM_10006detail6reduce28DeviceReduceSingleTileKernelINS2_10policy_hubIdjN4cuda3__47maximumIvEEE10Policy1000EPdSB_jS8_ddNS5_3std3__410__identityEEEvT0_T1_T2_T3_T4_T6_E12temp_storage+64];
	setp.lt.f64 	%p158, %fd268, %fd269;
	selp.f64 	%fd380, %fd269, %fd268, %p158;
	bra.uni 	$L__BB3_74;
$L__BB3_39:
	setp.gt.u32 	%p3, %r69, 2047;
	@%p3 bra 	$L__BB3_58;
	mov.u32 	%r35, %tid.x;
	setp.ge.u32 	%p52, %r35, %r69;
	mov.f64 	%fd372, 0d0000000000000000;
	mov.u32 	%r472, %r35;
	@%p52 bra 	$L__BB3_42;
	mul.wide.u32 	%rd82, %r35, 8;
	add.s64 	%rd81, %rd16, %rd82;
	// begin inline asm
	ld.global.nc.u64 %rd80, [%rd81];
	// end inline asm
	mov.b64 	%fd372, %rd80;
	add.s32 	%r472, %r35, 256;
$L__BB3_42:
	setp.ge.u32 	%p53, %r472, %r69;
	@%p53 bra 	$L__BB3_49;
	not.b32 	%r139, %r472;
	add.s32 	%r38, %r69, %r139;
	and.b32  	%r140, %r38, 768;
	setp.eq.s32 	%p54, %r140, 768;
	@%p54 bra 	$L__BB3_46;
	mul.wide.u32 	%rd83, %r472, 8;
	add.s64 	%rd203, %rd16, %rd83;
	shr.u32 	%r141, %r38, 8;
	add.s32 	%r142, %r141, 1;
	and.b32  	%r143, %r142, 3;
	neg.s32 	%r470, %r143;
$L__BB3_45:
	.pragma "nounroll";
	// begin inline asm
	ld.global.nc.u64 %rd84, [%rd203];
	// end inline asm
	mov.b64 	%fd125, %rd84;
	setp.lt.f64 	%p55, %fd372, %fd125;
	selp.f64 	%fd372, %fd125, %fd372, %p55;
	add.s32 	%r472, %r472, 256;
	add.s64 	%rd203, %rd203, 2048;
	add.s32 	%r470, %r470, 1;
	setp.ne.s32 	%p56, %r470, 0;
	@%p56 bra 	$L__BB3_45;
$L__BB3_46:
	setp.lt.u32 	%p57, %r38, 768;
	@%p57 bra 	$L__BB3_49;
	mul.wide.u32 	%rd86, %r472, 8;
	add.s64 	%rd204, %rd16, %rd86;
$L__BB3_48:
	// begin inline asm
	ld.global.nc.u64 %rd87, [%rd204];
	// end inline asm
	mov.b64 	%fd126, %rd87;
	setp.lt.f64 	%p58, %fd372, %fd126;
	selp.f64 	%fd127, %fd126, %fd372, %p58;
	add.s64 	%rd90, %rd204, 2048;
	// begin inline asm
	ld.global.nc.u64 %rd89, [%rd90];
	// end inline asm
	mov.b64 	%fd128, %rd89;
	setp.lt.f64 	%p59, %fd127, %fd128;
	selp.f64 	%fd129, %fd128, %fd127, %p59;
	add.s64 	%rd92, %rd204, 4096;
	// begin inline asm
	ld.global.nc.u64 %rd91, [%rd92];
	// end inline asm
	mov.b64 	%fd130, %rd91;
	setp.lt.f64 	%p60, %fd129, %fd130;
	selp.f64 	%fd131, %fd130, %fd129, %p60;
	add.s64 	%rd94, %rd204, 6144;
	// begin inline asm
	ld.global.nc.u64 %rd93, [%rd94];
	// end inline asm
	mov.b64 	%fd132, %rd93;
	setp.lt.f64 	%p61, %fd131, %fd132;
	selp.f64 	%fd372, %fd132, %fd131, %p61;
	add.s32 	%r472, %r472, 1024;
	add.s64 	%rd204, %rd204, 8192;
	setp.lt.s32 	%p62, %r472, %r69;
	@%p62 bra 	$L__BB3_48;
$L__BB3_49:
	setp.lt.u32 	%p63, %r69, 256;
	@%p63 bra 	$L__BB3_54;
	// begin inline asm
	mov.u32 %r207, %laneid;
	// end inline asm
	mov.b64 	%rd105, %fd372;
	mov.b64 	{%r209, %r214}, %rd105;
	mov.b32 	%r215, 1;
	mov.b32 	%r256, 31;
	mov.b32 	%r257, -1;
	// begin inline asm
	shfl.sync.down.b32 %r208, %r209, %r215, %r256, %r257;
	// end inline asm
	// begin inline asm
	shfl.sync.down.b32 %r213, %r214, %r215, %r256, %r257;
	// end inline asm
	mov.b64 	%rd106, {%r208, %r213};
	mov.b64 	%fd180, %rd106;
	setp.gt.s32 	%p91, %r207, 30;
	setp.lt.f64 	%p92, %fd372, %fd180;
	selp.f64 	%fd181, %fd180, %fd372, %p92;
	selp.f64 	%fd182, %fd372, %fd181, %p91;
	mov.b64 	%rd107, %fd182;
	mov.b64 	{%r219, %r224}, %rd107;
	mov.b32 	%r225, 2;
	// begin inline asm
	shfl.sync.down.b32 %r218, %r219, %r225, %r256, %r257;
	// end inline asm
	// begin inline asm
	shfl.sync.down.b32 %r223, %r224, %r225, %r256, %r257;
	// end inline asm
	mov.b64 	%rd108, {%r218, %r223};
	mov.b64 	%fd183, %rd108;
	setp.gt.s32 	%p93, %r207, 29;
	setp.lt.f64 	%p94, %fd182, %fd183;
	selp.f64 	%fd184, %fd183, %fd182, %p94;
	selp.f64 	%fd185, %fd182, %fd184, %p93;
	mov.b64 	%rd109, %fd185;
	mov.b64 	{%r229, %r234}, %rd109;
	mov.b32 	%r235, 4;
	// begin inline asm
	shfl.sync.down.b32 %r228, %r229, %r235, %r256, %r257;
	// end inline asm
	// begin inline asm
	shfl.sync.down.b32 %r233, %r234, %r235, %r256, %r257;
	// end inline asm
	mov.b64 	%rd110, {%r228, %r233};
	mov.b64 	%fd186, %rd110;
	setp.gt.s32 	%p95, %r207, 27;
	setp.lt.f64 	%p96, %fd185, %fd186;
	selp.f64 	%fd187, %fd186, %fd185, %p96;
	selp.f64 	%fd188, %fd185, %fd187, %p95;
	mov.b64 	%rd111, %fd188;
	mov.b64 	{%r239, %r244}, %rd111;
	mov.b32 	%r245, 8;
	// begin inline asm
	shfl.sync.down.b32 %r238, %r239, %r245, %r256, %r257;
	// end inline asm
	// begin inline asm
	shfl.sync.down.b32 %r243, %r244, %r245, %r256, %r257;
	// end inline asm
	mov.b64 	%rd112, {%r238, %r243};
	mov.b64 	%fd189, %rd112;
	setp.gt.s32 	%p97, %r207, 23;
	setp.lt.f64 	%p98, %fd188, %fd189;
	selp.f64 	%fd190, %fd189, %fd188, %p98;
	selp.f64 	%fd191, %fd188, %fd190, %p97;
	mov.b64 	%rd113, %fd191;
	mov.b64 	{%r249, %r254}, %rd113;
	mov.b32 	%r255, 16;
	// begin inline asm
	shfl.sync.down.b32 %r248, %r249, %r255, %r256, %r257;
	// end inline asm
	// begin inline asm
	shfl.sync.down.b32 %r253, %r254, %r255, %r256, %r257;
	// end inline asm
	mov.b64 	%rd114, {%r248, %r253};
	mov.b64 	%fd192, %rd114;
	setp.gt.s32 	%p99, %r207, 15;
	setp.lt.f64 	%p100, %fd191, %fd192;
	selp.f64 	%fd38, %fd192, %fd191, %p100;
	selp.f64 	%fd380, %fd191, %fd38, %p99;
	setp.ne.s32 	%p101, %r207, 0;
	@%p101 bra 	$L__BB3_52;
	shr.u32 	%r258, %r35, 2;
	and.b32  	%r259, %r258, 248;
	mov.u32 	%r260, _ZZN3cub18CUB_300001_SM_10006detail6reduce28DeviceReduceSingleTileKernelINS2_10policy_hubIdjN4cuda3__47maximumIvEEE10Policy1000EPdSB_jS8_ddNS5_3std3__410__identityEEEvT0_T1_T2_T3_T4_T6_E12temp_storage;
	add.s32 	%r261, %r260, %r259;
	st.shared.f64 	[%r261+8], %fd38;
$L__BB3_52:
	bar.sync 	0;
	setp.ne.s32 	%p102, %r35, 0;
	@%p102 bra 	$L__BB3_74;
	ld.shared.f64 	%fd193, [_ZZN3cub18CUB_300001_SM_10006detail6reduce28DeviceReduceSingleTileKernelINS2_10policy_hubIdjN4cuda3__47maximumIvEEE10Policy1000EPdSB_jS8_ddNS5_3std3__410__identityEEEvT0_T1_T2_T3_T4_T6_E12temp_storage+16];
	setp.lt.f64 	%p103, %fd380, %fd193;
	selp.f64 	%fd194, %fd193, %fd380, %p103;
	ld.shared.f64 	%fd195, [_ZZN3cub18CUB_300001_SM_10006detail6reduce28DeviceReduceSingleTileKernelINS2_10policy_hubIdjN4cuda3__47maximumIvEEE10Policy1000EPdSB_jS8_ddNS5_3std3__410__identityEEEvT0_T1_T2_T3_T4_T6_E12temp_storage+24];
	setp.lt.f64 	%p104, %fd194, %fd195;
	selp.f64 	%fd196, %fd195, %fd194, %p104;
	ld.shared.f64 	%fd197, [_ZZN3cub18CUB_300001_SM_10006detail6reduce28DeviceReduceSingleTileKernelINS2_10policy_hubIdjN4cuda3__47maximumIvEEE10Policy1000EPdSB_jS8_ddNS5_3std3__410__identityEEEvT0_T1_T2_T3_T4_T6_E12temp_storage+32];
	setp.lt.f64 	%p105, %fd196, %fd197;
	selp.f64 	%fd198, %fd197, %fd196, %p105;
	ld.shared.f64 	%fd199, [_ZZN3cub18CUB_300001_SM_10006detail6reduce28DeviceReduceSingleTileKernelINS2_10policy_hubIdjN4cuda3__47maximumIvEEE10Policy1000EPdSB_jS8_ddNS5_3std3__410__identityEEEvT0_T1_T2_T3_T4_T6_E12temp_storage+40];
	setp.lt.f64 	%p106, %fd198, %fd199;
	selp.f64 	%fd200, %fd199, %fd198, %p106;
	ld.shared.f64 	%fd201, [_ZZN3cub18CUB_300001_SM_10006detail6reduce28DeviceReduceSingleTileKernelINS2_10policy_hubIdjN4cuda3__47maximumIvEEE10Policy1000EPdSB_jS8_ddNS5_3std3__410__identityEEEvT0_T1_T2_T3_T4_T6_E12temp_storage+48];
	setp.lt.f64 	%p107, %fd200, %fd201;
	selp.f64 	%fd202, %fd201, %fd200, %p107;
	ld.shared.f64 	%fd203, [_ZZN3cub18CUB_300001_SM_10006detail6reduce28DeviceReduceSingleTileKernelINS2_10policy_hubIdjN4cuda3__47maximumIvEEE10Policy1000EPdSB_jS8_ddNS5_3std3__410__identityEEEvT0_T1_T2_T3_T4_T6_E12temp_storage+56];
	setp.lt.f64 	%p108, %fd202, %fd203;
	selp.f64 	%fd204, %fd203, %fd202, %p108;
	ld.shared.f64 	%fd205, [_ZZN3cub18CUB_300001_SM_10006detail6reduce28DeviceReduceSingleTileKernelINS2_10policy_hubIdjN4cuda3__47maximumIvEEE10Policy1000EPdSB_jS8_ddNS5_3std3__410__identityEEEvT0_T1_T2_T3_T4_T6_E12temp_storage+64];
	setp.lt.f64 	%p109, %fd204, %fd205;
	selp.f64 	%fd380, %fd205, %fd204, %p109;
	bra.uni 	$L__BB3_74;
$L__BB3_54:
	// begin inline asm
	mov.u32 %r144, %laneid;
	// end inline asm
	and.b32  	%r195, %r35, 992;
	add.s32 	%r196, %r195, 32;
	setp.gt.u32 	%p64, %r196, %r69;
	not.b32 	%r197, %r195;
	add.s32 	%r198, %r69, %r197;
	selp.b32 	%r193, %r198, 31, %p64;
	mov.b64 	%rd95, %fd372;
	mov.b64 	{%r146, %r151}, %rd95;
	mov.b32 	%r152, 1;
	mov.b32 	%r194, -1;
	// begin inline asm
	shfl.sync.down.b32 %r145, %r146, %r152, %r193, %r194;
	// end inline asm
	// begin inline asm
	shfl.sync.down.b32 %r150, %r151, %r152, %r193, %r194;
	// end inline asm
	mov.b64 	%rd96, {%r145, %r150};
	mov.b64 	%fd133, %rd96;
	setp.lt.s32 	%p65, %r144, %r193;
	setp.lt.f64 	%p66, %fd372, %fd133;
	selp.f64 	%fd134, %fd133, %fd372, %p66;
	selp.f64 	%fd135, %fd134, %fd372, %p65;
	mov.b64 	%rd97, %fd135;
	mov.b64 	{%r156, %r161}, %rd97;
	mov.b32 	%r162, 2;
	// begin inline asm
	shfl.sync.down.b32 %r155, %r156, %r162, %r193, %r194;
	// end inline asm
	// begin inline asm
	shfl.sync.down.b32 %r160, %r161, %r162, %r193, %r194;
	// end inline asm
	mov.b64 	%rd98, {%r155, %r160};
	mov.b64 	%fd136, %rd98;
	add.s32 	%r199, %r144, 2;
	setp.gt.s32 	%p67, %r199, %r193;
	setp.lt.f64 	%p68, %fd135, %fd136;
	selp.f64 	%fd137, %fd136, %fd135, %p68;
	selp.f64 	%fd138, %fd135, %fd137, %p67;
	mov.b64 	%rd99, %fd138;
	mov.b64 	{%r166, %r171}, %rd99;
	mov.b32 	%r172, 4;
	// begin inline asm
	shfl.sync.down.b32 %r165, %r166, %r172, %r193, %r194;
	// end inline asm
	// begin inline asm
	shfl.sync.down.b32 %r170, %r171, %r172, %r193, %r194;
	// end inline asm
	mov.b64 	%rd100, {%r165, %r170};
	mov.b64 	%fd139, %rd100;
	add.s32 	%r200, %r144, 4;
	setp.gt.s32 	%p69, %r200, %r193;
	setp.lt.f64 	%p70, %fd138, %fd139;
	selp.f64 	%fd140, %fd139, %fd138, %p70;
	selp.f64 	%fd141, %fd138, %fd140, %p69;
	mov.b64 	%rd101, %fd141;
	mov.b64 	{%r176, %r181}, %rd101;
	mov.b32 	%r182, 8;
	// begin inline asm
	shfl.sync.down.b32 %r175, %r176, %r182, %r193, %r194;
	// end inline asm
	// begin inline asm
	shfl.sync.down.b32 %r180, %r181, %r182, %r193, %r194;
	// end inline asm
	mov.b64 	%rd102, {%r175, %r180};
	mov.b64 	%fd142, %rd102;
	add.s32 	%r201, %r144, 8;
	setp.gt.s32 	%p71, %r201, %r193;
	setp.lt.f64 	%p72, %fd141, %fd142;
	selp.f64 	%fd143, %fd142, %fd141, %p72;
	selp.f64 	%fd144, %fd141, %fd143, %p71;
	mov.b64 	%rd103, %fd144;
	mov.b64 	{%r186, %r191}, %rd103;
	mov.b32 	%r192, 16;
	// begin inline asm
	shfl.sync.down.b32 %r185, %r186, %r192, %r193, %r194;
	// end inline asm
	// begin inline asm
	shfl.sync.down.b32 %r190, %r191, %r192, %r193, %r194;
	// end inline asm
	mov.b64 	%rd104, {%r185, %r190};
	mov.b64 	%fd145, %rd104;
	add.s32 	%r202, %r144, 16;
	setp.gt.s32 	%p73, %r202, %r193;
	setp.lt.f64 	%p74, %fd144, %fd145;
	selp.f64 	%fd146, %fd145, %fd144, %p74;
	selp.f64 	%fd380, %fd144, %fd146, %p73;
	setp.ne.s32 	%p75, %r144, 0;
	@%p75 bra 	$L__BB3_56;
	shr.u32 	%r203, %r35, 2;
	and.b32  	%r204, %r203, 248;
	mov.u32 	%r205, _ZZN3cub18CUB_300001_SM_10006detail6reduce28DeviceReduceSingleTileKernelINS2_10policy_hubIdjN4cuda3__47maximumIvEEE10Policy1000EPdSB_jS8_ddNS5_3std3__410__identityEEEvT0_T1_T2_T3_T4_T6_E12temp_storage;
	add.s32 	%r206, %r205, %r204;
	st.shared.f64 	[%r206+8], %fd380;
$L__BB3_56:
	bar.sync 	0;
	setp.ne.s32 	%p76, %r35, 0;
	@%p76 bra 	$L__BB3_74;
	setp.gt.u32 	%p77, %r69, 32;
	ld.shared.f64 	%fd147, [_ZZN3cub18CUB_300001_SM_10006detail6reduce28DeviceReduceSingleTileKernelINS2_10policy_hubIdjN4cuda3__47maximumIvEEE10Policy1000EPdSB_jS8_ddNS5_3std3__410__identityEEEvT0_T1_T2_T3_T4_T6_E12temp_storage+16];
	setp.lt.f64 	%p78, %fd380, %fd147;
	selp.f64 	%fd149, %fd147, %fd380, %p78;
	selp.f64 	%fd150, %fd149, %fd380, %p77;
	setp.gt.u32 	%p79, %r69, 64;
	ld.shared.f64 	%fd152, [_ZZN3cub18CUB_300001_SM_10006detail6reduce28DeviceReduceSingleTileKernelINS2_10policy_hubIdjN4cuda3__47maximumIvEEE10Policy1000EPdSB_jS8_ddNS5_3std3__410__identityEEEvT0_T1_T2_T3_T4_T6_E12temp_storage+24];
	setp.lt.f64 	%p80, %fd150, %fd152;
	selp.f64 	%fd154, %fd152, %fd150, %p80;
	selp.f64 	%fd155, %fd154, %fd150, %p79;
	setp.gt.u32 	%p81, %r69, 96;
	ld.shared.f64 	%fd157, [_ZZN3cub18CUB_300001_SM_10006detail6reduce28DeviceReduceSingleTileKernelINS2_10policy_hubIdjN4cuda3__47maximumIvEEE10Policy1000EPdSB_jS8_ddNS5_3std3__410__identityEEEvT0_T1_T2_T3_T4_T6_E12temp_storage+32];
	setp.lt.f64 	%p82, %fd155, %fd157;
	selp.f64 	%fd159, %fd157, %fd155, %p82;
	selp.f64 	%fd160, %fd159, %fd155, %p81;
	setp.gt.u32 	%p83, %r69, 128;
	ld.shared.f64 	%fd162, [_ZZN3cub18CUB_300001_SM_10006detail6reduce28DeviceReduceSingleTileKernelINS2_10policy_hubIdjN4cuda3__47maximumIvEEE10Policy1000EPdSB_jS8_ddNS5_3std3__410__identityEEEvT0_T1_T2_T3_T4_T6_E12temp_storage+40];
	setp.lt.f64 	%p84, %fd160, %fd162;
	selp.f64 	%fd164, %fd162, %fd160, %p84;
	selp.f64 	%fd165, %fd164, %fd160, %p83;
	setp.gt.u32 	%p85, %r69, 160;
	ld.shared.f64 	%fd167, [_ZZN3cub18CUB_300001_SM_10006detail6reduce28DeviceReduceSingleTileKernelINS2_10policy_hubIdjN4cuda3__47maximumIvEEE10Policy1000EPdSB_jS8_ddNS5_3std3__410__identityEEEvT0_T1_T2_T3_T4_T6_E12temp_storage+48];
	setp.lt.f64 	%p86, %fd165, %fd167;
	selp.f64 	%fd169, %fd167, %fd165, %p86;
	selp.f64 	%fd170, %fd169, %fd165, %p85;
	setp.gt.u32 	%p87, %r69, 192;
	ld.shared.f64 	%fd172, [_ZZN3cub18CUB_300001_SM_10006detail6reduce28DeviceReduceSingleTileKernelINS2_10policy_hubIdjN4cuda3__47maximumIvEEE10Policy1000EPdSB_jS8_ddNS5_3std3__410__identityEEEvT0_T1_T2_T3_T4_T6_E12temp_storage+56];
	setp.lt.f64 	%p88, %fd170, %fd172;
	selp.f64 	%fd174, %fd172, %fd170, %p88;
	selp.f64 	%fd175, %fd174, %fd170, %p87;
	setp.gt.u32 	%p89, %r69, 224;
	ld.shared.f64 	%fd177, [_ZZN3cub18CUB_300001_SM_10006detail6reduce28DeviceReduceSingleTileKernelINS2_10policy_hubIdjN4cuda3__47maximumIvEEE10Policy1000EPdSB_jS8_ddNS5_3std3__410__identityEEEvT0_T1_T2_T3_T4_T6_E12temp_storage+64];
	setp.lt.f64 	%p90, %fd175, %fd177;
	selp.f64 	%fd179, %fd177, %fd175, %p90;
	selp.f64 	%fd380, %fd179, %fd175, %p89;
	bra.uni 	$L__BB3_74;
$L__BB3_58:
	mov.u32 	%r47, %tid.x;
	mul.wide.u32 	%rd35, %r47, 8;
	add.s64 	%rd20, %rd16, %rd35;
	// begin inline asm
	ld.global.nc.u64 %rd19, [%rd20];
	// end inline asm
	mov.b64 	%fd59, %rd19;
	add.s64 	%rd22, %rd20, 2048;
	// begin inline asm
	ld.global.nc.u64 %rd21, [%rd22];
	// end inline asm
	mov.b64 	%fd60, %rd21;
	add.s64 	%rd24, %rd20, 4096;
	// begin inline asm
	ld.global.nc.u64 %rd23, [%rd24];
	// end inline asm
	mov.b64 	%fd61, %rd23;
	add.s64 	%rd26, %rd20, 6144;
	// begin inline asm
	ld.global.nc.u64 %rd25, [%rd26];
	// end inline asm
	mov.b64 	%fd62, %rd25;
	add.s64 	%rd28, %rd20, 8192;
	// begin inline asm
	ld.global.nc.u64 %rd27, [%rd28];
	// end inline asm
	mov.b64 	%fd63, %rd27;
	add.s64 	%rd30, %rd20, 10240;
	// begin inline asm
	ld.global.nc.u64 %rd29, [%rd30];
	// end inline asm
	mov.b64 	%fd64, %rd29;
	add.s64 	%rd32, %rd20, 12288;
	// begin inline asm
	ld.global.nc.u64 %rd31, [%rd32];
	// end inline asm
	mov.b64 	%fd65, %rd31;
	add.s64 	%rd34, %rd20, 14336;
	// begin inline asm
	ld.global.nc.u64 %rd33, [%rd34];
	// end inline asm
	mov.b64 	%fd66, %rd33;
	setp.lt.f64 	%p4, %fd59, %fd60;
	selp.f64 	%fd67, %fd60, %fd59, %p4;
	setp.lt.f64 	%p5, %fd67, %fd61;
	selp.f64 	%fd68, %fd61, %fd67, %p5;
	setp.lt.f64 	%p6, %fd68, %fd62;
	selp.f64 	%fd69, %fd62, %fd68, %p6;
	setp.lt.f64 	%p7, %fd69, %fd63;
	selp.f64 	%fd70, %fd63, %fd69, %p7;
	setp.lt.f64 	%p8, %fd70, %fd64;
	selp.f64 	%fd71, %fd64, %fd70, %p8;
	setp.lt.f64 	%p9, %fd71, %fd65;
	selp.f64 	%fd72, %fd65, %fd71, %p9;
	setp.lt.f64 	%p10, %fd72, %fd66;
	selp.f64 	%fd379, %fd66, %fd72, %p10;
	add.s32 	%r48, %r69, -2048;
	setp.lt.u32 	%p11, %r48, 2048;
	mov.b32 	%r475, 2048;
	@%p11 bra 	$L__BB3_62;
	mov.b32 	%r475, 2048;
$L__BB3_60:
	add.s32 	%r72, %r47, %r475;
	mul.wide.u32 	%rd52, %r72, 8;
	add.s64 	%rd37, %rd16, %rd52;
	// begin inline asm
	ld.global.nc.u64 %rd36, [%rd37];
	// end inline asm
	mov.b64 	%fd73, %rd36;
	mul.wide.u32 	%rd53, %r475, 8;
	add.s64 	%rd54, %rd20, %rd53;
	add.s64 	%rd39, %rd54, 2048;
	// begin inline asm
	ld.global.nc.u64 %rd38, [%rd39];
	// end inline asm
	mov.b64 	%fd74, %rd38;
	add.s64 	%rd41, %rd54, 4096;
	// begin inline asm
	ld.global.nc.u64 %rd40, [%rd41];
	// end inline asm
	mov.b64 	%fd75, %rd40;
	add.s64 	%rd43, %rd54, 6144;
	// begin inline asm
	ld.global.nc.u64 %rd42, [%rd43];
	// end inline asm
	mov.b64 	%fd76, %rd42;
	add.s64 	%rd45, %rd54, 8192;
	// begin inline asm
	ld.global.nc.u64 %rd44, [%rd45];
	// end inline asm
	mov.b64 	%fd77, %rd44;
	add.s64 	%rd47, %rd54, 10240;
	// begin inline asm
	ld.global.nc.u64 %rd46, [%rd47];
	// end inline asm
	mov.b64 	%fd78, %rd46;
	add.s64 	%rd49, %rd54, 12288;
	// begin inline asm
	ld.global.nc.u64 %rd48, [%rd49];
	// end inline asm
	mov.b64 	%fd79, %rd48;
	add.s64 	%rd51, %rd54, 14336;
	// begin inline asm
	ld.global.nc.u64 %rd50, [%rd51];
	// end inline asm
	mov.b64 	%fd80, %rd50;
	setp.lt.f64 	%p12, %fd379, %fd73;
	selp.f64 	%fd81, %fd73, %fd379, %p12;
	setp.lt.f64 	%p13, %fd81, %fd74;
	selp.f64 	%fd82, %fd74, %fd81, %p13;
	setp.lt.f64 	%p14, %fd82, %fd75;
	selp.f64 	%fd83, %fd75, %fd82, %p14;
	setp.lt.f64 	%p15, %fd83, %fd76;
	selp.f64 	%fd84, %fd76, %fd83, %p15;
	setp.lt.f64 	%p16, %fd84, %fd77;
	selp.f64 	%fd85, %fd77, %fd84, %p16;
	setp.lt.f64 	%p17, %fd85, %fd78;
	selp.f64 	%fd86, %fd78, %fd85, %p17;
	setp.lt.f64 	%p18, %fd86, %fd79;
	selp.f64 	%fd87, %fd79, %fd86, %p18;
	setp.lt.f64 	%p19, %fd87, %fd80;
	selp.f64 	%fd379, %fd80, %fd87, %p19;
	sub.s32 	%r73, %r69, %r475;
	setp.lt.u32 	%p20, %r73, 2048;
	@%p20 bra 	$L__BB3_70;
	add.s32 	%r475, %r475, 2048;
	setp.le.u32 	%p21, %r475, %r48;
	@%p21 bra 	$L__BB3_60;
$L__BB3_62:
	setp.le.u32 	%p22, %r69, %r475;
	@%p22 bra 	$L__BB3_70;
	sub.s32 	%r52, %r69, %r475;
	setp.ge.s32 	%p23, %r47, %r52;
	@%p23 bra 	$L__BB3_70;
	not.b32 	%r74, %r47;
	add.s32 	%r75, %r69, %r74;
	sub.s32 	%r53, %r75, %r475;
	and.b32  	%r76, %r53, 768;
	setp.eq.s32 	%p24, %r76, 768;
	mov.u32 	%r479, %r47;
	@%p24 bra 	$L__BB3_67;
	add.s32 	%r477, %r47, %r475;
	shr.u32 	%r77, %r53, 8;
	add.s32 	%r78, %r77, 1;
	and.b32  	%r79, %r78, 3;
	neg.s32 	%r476, %r79;
	mov.u32 	%r479, %r47;
$L__BB3_66:
	.pragma "nounroll";
	mul.wide.u32 	%rd57, %r477, 8;
	add.s64 	%rd56, %rd16, %rd57;
	// begin inline asm
	ld.global.nc.u64 %rd55, [%rd56];
	// end inline asm
	mov.b64 	%fd89, %rd55;
	setp.lt.f64 	%p25, %fd379, %fd89;
	selp.f64 	%fd379, %fd89, %fd379, %p25;
	add.s32 	%r479, %r479, 256;
	add.s32 	%r477, %r477, 256;
	add.s32 	%r476, %r476, 1;
	setp.ne.s32 	%p26, %r476, 0;
	@%p26 bra 	$L__BB3_66;
$L__BB3_67:
	setp.lt.u32 	%p27, %r53, 768;
	@%p27 bra 	$L__BB3_70;
	add.s32 	%r481, %r479, 512;
	add.s32 	%r480, %r479, %r475;
$L__BB3_69:
	mul.wide.u32 	%rd66, %r480, 8;
	add.s64 	%rd59, %rd16, %rd66;
	// begin inline asm
	ld.global.nc.u64 %rd58, [%rd59];
	// end inline asm
	mov.b64 	%fd90, %rd58;
	setp.lt.f64 	%p28, %fd379, %fd90;
	selp.f64 	%fd91, %fd90, %fd379, %p28;
	add.s32 	%r80, %r480, 256;
	mul.wide.u32 	%rd67, %r80, 8;
	add.s64 	%rd61, %rd16, %rd67;
	// begin inline asm
	ld.global.nc.u64 %rd60, [%rd61];
	// end inline asm
	mov.b64 	%fd92, %rd60;
	setp.lt.f64 	%p29, %fd91, %fd92;
	selp.f64 	%fd93, %fd92, %fd91, %p29;
	add.s32 	%r81, %r480, 512;
	mul.wide.u32 	%rd68, %r81, 8;
	add.s64 	%rd63, %rd16, %rd68;
	// begin inline asm
	ld.global.nc.u64 %rd62, [%rd63];
	// end inline asm
	mov.b64 	%fd94, %rd62;
	setp.lt.f64 	%p30, %fd93, %fd94;
	selp.f64 	%fd95, %fd94, %fd93, %p30;
	add.s32 	%r82, %r480, 768;
	mul.wide.u32 	%rd69, %r82, 8;
	add.s64 	%rd65, %rd16, %rd69;
	// begin inline asm
	ld.global.nc.u64 %rd64, [%rd65];
	// end inline asm
	mov.b64 	%fd96, %rd64;
	setp.lt.f64 	%p31, %fd95, %fd96;
	selp.f64 	%fd379, %fd96, %fd95, %p31;
	add.s32 	%r67, %r481, 1024;
	add.s32 	%r83, %r481, 512;
	add.s32 	%r480, %r480, 1024;
	setp.lt.s32 	%p32, %r83, %r52;
	mov.u32 	%r481, %r67;
	@%p32 bra 	$L__BB3_69;
$L__BB3_70:
	// begin inline asm
	mov.u32 %r84, %laneid;
	// end inline asm
	mov.b64 	%rd70, %fd379;
	mov.b64 	{%r86, %r91}, %rd70;
	mov.b32 	%r92, 1;
	mov.b32 	%r133, 31;
	mov.b32 	%r134, -1;
	// begin inline asm
	shfl.sync.down.b32 %r85, %r86, %r92, %r133, %r134;
	// end inline asm
	// begin inline asm
	shfl.sync.down.b32 %r90, %r91, %r92, %r133, %r134;
	// end inline asm
	mov.b64 	%rd71, {%r85, %r90};
	mov.b64 	%fd97, %rd71;
	setp.gt.s32 	%p33, %r84, 30;
	setp.lt.f64 	%p34, %fd379, %fd97;
	selp.f64 	%fd98, %fd97, %fd379, %p34;
	selp.f64 	%fd99, %fd379, %fd98, %p33;
	mov.b64 	%rd72, %fd99;
	mov.b64 	{%r96, %r101}, %rd72;
	mov.b32 	%r102, 2;
	// begin inline asm
	shfl.sync.down.b32 %r95, %r96, %r102, %r133, %r134;
	// end inline asm
	// begin inline asm
	shfl.sync.down.b32 %r100, %r101, %r102, %r133, %r134;
	// end inline asm
	mov.b64 	%rd73, {%r95, %r100};
	mov.b64 	%fd100, %rd73;
	setp.gt.s32 	%p35, %r84, 29;
	setp.lt.f64 	%p36, %fd99, %fd100;
	selp.f64 	%fd101, %fd100, %fd99, %p36;
	selp.f64 	%fd102, %fd99, %fd101, %p35;
	mov.b64 	%rd74, %fd102;
	mov.b64 	{%r106, %r111}, %rd74;
	mov.b32 	%r112, 4;
	// begin inline asm
	shfl.sync.down.b32 %r105, %r106, %r112, %r133, %r134;
	// end inline asm
	// begin inline asm
	shfl.sync.down.b32 %r110, %r111, %r112, %r133, %r134;
	// end inline asm
	mov.b64 	%rd75, {%r105, %r110};
	mov.b64 	%fd103, %rd75;
	setp.gt.s32 	%p37, %r84, 27;
	setp.lt.f64 	%p38, %fd102, %fd103;
	selp.f64 	%fd104, %fd103, %fd102, %p38;
	selp.f64 	%fd105, %fd102, %fd104, %p37;
	mov.b64 	%rd76, %fd105;
	mov.b64 	{%r116, %r121}, %rd76;
	mov.b32 	%r122, 8;
	// begin inline asm
	shfl.sync.down.b32 %r115, %r116, %r122, %r133, %r134;
	// end inline asm
	// begin inline asm
	shfl.sync.down.b32 %r120, %r121, %r122, %r133, %r134;
	// end inline asm
	mov.b64 	%rd77, {%r115, %r120};
	mov.b64 	%fd106, %rd77;
	setp.gt.s32 	%p39, %r84, 23;
	setp.lt.f64 	%p40, %fd105, %fd106;
	selp.f64 	%fd107, %fd106, %fd105, %p40;
	selp.f64 	%fd108, %fd105, %fd107, %p39;
	mov.b64 	%rd78, %fd108;
	mov.b64 	{%r126, %r131}, %rd78;
	mov.b32 	%r132, 16;
	// begin inline asm
	shfl.sync.down.b32 %r125, %r126, %r132, %r133, %r134;
	// end inline asm
	// begin inline asm
	shfl.sync.down.b32 %r130, %r131, %r132, %r133, %r134;
	// end inline asm
	mov.b64 	%rd79, {%r125, %r130};
	mov.b64 	%fd109, %rd79;
	setp.gt.s32 	%p41, %r84, 15;
	setp.lt.f64 	%p42, %fd108, %fd109;
	selp.f64 	%fd54, %fd109, %fd108, %p42;
	selp.f64 	%fd380, %fd108, %fd54, %p41;
	setp.ne.s32 	%p43, %r84, 0;
	@%p43 bra 	$L__BB3_72;
	shr.u32 	%r135, %r47, 2;
	and.b32  	%r136, %r135, 248;
	mov.u32 	%r137, _ZZN3cub18CUB_300001_SM_10006detail6reduce28DeviceReduceSingleTileKernelINS2_10policy_hubIdjN4cuda3__47maximumIvEEE10Policy1000EPdSB_jS8_ddNS5_3std3__410__identityEEEvT0_T1_T2_T3_T4_T6_E12temp_storage;
	add.s32 	%r138, %r137, %r136;
	st.shared.f64 	[%r138+8], %fd54;
$L__BB3_72:
	bar.sync 	0;
	setp.ne.s32 	%p44, %r47, 0;
	@%p44 bra 	$L__BB3_74;
	ld.shared.f64 	%fd110, [_ZZN3cub18CUB_300001_SM_10006detail6reduce28DeviceReduceSingleTileKernelINS2_10policy_hubIdjN4cuda3__47maximumIvEEE10Policy1000EPdSB_jS8_ddNS5_3std3__410__identityEEEvT0_T1_T2_T3_T4_T6_E12temp_storage+16];
	setp.lt.f64 	%p45, %fd380, %fd110;
	selp.f64 	%fd111, %fd110, %fd380, %p45;
	ld.shared.f64 	%fd112, [_ZZN3cub18CUB_300001_SM_10006detail6reduce28DeviceReduceSingleTileKernelINS2_10policy_hubIdjN4cuda3__47maximumIvEEE10Policy1000EPdSB_jS8_ddNS5_3std3__410__identityEEEvT0_T1_T2_T3_T4_T6_E12temp_storage+24];
	setp.lt.f64 	%p46, %fd111, %fd112;
	selp.f64 	%fd113, %fd112, %fd111, %p46;
	ld.shared.f64 	%fd114, [_ZZN3cub18CUB_300001_SM_10006detail6reduce28DeviceReduceSingleTileKernelINS2_10policy_hubIdjN4cuda3__47maximumIvEEE10Policy1000EPdSB_jS8_ddNS5_3std3__410__identityEEEvT0_T1_T2_T3_T4_T6_E12temp_storage+32];
	setp.lt.f64 	%p47, %fd113, %fd114;
	selp.f64 	%fd115, %fd114, %fd113, %p47;
	ld.shared.f64 	%fd116, [_ZZN3cub18CUB_300001_SM_10006detail6reduce28DeviceReduceSingleTileKernelINS2_10policy_hubIdjN4cuda3__47maximumIvEEE10Policy1000EPdSB_jS8_ddNS5_3std3__410__identityEEEvT0_T1_T2_T3_T4_T6_E12temp_storage+40];
	setp.lt.f64 	%p48, %fd115, %fd116;
	selp.f64 	%fd117, %fd116, %fd115, %p48;
	ld.shared.f64 	%fd118, [_ZZN3cub18CUB_300001_SM_10006detail6reduce28DeviceReduceSingleTileKernelINS2_10policy_hubIdjN4cuda3__47maximumIvEEE10Policy1000EPdSB_jS8_ddNS5_3std3__410__identityEEEvT0_T1_T2_T3_T4_T6_E12temp_storage+48];
	setp.lt.f64 	%p49, %fd117, %fd118;
	selp.f64 	%fd119, %fd118, %fd117, %p49;
	ld.shared.f64 	%fd120, [_ZZN3cub18CUB_300001_SM_10006detail6reduce28DeviceReduceSingleTileKernelINS2_10policy_hubIdjN4cuda3__47maximumIvEEE10Policy1000EPdSB_jS8_ddNS5_3std3__410__identityEEEvT0_T1_T2_T3_T4_T6_E12temp_storage+56];
	setp.lt.f64 	%p50, %fd119, %fd120;
	selp.f64 	%fd121, %fd120, %fd119, %p50;
	ld.shared.f64 	%fd122, [_ZZN3cub18CUB_300001_SM_10006detail6reduce28DeviceReduceSingleTileKernelINS2_10policy_hubIdjN4cuda3__47maximumIvEEE10Policy1000EPdSB_jS8_ddNS5_3std3__410__identityEEEvT0_T1_T2_T3_T4_T6_E12temp_storage+64];
	setp.lt.f64 	%p51, %fd121, %fd122;
	selp.f64 	%fd380, %fd122, %fd121, %p51;
$L__BB3_74:
	mov.u32 	%r454, %tid.x;
	setp.ne.s32 	%p217, %r454, 0;
	@%p217 bra 	$L__BB3_76;
	setp.lt.f64 	%p218, %fd58, %fd380;
	selp.f64 	%fd353, %fd380, %fd58, %p218;
	st.global.f64 	[%rd1], %fd353;
$L__BB3_76:
	ret;

}
	// .globl	_ZN3cub18CUB_300001_SM_10006detail6reduce18DeviceReduceKernelINS2_10policy_hubIdjN4cuda3__47maximumIvEEE10Policy1000EPdjS8_dNS5_3std3__410__identityEEEvT0_PT3_T1_NS0_13GridEvenShareISI_EET2_T4_
.visible .entry _ZN3cub18CUB_300001_SM_10006detail6reduce18DeviceReduceKernelINS2_10policy_hubIdjN4cuda3__47maximumIvEEE10Policy1000EPdjS8_dNS5_3std3__410__identityEEEvT0_PT3_T1_NS0_13GridEvenShareISI_EET2_T4_(
	.param .u64 .ptr .align 1 _ZN3cub18CUB_300001_SM_10006detail6reduce18DeviceReduceKernelINS2_10policy_hubIdjN4cuda3__47maximumIvEEE10Policy1000EPdjS8_dNS5_3std3__410__identityEEEvT0_PT3_T1_NS0_13GridEvenShareISI_EET2_T4__param_0,
	.param .u64 .ptr .align 1 _ZN3cub18CUB_300001_SM_10006detail6reduce18DeviceReduceKernelINS2_10policy_hubIdjN4cuda3__47maximumIvEEE10Policy1000EPdjS8_dNS5_3std3__410__identityEEEvT0_PT3_T1_NS0_13GridEvenShareISI_EET2_T4__param_1,
	.param .u32 _ZN3cub18CUB_300001_SM_10006detail6reduce18DeviceReduceKernelINS2_10policy_hubIdjN4cuda3__47maximumIvEEE10Policy1000EPdjS8_dNS5_3std3__410__identityEEEvT0_PT3_T1_NS0_13GridEvenShareISI_EET2_T4__param_2,
	.param .align 4 .b8 _ZN3cub18CUB_300001_SM_10006detail6reduce18DeviceReduceKernelINS2_10policy_hubIdjN4cuda3__47maximumIvEEE10Policy1000EPdjS8_dNS5_3std3__410__identityEEEvT0_PT3_T1_NS0_13GridEvenShareISI_EET2_T4__param_3[40],
	.param .align 1 .b8 _ZN3cub18CUB_300001_SM_10006detail6reduce18DeviceReduceKernelINS2_10policy_hubIdjN4cuda3__47maximumIvEEE10Policy1000EPdjS8_dNS5_3std3__410__identityEEEvT0_PT3_T1_NS0_13GridEvenShareISI_EET2_T4__param_4[1],
	.param .align 1 .b8 _ZN3cub18CUB_300001_SM_10006detail6reduce18DeviceReduceKernelINS2_10policy_hubIdjN4cuda3__47maximumIvEEE10Policy1000EPdjS8_dNS5_3std3__410__identityEEEvT0_PT3_T1_NS0_13GridEvenShareISI_EET2_T4__param_5[1]
)
.maxntid 256
{
	.reg .pred 	%p<217>;
	.reg .b32 	%r<542>;
	.reg .b64 	%rd<197>;
	.reg .b64 	%fd<375>;
	// demoted variable
	.shared .align 8 .b8 _ZZN3cub18CUB_300001_SM_10006detail6reduce18DeviceReduceKernelINS2_10policy_hubIdjN4cuda3__47maximumIvEEE10Policy1000EPdjS8_dNS5_3std3__410__identityEEEvT0_PT3_T1_NS0_13GridEvenShareISI_EET2_T4_E12temp_storage[80];
	ld.param.u32 	%r1, [_ZN3cub18CUB_300001_SM_10006detail6reduce18DeviceReduceKernelINS2_10policy_hubIdjN4cuda3__47maximumIvEEE10Policy1000EPdjS8_dNS5_3std3__410__identityEEEvT0_PT3_T1_NS0_13GridEvenShareISI_EET2_T4__param_3+20];
	ld.param.u64 	%rd1, [_ZN3cub18CUB_300001_SM_10006detail6reduce18DeviceReduceKernelINS2_10policy_hubIdjN4cuda3__47maximumIvEEE10Policy1000EPdjS8_dNS5_3std3__410__identityEEEvT0_PT3_T1_NS0_13GridEvenShareISI_EET2_T4__param_0];
	ld.param.u32 	%r2, [_ZN3cub18CUB_300001_SM_10006detail6reduce18DeviceReduceKernelINS2_10policy_hubIdjN4cuda3__47maximumIvEEE10Policy1000EPdjS8_dNS5_3std3__410__identityEEEvT0_PT3_T1_NS0_13GridEvenShareISI_EET2_T4__param_3+24];
	mov.u32 	%r3, %ctaid.x;
	shl.b32 	%r4, %r2, 11;
	shl.b32 	%r5, %r3, 11;
	and.b64  	%rd3, %rd1, 31;
	setp.ne.s64 	%p1, %rd3, 0;
	@%p1 bra 	$L__BB4_36;
	sub.s32 	%r6, %r1, %r5;
	setp.gt.u32 	%p109, %r6, 2047;
	@%p109 bra 	$L__BB4_20;
	mov.u32 	%r7, %tid.x;
	setp.ge.u32 	%p158, %r7, %r6;
	mov.f64 	%fd355, 0d0000000000000000;
	mov.u32 	%r512, %r7;
	@%p158 bra 	$L__BB4_4;
	add.s32 	%r378, %r5, %r7;
	mul.wide.u32 	%rd157, %r378, 8;
	add.s64 	%rd156, %rd1, %rd157;
	// begin inline asm
	ld.global.nc.u64 %rd155, [%rd156];
	// end inline asm
	mov.b64 	%fd355, %rd155;
	add.s32 	%r512, %r7, 256;
$L__BB4_4:
	setp.ge.u32 	%p159, %r512, %r6;
	@%p159 bra 	$L__BB4_11;
	not.b32 	%r379, %r512;
	add.s32 	%r10, %r1, %r379;
	and.b32  	%r380, %r10, 768;
	setp.eq.s32 	%p160, %r380, 768;
	@%p160 bra 	$L__BB4_8;
	add.s32 	%r510, %r512, %r5;
	shr.u32 	%r381, %r10, 8;
	add.s32 	%r382, %r381, 1;
	and.b32  	%r383, %r382, 3;
	neg.s32 	%r509, %r383;
$L__BB4_7:
	.pragma "nounroll";
	mul.wide.u32 	%rd160, %r510, 8;
	add.s64 	%rd159, %rd1, %rd160;
	// begin inline asm
	ld.global.nc.u64 %rd158, [%rd159];
	// end inline asm
	mov.b64 	%fd269, %rd158;
	setp.lt.f64 	%p161, %fd355, %fd269;
	selp.f64 	%fd355, %fd269, %fd355, %p161;
	add.s32 	%r512, %r512, 256;
	add.s32 	%r510, %r510, 256;
	add.s32 	%r509, %r509, 1;
	setp.ne.s32 	%p162, %r509, 0;
	@%p162 bra 	$L__BB4_7;
$L__BB4_8:
	sub.s32 	%r384, %r10, %r5;
	setp.lt.u32 	%p163, %r384, 768;
	@%p163 bra 	$L__BB4_11;
	add.s32 	%r514, %r512, 512;
	add.s32 	%r513, %r512, %r5;
$L__BB4_10:
	mul.wide.u32 	%rd169, %r513, 8;
	add.s64 	%rd162, %rd1, %rd169;
	// begin inline asm
	ld.global.nc.u64 %rd161, [%rd162];
	// end inline asm
	mov.b64 	%fd270, %rd161;
	setp.lt.f64 	%p164, %fd355, %fd270;
	selp.f64 	%fd271, %fd270, %fd355, %p164;
	add.s32 	%r385, %r513, 256;
	mul.wide.u32 	%rd170, %r385, 8;
	add.s64 	%rd164, %rd1, %rd170;
	// begin inline asm
	ld.global.nc.u64 %rd163, [%rd164];
	// end inline asm
	mov.b64 	%fd272, %rd163;
	setp.lt.f64 	%p165, %fd271, %fd272;
	selp.f64 	%fd273, %fd272, %fd271, %p165;
	add.s32 	%r386, %r513, 512;
	mul.wide.u32 	%rd171, %r386, 8;
	add.s64 	%rd166, %rd1, %rd171;
	// begin inline asm
	ld.global.nc.u64 %rd165, [%rd166];
	// end inline asm
	mov.b64 	%fd274, %rd165;
	setp.lt.f64 	%p166, %fd273, %fd274;
	selp.f64 	%fd275, %fd274, %fd273, %p166;
	add.s32 	%r387, %r513, 768;
	mul.wide.u32 	%rd172, %r387, 8;
	add.s64 	%rd168, %rd1, %rd172;
	// begin inline asm
	ld.global.nc.u64 %rd167, [%rd168];
	// end inline asm
	mov.b64 	%fd276, %rd167;
	setp.lt.f64 	%p167, %fd275, %fd276;
	selp.f64 	%fd355, %fd276, %fd275, %p167;
	add.s32 	%r24, %r514, 1024;
	add.s32 	%r388, %r514, 512;
	add.s32 	%r513, %r513, 1024;
	setp.lt.s32 	%p168, %r388, %r6;
	mov.u32 	%r514, %r24;
	@%p168 bra 	$L__BB4_10;
$L__BB4_11:
	setp.lt.u32 	%p169, %r6, 256;
	@%p169 bra 	$L__BB4_16;
	// begin inline asm
	mov.u32 %r452, %laneid;
	// end inline asm
	mov.b64 	%rd183, %fd355;
	mov.b64 	{%r454, %r459}, %rd183;
	mov.b32 	%r460, 1;
	mov.b32 	%r501, 31;
	mov.b32 	%r502, -1;
	// begin inline asm
	shfl.sync.down.b32 %r453, %r454, %r460, %r501, %r502;
	// end inline asm
	// begin inline asm
	shfl.sync.down.b32 %r458, %r459, %r460, %r501, %r502;
	// end inline asm
	mov.b64 	%rd184, {%r453, %r458};
	mov.b64 	%fd324, %rd184;
	setp.gt.s32 	%p197, %r452, 30;
	setp.lt.f64 	%p198, %fd355, %fd324;
	selp.f64 	%fd325, %fd324, %fd355, %p198;
	selp.f64 	%fd326, %fd355, %fd325, %p197;
	mov.b64 	%rd185, %fd326;
	mov.b64 	{%r464, %r469}, %rd185;
	mov.b32 	%r470, 2;
	// begin inline asm
	shfl.sync.down.b32 %r463, %r464, %r470, %r501, %r502;
	// end inline asm
	// begin inline asm
	shfl.sync.down.b32 %r468, %r469, %r470, %r501, %r502;
	// end inline asm
	mov.b64 	%rd186, {%r463, %r468};
	mov.b64 	%fd327, %rd186;
	setp.gt.s32 	%p199, %r452, 29;
	setp.lt.f64 	%p200, %fd326, %fd327;
	selp.f64 	%fd328, %fd327, %fd326, %p200;
	selp.f64 	%fd329, %fd326, %fd328, %p199;
	mov.b64 	%rd187, %fd329;
	mov.b64 	{%r474, %r479}, %rd187;
	mov.b32 	%r480, 4;
	// begin inline asm
	shfl.sync.down.b32 %r473, %r474, %r480, %r501, %r502;
	// end inline asm
	// begin inline asm
	shfl.sync.down.b32 %r478, %r479, %r480, %r501, %r502;
	// end inline asm
	mov.b64 	%rd188, {%r473, %r478};
	mov.b64 	%fd330, %rd188;
	setp.gt.s32 	%p201, %r452, 27;
	setp.lt.f64 	%p202, %fd329, %fd330;
	selp.f64 	%fd331, %fd330, %fd329, %p202;
	selp.f64 	%fd332, %fd329, %fd331, %p201;
	mov.b64 	%rd189, %fd332;
	mov.b64 	{%r484, %r489}, %rd189;
	mov.b32 	%r490, 8;
	// begin inline asm
	shfl.sync.down.b32 %r483, %r484, %r490, %r501, %r502;
	// end inline asm
	// begin inline asm
	shfl.sync.down.b32 %r488, %r489, %r490, %r501, %r502;
	// end inline asm
	mov.b64 	%rd190, {%r483, %r488};
	mov.b64 	%fd333, %rd190;
	setp.gt.s32 	%p203, %r452, 23;
	setp.lt.f64 	%p204, %fd332, %fd333;
	selp.f64 	%fd334, %fd333, %fd332, %p204;
	selp.f64 	%fd335, %fd332, %fd334, %p203;
	mov.b64 	%rd191, %fd335;
	mov.b64 	{%r494, %r499}, %rd191;
	mov.b32 	%r500, 16;
	// begin inline asm
	shfl.sync.down.b32 %r493, %r494, %r500, %r501, %r502;
	// end inline asm
	// begin inline asm
	shfl.sync.down.b32 %r498, %r499, %r500, %r501, %r502;
	// end inline asm
	mov.b64 	%rd192, {%r493, %r498};
	mov.b64 	%fd336, %rd192;
	setp.gt.s32 	%p205, %r452, 15;
	setp.lt.f64 	%p206, %fd335, %fd336;
	selp.f64 	%fd10, %fd336, %fd335, %p206;
	selp.f64 	%fd374, %fd335, %fd10, %p205;
	setp.ne.s32 	%p207, %r452, 0;
	@%p207 bra 	$L__BB4_14;
	shr.u32 	%r503, %r7, 2;
	and.b32  	%r504, %r503, 248;
	mov.u32 	%r505, _ZZN3cub18CUB_300001_SM_10006detail6reduce18DeviceReduceKernelINS2_10policy_hubIdjN4cuda3__47maximumIvEEE10Policy1000EPdjS8_dNS5_3std3__410__identityEEEvT0_PT3_T1_NS0_13GridEvenShareISI_EET2_T4_E12temp_storage;
	add.s32 	%r506, %r505, %r504;
	st.shared.f64 	[%r506+8], %fd10;
$L__BB4_14:
	bar.sync 	0;
	setp.ne.s32 	%p208, %r7, 0;
	@%p208 bra 	$L__BB4_71;
	ld.shared.f64 	%fd337, [_ZZN3cub18CUB_300001_SM_10006detail6reduce18DeviceReduceKernelINS2_10policy_hubIdjN4cuda3__47maximumIvEEE10Policy1000EPdjS8_dNS5_3std3__410__identityEEEvT0_PT3_T1_NS0_13GridEvenShareISI_EET2_T4_E12temp_storage+16];
	setp.lt.f64 	%p209, %fd374, %fd337;
	selp.f64 	%fd338, %fd337, %fd374, %p209;
	ld.shared.f64 	%fd339, [_ZZN3cub18CUB_300001_SM_10006detail6reduce18DeviceReduceKernelINS2_10policy_hubIdjN4cuda3__47maximumIvEEE10Policy1000EPdjS8_dNS5_3std3__410__identityEEEvT0_PT3_T1_NS0_13GridEvenShareISI_EET2_T4_E12temp_storage+24];
	setp.lt.f64 	%p210, %fd338, %fd339;
	selp.f64 	%fd340, %fd339, %fd338, %p210;
	ld.shared.f64 	%fd341, [_ZZN3cub18CUB_300001_SM_10006detail6reduce18DeviceReduceKernelINS2_10policy_hubIdjN4cuda3__47maximumIvEEE10Policy1000EPdjS8_dNS5_3std3__410__identityEEEvT0_PT3_T1_NS0_13GridEvenShareISI_EET2_T4_E12temp_storage+32];
	setp.lt.f64 	%p211, %fd340, %fd341;
	selp.f64 	%fd342, %fd341, %fd340, %p211;
	ld.shared.f64 	%fd343, [_ZZN3cub18CUB_300001_SM_10006detail6reduce18DeviceReduceKernelINS2_10policy_hubIdjN4cuda3__47maximumIvEEE10Policy1000EPdjS8_dNS5_3std3__410__identityEEEvT0_PT3_T1_NS0_13GridEvenShareISI_EET2_T4_E12temp_storage+40];
	setp.lt.f64 	%p212, %fd342, %fd343;
	selp.f64 	%fd344, %fd343, %fd342, %p212;
	ld.shared.f64 	%fd345, [_ZZN3cub18CUB_300001_SM_10006detail6reduce18DeviceReduceKernelINS2_10policy_hubIdjN4cuda3__47maximumIvEEE10Policy1000EPdjS8_dNS5_3std3__410__identityEEEvT0_PT3_T1_NS0_13GridEvenShareISI_EET2_T4_E12temp_storage+48];
	setp.lt.f64 	%p213, %fd344, %fd345;
	selp.f64 	%fd346, %fd345, %fd344, %p213;
	ld.shared.f64 	%fd347, [_ZZN3cub18CUB_300001_SM_10006detail6reduce18DeviceReduceKernelINS2_10policy_hubIdjN4cuda3__47maximumIvEEE10Policy1000EPdjS8_dNS5_3std3__410__identityEEEvT0_PT3_T1_NS0_13GridEvenShareISI_EET2_T4_E12temp_storage+56];
	setp.lt.f64 	%p214, %fd346, %fd347;
	selp.f64 	%fd348, %fd347, %fd346, %p214;
	ld.shared.f64 	%fd349, [_ZZN3cub18CUB_300001_SM_10006detail6reduce18DeviceReduceKernelINS2_10policy_hubIdjN4cuda3__47maximumIvEEE10Policy1000EPdjS8_dNS5_3std3__410__identityEEEvT0_PT3_T1_NS0_13GridEvenShareISI_EET2_T4_E12temp_storage+64];
	setp.lt.f64 	%p215, %fd348, %fd349;
	selp.f64 	%fd374, %fd349, %fd348, %p215;
	bra.uni 	$L__BB4_71;
$L__BB4_16:
	// begin inline asm
	mov.u32 %r389, %laneid;
	// end inline asm
	and.b32  	%r440, %r7, 992;
	add.s32 	%r441, %r440, 32;
	setp.gt.u32 	%p170, %r441, %r6;
	not.b32 	%r442, %r440;
	add.s32 	%r443, %r6, %r442;
	selp.b32 	%r438, %r443, 31, %p170;
	mov.b64 	%rd173, %fd355;
	mov.b64 	{%r391, %r396}, %rd173;
	mov.b32 	%r397, 1;
	mov.b32 	%r439, -1;
	// begin inline asm
	shfl.sync.down.b32 %r390, %r391, %r397, %r438, %r439;
	// end inline asm
	// begin inline asm
	shfl.sync.down.b32 %r395, %r396, %r397, %r438, %r439;
	// end inline asm
	mov.b64 	%rd174, {%r390, %r395};
	mov.b64 	%fd277, %rd174;
	setp.lt.s32 	%p171, %r389, %r438;
	setp.lt.f64 	%p172, %fd355, %fd277;
	selp.f64 	%fd278, %fd277, %fd355, %p172;
	selp.f64 	%fd279, %fd278, %fd355, %p171;
	mov.b64 	%rd175, %fd279;
	mov.b64 	{%r401, %r406}, %rd175;
	mov.b32 	%r407, 2;
	// begin inline asm
	shfl.sync.down.b32 %r400, %r401, %r407, %r438, %r439;
	// end inline asm
	// begin inline asm
	shfl.sync.down.b32 %r405, %r406, %r407, %r438, %r439;
	// end inline asm
	mov.b64 	%rd176, {%r400, %r405};
	mov.b64 	%fd280, %rd176;
	add.s32 	%r444, %r389, 2;
	setp.gt.s32 	%p173, %r444, %r438;
	setp.lt.f64 	%p174, %fd279, %fd280;
	selp.f64 	%fd281, %fd280, %fd279, %p174;
	selp.f64 	%fd282, %fd279, %fd281, %p173;
	mov.b64 	%rd177, %fd282;
	mov.b64 	{%r411, %r416}, %rd177;
	mov.b32 	%r417, 4;
	// begin inline asm
	shfl.sync.down.b32 %r410, %r411, %r417, %r438, %r439;
	// end inline asm
	// begin inline asm
	shfl.sync.down.b32 %r415, %r416, %r417, %r438, %r439;
	// end inline asm
	mov.b64 	%rd178, {%r410, %r415};
	mov.b64 	%fd283, %rd178;
	add.s32 	%r445, %r389, 4;
	setp.gt.s32 	%p175, %r445, %r438;
	setp.lt.f64 	%p176, %fd282, %fd283;
	selp.f64 	%fd284, %fd283, %fd282, %p176;
	selp.f64 	%fd285, %fd282, %fd284, %p175;
	mov.b64 	%rd179, %fd285;
	mov.b64 	{%r421, %r426}, %rd179;
	mov.b32 	%r427, 8;
	// begin inline asm
	shfl.sync.down.b32 %r420, %r421, %r427, %r438, %r439;
	// end inline asm
	// begin inline asm
	shfl.sync.down.b32 %r425, %r426, %r427, %r438, %r439;
	// end inline asm
	mov.b64 	%rd180, {%r420, %r425};
	mov.b64 	%fd286, %rd180;
	add.s32 	%r446, %r389, 8;
	setp.gt.s32 	%p177, %r446, %r438;
	setp.lt.f64 	%p178, %fd285, %fd286;
	selp.f64 	%fd287, %fd286, %fd285, %p178;
	selp.f64 	%fd288, %fd285, %fd287, %p177;
	mov.b64 	%rd181, %fd288;
	mov.b64 	{%r431, %r436}, %rd181;
	mov.b32 	%r437, 16;
	// begin inline asm
	shfl.sync.down.b32 %r430, %r431, %r437, %r438, %r439;
	// end inline asm
	// begin inline asm
	shfl.sync.down.b32 %r435, %r436, %r437, %r438, %r439;
	// end inline asm
	mov.b64 	%rd182, {%r430, %r435};
	mov.b64 	%fd289, %rd182;
	add.s32 	%r447, %r389, 16;
	setp.gt.s32 	%p179, %r447, %r438;
	setp.lt.f64 	%p180, %fd288, %fd289;
	selp.f64 	%fd290, %fd289, %fd288, %p180;
	selp.f64 	%fd374, %fd288, %fd290, %p179;
	setp.ne.s32 	%p181, %r389, 0;
	@%p181 bra 	$L__BB4_18;
	shr.u32 	%r448, %r7, 2;
	and.b32  	%r449, %r448, 248;
	mov.u32 	%r450, _ZZN3cub18CUB_300001_SM_10006detail6reduce18DeviceReduceKernelINS2_10policy_hubIdjN4cuda3__47maximumIvEEE10Policy1000EPdjS8_dNS5_3std3__410__identityEEEvT0_PT3_T1_NS0_13GridEvenShareISI_EET2_T4_E12temp_storage;
	add.s32 	%r451, %r450, %r449;
	st.shared.f64 	[%r451+8], %fd374;
$L__BB4_18:
	bar.sync 	0;
	setp.ne.s32 	%p182, %r7, 0;
	@%p182 bra 	$L__BB4_71;
	setp.gt.u32 	%p183, %r6, 32;
	ld.shared.f64 	%fd291, [_ZZN3cub18CUB_300001_SM_10006detail6reduce18DeviceReduceKernelINS2_10policy_hubIdjN4cuda3__47maximumIvEEE10Policy1000EPdjS8_dNS5_3std3__410__identityEEEvT0_PT3_T1_NS0_13GridEvenShareISI_EET2_T4_E12temp_storage+16];
	setp.lt.f64 	%p184, %fd374, %fd291;
	selp.f64 	%fd293, %fd291, %fd374, %p184;
	selp.f64 	%fd294, %fd293, %fd374, %p183;
	setp.gt.u32 	%p185, %r6, 64;
	ld.shared.f64 	%fd296, [_ZZN3cub18CUB_300001_SM_10006detail6reduce18DeviceReduceKernelINS2_10policy_hubIdjN4cuda3__47maximumIvEEE10Policy1000EPdjS8_dNS5_3std3__410__identityEEEvT0_PT3_T1_NS0_13GridEvenShareISI_EET2_T4_E12temp_storage+24];
	setp.lt.f64 	%p186, %fd294, %fd296;
	selp.f64 	%fd298, %fd296, %fd294, %p186;
	selp.f64 	%fd299, %fd298, %fd294, %p185;
	setp.gt.u32 	%p187, %r6, 96;
	ld.shared.f64 	%fd301, [_ZZN3cub18CUB_300001_SM_10006detail6reduce18DeviceReduceKernelINS2_10policy_hubIdjN4cuda3__47maximumIvEEE10Policy1000EPdjS8_dNS5_3std3__410__identityEEEvT0_PT3_T1_NS0_13GridEvenShareISI_EET2_T4_E12temp_storage+32];
	setp.lt.f64 	%p188, %fd299, %fd301;
	selp.f64 	%fd303, %fd301, %fd299, %p188;
	selp.f64 	%fd304, %fd303, %fd299, %p187;
	setp.gt.u32 	%p189, %r6, 128;
	ld.shared.f64 	%fd306, [_ZZN3cub18CUB_300001_SM_10006detail6reduce18DeviceReduceKernelINS2_10policy_hubIdjN4cuda3__47maximumIvEEE10Policy1000EPdjS8_dNS5_3std3__410__identityEEEvT0_PT3_T1_NS0_13GridEvenShareISI_EET2_T4_E12temp_storage+40];
	setp.lt.f64 	%p190, %fd304, %fd306;
	selp.f64 	%fd308, %fd306, %fd304, %p190;
	selp.f64 	%fd309, %fd308, %fd304, %p189;
	setp.gt.u32 	%p191, %r6, 160;
	ld.shared.f64 	%fd311, [_ZZN3cub18CUB_300001_SM_10006detail6reduce18DeviceReduceKernelINS2_10policy_hubIdjN4cuda3__47maximumIvEEE10Policy1000EPdjS8_dNS5_3std3__410__identityEEEvT0_PT3_T1_NS0_13GridEvenShareISI_EET2_T4_E12temp_storage+48];
	setp.lt.f64 	%p192, %fd309, %fd311;
	selp.f64 	%fd313, %fd311, %fd309, %p192;
	selp.f64 	%fd314, %fd313, %fd309, %p191;
	setp.gt.u32 	%p193, %r6, 192;
	ld.shared.f64 	%fd316, [_ZZN3cub18CUB_300001_SM_10006detail6reduce18DeviceReduceKernelINS2_10policy_hubIdjN4cuda3__47maximumIvEEE10Policy1000EPdjS8_dNS5_3std3__410__identityEEEvT0_PT3_T1_NS0_13GridEvenShareISI_EET2_T4_E12temp_storage+56];
	setp.lt.f64 	%p194, %fd314, %fd316;
	selp.f64 	%fd318, %fd316, %fd314, %p194;
	selp.f64 	%fd319, %fd318, %fd314, %p193;
	setp.gt.u32 	%p195, %r6, 224;
	ld.shared.f64 	%fd321, [_ZZN3cub18CUB_300001_SM_10006detail6reduce18DeviceReduceKernelINS2_10policy_hubIdjN4cuda3__47maximumIvEEE10Policy1000EPdjS8_dNS5_3std3__410__identityEEEvT0_PT3_T1_NS0_13GridEvenShareISI_EET2_T4_E12temp_storage+64];
	setp.lt.f64 	%p196, %fd319, %fd321;
	selp.f64 	%fd323, %fd321, %fd319, %p196;
	selp.f64 	%fd374, %fd323, %fd319, %p195;
	bra.uni 	$L__BB4_71;
$L__BB4_20:
	mov.u32 	%r26, %tid.x;
	shl.b32 	%r305, %r26, 2;
	add.s32 	%r306, %r5, %r305;
	mul.wide.u32 	%rd113, %r306, 8;
	add.s64 	%rd103, %rd1, %rd113;
	// begin inline asm
	ld.global.nc.v2.u64 {%rd101, %rd102}, [%rd103];
	// end inline asm
	add.s64 	%rd106, %rd103, 16;
	// begin inline asm
	ld.global.nc.v2.u64 {%rd104, %rd105}, [%rd106];
	// end inline asm
	mov.b64 	%fd203, %rd101;
	mov.b64 	%fd204, %rd102;
	mov.b64 	%fd205, %rd104;
	mov.b64 	%fd206, %rd105;
	add.s64 	%rd109, %rd103, 8192;
	// begin inline asm
	ld.global.nc.v2.u64 {%rd107, %rd108}, [%rd109];
	// end inline asm
	add.s64 	%rd112, %rd103, 8208;
	// begin inline asm
	ld.global.nc.v2.u64 {%rd110, %rd111}, [%rd112];
	// end inline asm
	mov.b64 	%fd207, %rd107;
	mov.b64 	%fd208, %rd108;
	mov.b64 	%fd209, %rd110;
	mov.b64 	%fd210, %rd111;
	setp.lt.f64 	%p110, %fd203, %fd204;
	selp.f64 	%fd211, %fd204, %fd203, %p110;
	setp.lt.f64 	%p111, %fd211, %fd205;
	selp.f64 	%fd212, %fd205, %fd211, %p111;
	setp.lt.f64 	%p112, %fd212, %fd206;
	selp.f64 	%fd213, %fd206, %fd212, %p112;
	setp.lt.f64 	%p113, %fd213, %fd207;
	selp.f64 	%fd214, %fd207, %fd213, %p113;
	setp.lt.f64 	%p114, %fd214, %fd208;
	selp.f64 	%fd215, %fd208, %fd214, %p114;
	setp.lt.f64 	%p115, %fd215, %fd209;
	selp.f64 	%fd216, %fd209, %fd215, %p115;
	setp.lt.f64 	%p116, %fd216, %fd210;
	selp.f64 	%fd361, %fd210, %fd216, %p116;
	setp.lt.u32 	%p117, %r6, %r4;
	@%p117 bra 	$L__BB4_32;
	add.s32 	%r27, %r4, %r5;
	add.s32 	%r516, %r27, 256;
	add.s32 	%r515, %r27, %r26;
	mov.b32 	%r517, 0;
$L__BB4_22:
	add.s32 	%r5, %r5, %r4;
	add.s32 	%r308, %r1, -2048;
	setp.gt.u32 	%p118, %r5, %r308;
	@%p118 bra 	$L__BB4_24;
	cvt.u64.u32 	%rd126, %r5;
	cvt.u64.u32 	%rd127, %r305;
	add.s64 	%rd128, %rd126, %rd127;
	shl.b64 	%rd129, %rd128, 3;
	add.s64 	%rd116, %rd1, %rd129;
	// begin inline asm
	ld.global.nc.v2.u64 {%rd114, %rd115}, [%rd116];
	// end inline asm
	add.s64 	%rd119, %rd116, 16;
	// begin inline asm
	ld.global.nc.v2.u64 {%rd117, %rd118}, [%rd119];
	// end inline asm
	mov.b64 	%fd217, %rd114;
	mov.b64 	%fd218, %rd115;
	mov.b64 	%fd219, %rd117;
	mov.b64 	%fd220, %rd118;
	add.s64 	%rd122, %rd116, 8192;
	// begin inline asm
	ld.global.nc.v2.u64 {%rd120, %rd121}, [%rd122];
	// end inline asm
	add.s64 	%rd125, %rd116, 8208;
	// begin inline asm
	ld.global.nc.v2.u64 {%rd123, %rd124}, [%rd125];
	// end inline asm
	mov.b64 	%fd221, %rd120;
	mov.b64 	%fd222, %rd121;
	mov.b64 	%fd223, %rd123;
	mov.b64 	%fd224, %rd124;
	setp.lt.f64 	%p119, %fd361, %fd217;
	selp.f64 	%fd225, %fd217, %fd361, %p119;
	setp.lt.f64 	%p120, %fd225, %fd218;
	selp.f64 	%fd226, %fd218, %fd225, %p120;
	setp.lt.f64 	%p121, %fd226, %fd219;
	selp.f64 	%fd227, %fd219, %fd226, %p121;
	setp.lt.f64 	%p122, %fd227, %fd220;
	selp.f64 	%fd228, %fd220, %fd227, %p122;
	setp.lt.f64 	%p123, %fd228, %fd221;
	selp.f64 	%fd229, %fd221, %fd228, %p123;
	setp.lt.f64 	%p124, %fd229, %fd222;
	selp.f64 	%fd230, %fd222, %fd229, %p124;
	setp.lt.f64 	%p125, %fd230, %fd223;
	selp.f64 	%fd231, %fd223, %fd230, %p125;
	setp.lt.f64 	%p126, %fd231, %fd224;
	selp.f64 	%fd361, %fd224, %fd231, %p126;
	sub.s32 	%r310, %r1, %r5;
	setp.lt.u32 	%p127, %r310, %r4;
	add.s32 	%r517, %r517, 1;
	add.s32 	%r516, %r516, %r4;
	add.s32 	%r515, %r515, %r4;
	@%p127 bra 	$L__BB4_32;
	bra.uni 	$L__BB4_22;
$L__BB4_24:
	setp.le.u32 	%p128, %r1, %r5;
	@%p128 bra 	$L__BB4_32;
	sub.s32 	%r38, %r1, %r5;
	setp.ge.s32 	%p129, %r26, %r38;
	@%p129 bra 	$L__BB4_32;
	not.b32 	%r311, %r26;
	add.s32 	%r312, %r1, %r311;
	sub.s32 	%r313, %r312, %r27;
	mul.lo.s32 	%r314, %r2, %r517;
	shl.b32 	%r315, %r314, 11;
	sub.s32 	%r39, %r313, %r315;
	shr.u32 	%r316, %r312, 8;
	add.s32 	%r40, %r316, 1;
	and.b32  	%r317, %r312, 768;
	setp.eq.s32 	%p130, %r317, 768;
	mov.u32 	%r522, %r26;
	@%p130 bra 	$L__BB4_29;
	and.b32  	%r318, %r40, 3;
	neg.s32 	%r519, %r318;
	mov.u32 	%r522, %r26;
$L__BB4_28:
	.pragma "nounroll";
	mul.wide.u32 	%rd132, %r515, 8;
	add.s64 	%rd131, %rd1, %rd132;
	// begin inline asm
	ld.global.nc.u64 %rd130, [%rd131];
	// end inline asm
	mov.b64 	%fd233, %rd130;
	setp.lt.f64 	%p131, %fd361, %fd233;
	selp.f64 	%fd361, %fd233, %fd361, %p131;
	add.s32 	%r522, %r522, 256;
	add.s32 	%r515, %r515, 256;
	add.s32 	%r519, %r519, 1;
	setp.ne.s32 	%p132, %r519, 0;
	@%p132 bra 	$L__BB4_28;
$L__BB4_29:
	setp.lt.u32 	%p133, %r39, 768;
	@%p133 bra 	$L__BB4_32;
	add.s32 	%r524, %r522, 512;
	add.s32 	%r523, %r522, %r516;
$L__BB4_31:
	add.s32 	%r319, %r523, -256;
	mul.wide.u32 	%rd141, %r319, 8;
	add.s64 	%rd134, %rd1, %rd141;
	// begin inline asm
	ld.global.nc.u64 %rd133, [%rd134];
	// end inline asm
	mov.b64 	%fd234, %rd133;
	setp.lt.f64 	%p134, %fd361, %fd234;
	selp.f64 	%fd235, %fd234, %fd361, %p134;
	mul.wide.u32 	%rd142, %r523, 8;
	add.s64 	%rd136, %rd1, %rd142;
	// begin inline asm
	ld.global.nc.u64 %rd135, [%rd136];
	// end inline asm
	mov.b64 	%fd236, %rd135;
	setp.lt.f64 	%p135, %fd235, %fd236;
	selp.f64 	%fd237, %fd236, %fd235, %p135;
	add.s32 	%r320, %r523, 256;
	mul.wide.u32 	%rd143, %r320, 8;
	add.s64 	%rd138, %rd1, %rd143;
	// begin inline asm
	ld.global.nc.u64 %rd137, [%rd138];
	// end inline asm
	mov.b64 	%fd238, %rd137;
	setp.lt.f64 	%p136, %fd237, %fd238;
	selp.f64 	%fd239, %fd238, %fd237, %p136;
	add.s32 	%r321, %r523, 512;
	mul.wide.u32 	%rd144, %r321, 8;
	add.s64 	%rd140, %rd1, %rd144;
	// begin inline asm
	ld.global.nc.u64 %rd139, [%rd140];
	// end inline asm
	mov.b64 	%fd240, %rd139;
	setp.lt.f64 	%p137, %fd239, %fd240;
	selp.f64 	%fd361, %fd240, %fd239, %p137;
	add.s32 	%r53, %r524, 1024;
	add.s32 	%r322, %r524, 512;
	add.s32 	%r523, %r523, 1024;
	setp.lt.s32 	%p138, %r322, %r38;
	mov.u32 	%r524, %r53;
	@%p138 bra 	$L__BB4_31;
$L__BB4_32:
	// begin inline asm
	mov.u32 %r323, %laneid;
	// end inline asm
	mov.b64 	%rd145, %fd361;
	mov.b64 	{%r325, %r330}, %rd145;
	mov.b32 	%r331, 1;
	mov.b32 	%r372, 31;
	mov.b32 	%r373, -1;
	// begin inline asm
	shfl.sync.down.b32 %r324, %r325, %r331, %r372, %r373;
	// end inline asm
	// begin inline asm
	shfl.sync.down.b32 %r329, %r330, %r331, %r372, %r373;
	// end inline asm
	mov.b64 	%rd146, {%r324, %r329};
	mov.b64 	%fd241, %rd146;
	setp.gt.s32 	%p139, %r323, 30;
	setp.lt.f64 	%p140, %fd361, %fd241;
	selp.f64 	%fd242, %fd241, %fd361, %p140;
	selp.f64 	%fd243, %fd361, %fd242, %p139;
	mov.b64 	%rd147, %fd243;
	mov.b64 	{%r335, %r340}, %rd147;
	mov.b32 	%r341, 2;
	// begin inline asm
	shfl.sync.down.b32 %r334, %r335, %r341, %r372, %r373;
	// end inline asm
	// begin inline asm
	shfl.sync.down.b32 %r339, %r340, %r341, %r372, %r373;
	// end inline asm
	mov.b64 	%rd148, {%r334, %r339};
	mov.b64 	%fd244, %rd148;
	setp.gt.s32 	%p141, %r323, 29;
	setp.lt.f64 	%p142, %fd243, %fd244;
	selp.f64 	%fd245, %fd244, %fd243, %p142;
	selp.f64 	%fd246, %fd243, %fd245, %p141;
	mov.b64 	%rd149, %fd246;
	mov.b64 	{%r345, %r350}, %rd149;
	mov.b32 	%r351, 4;
	// begin inline asm
	shfl.sync.down.b32 %r344, %r345, %r351, %r372, %r373;
	// end inline asm
	// begin inline asm
	shfl.sync.down.b32 %r349, %r350, %r351, %r372, %r373;
	// end inline asm
	mov.b64 	%rd150, {%r344, %r349};
	mov.b64 	%fd247, %rd150;
	setp.gt.s32 	%p143, %r323, 27;
	setp.lt.f64 	%p144, %fd246, %fd247;
	selp.f64 	%fd248, %fd247, %fd246, %p144;
	selp.f64 	%fd249, %fd246, %fd248, %p143;
	mov.b64 	%rd151, %fd249;
	mov.b64 	{%r355, %r360}, %rd151;
	mov.b32 	%r361, 8;
	// begin inline asm
	shfl.sync.down.b32 %r354, %r355, %r361, %r372, %r373;
	// end inline asm
	// begin inline asm
	shfl.sync.down.b32 %r359, %r360, %r361, %r372, %r373;
	// end inline asm
	mov.b64 	%rd152, {%r354, %r359};
	mov.b64 	%fd250, %rd152;
	setp.gt.s32 	%p145, %r323, 23;
	setp.lt.f64 	%p146, %fd249, %fd250;
	selp.f64 	%fd251, %fd250, %fd249, %p146;
	selp.f64 	%fd252, %fd249, %fd251, %p145;
	mov.b64 	%rd153, %fd252;
	mov.b64 	{%r365, %r370}, %rd153;
	mov.b32 	%r371, 16;
	// begin inline asm
	shfl.sync.down.b32 %r364, %r365, %r371, %r372, %r373;
	// end inline asm
	// begin inline asm
	shfl.sync.down.b32 %r369, %r370, %r371, %r372, %r373;
	// end inline asm
	mov.b64 	%rd154, {%r364, %r369};
	mov.b64 	%fd253, %rd154;
	setp.gt.s32 	%p147, %r323, 15;
	setp.lt.f64 	%p148, %fd252, %fd253;
	selp.f64 	%fd25, %fd253, %fd252, %p148;
	selp.f64 	%fd374, %fd252, %fd25, %p147;
	setp.ne.s32 	%p149, %r323, 0;
	@%p149 bra 	$L__BB4_34;
	shr.u32 	%r374, %r26, 2;
	and.b32  	%r375, %r374, 248;
	mov.u32 	%r376, _ZZN3cub18CUB_300001_SM_10006detail6reduce18DeviceReduceKernelINS2_10policy_hubIdjN4cuda3__47maximumIvEEE10Policy1000EPdjS8_dNS5_3std3__410__identityEEEvT0_PT3_T1_NS0_13GridEvenShareISI_EET2_T4_E12temp_storage;
	add.s32 	%r377, %r376, %r375;
	st.shared.f64 	[%r377+8], %fd25;
$L__BB4_34:
	bar.sync 	0;
	setp.ne.s32 	%p150, %r26, 0;
	@%p150 bra 	$L__BB4_71;
	ld.shared.f64 	%fd254, [_ZZN3cub18CUB_300001_SM_10006detail6reduce18DeviceReduceKernelINS2_10policy_hubIdjN4cuda3__47maximumIvEEE10Policy1000EPdjS8_dNS5_3std3__410__identityEEEvT0_PT3_T1_NS0_13GridEvenShareISI_EET2_T4_E12temp_storage+16];
	setp.lt.f64 	%p151, %fd374, %fd254;
	selp.f64 	%fd255, %fd254, %fd374, %p151;
	ld.shared.f64 	%fd256, [_ZZN3cub18CUB_300001_SM_10006detail6reduce18DeviceReduceKernelINS2_10policy_hubIdjN4cuda3__47maximumIvEEE10Policy1000EPdjS8_dNS5_3std3__410__identityEEEvT0_PT3_T1_NS0_13GridEvenShareISI_EET2_T4_E12temp_storage+24];
	setp.lt.f64 	%p152, %fd255, %fd256;
	selp.f64 	%fd257, %fd256, %fd255, %p152;
	ld.shared.f64 	%fd258, [_ZZN3cub18CUB_300001_SM_10006detail6reduce18DeviceReduceKernelINS2_10policy_hubIdjN4cuda3__47maximumIvEEE10Policy1000EPdjS8_dNS5_3std3__410__identityEEEvT0_PT3_T1_NS0_13GridEvenShareISI_EET2_T4_E12temp_storage+32];
	setp.lt.f64 	%p153, %fd257, %fd258;
	selp.f64 	%fd259, %fd258, %fd257, %p153;
	ld.shared.f64 	%fd260, [_ZZN3cub18CUB_300001_SM_10006detail6reduce18DeviceReduceKernelINS2_10policy_hubIdjN4cuda3__47maximumIvEEE10Policy1000EPdjS8_dNS5_3std3__410__identityEEEvT0_PT3_T1_NS0_13GridEvenShareISI_EET2_T4_E12temp_storage+40];
	setp.lt.f64 	%p154, %fd259, %fd260;
	selp.f64 	%fd261, %fd260, %fd259, %p154;
	ld.shared.f64 	%fd262, [_ZZN3cub18CUB_300001_SM_10006detail6reduce18DeviceReduceKernelINS2_10policy_hubIdjN4cuda3__47maximumIvEEE10Policy1000EPdjS8_dNS5_3std3__410__identityEEEvT0_PT3_T1_NS0_13GridEvenShareISI_EET2_T4_E12temp_storage+48];
	setp.lt.f64 	%p155, %fd261, %fd262;
	selp.f64 	%fd263, %fd262, %fd261, %p155;
	ld.shared.f64 	%fd264, [_ZZN3cub18CUB_300001_SM_10006detail6reduce18DeviceReduceKernelINS2_10policy_hubIdjN4cuda3__47maximumIvEEE10Policy1000EPdjS8_dNS5_3std3__410__identityEEEvT0_PT3_T1_NS0_13GridEvenShareISI_EET2_T4_E12temp_storage+56];
	setp.lt.f64 	%p156, %fd263, %fd264;
	selp.f64 	%fd265, %fd264, %fd263, %p156;
	ld.shared.f64 	%fd266, [_ZZN3cub18CUB_300001_SM_10006detail6reduce18DeviceReduceKernelINS2_10policy_hubIdjN4cuda3__47maximumIvEEE10Policy1000EPdjS8_dNS5_3std3__410__identityEEEvT0_PT3_T1_NS0_13GridEvenShareISI_EET2_T4_E12temp_storage+64];
	setp.lt.f64 	%p157, %fd265, %fd266;
	selp.f64 	%fd374, %fd266, %fd265, %p157;
	bra.uni 	$L__BB4_71;
$L__BB4_36:
	sub.s32 	%r55, %r1, %r5;
	setp.gt.u32 	%p2, %r55, 2047;
	@%p2 bra 	$L__BB4_55;
	mov.u32 	%r56, %tid.x;
	setp.ge.u32 	%p51, %r56, %r55;
	mov.f64 	%fd367, 0d0000000000000000;
	mov.u32 	%r529, %r56;
	@%p51 bra 	$L__BB4_39;
	add.s32 	%r176, %r5, %r56;
	mul.wide.u32 	%rd65, %r176, 8;
	add.s64 	%rd64, %rd1, %rd65;
	// begin inline asm
	ld.global.nc.u64 %rd63, [%rd64];
	// end inline asm
	mov.b64 	%fd367, %rd63;
	add.s32 	%r529, %r56, 256;
$L__BB4_39:
	setp.ge.u32 	%p52, %r529, %r55;
	@%p52 bra 	$L__BB4_46;
	not.b32 	%r177, %r529;
	add.s32 	%r59, %r1, %r177;
	and.b32  	%r178, %r59, 768;
	setp.eq.s32 	%p53, %r178, 768;
	@%p53 bra 	$L__BB4_43;
	add.s32 	%r527, %r529, %r5;
	shr.u32 	%r179, %r59, 8;
	add.s32 	%r180, %r179, 1;
	and.b32  	%r181, %r180, 3;
	neg.s32 	%r526, %r181;
$L__BB4_42:
	.pragma "nounroll";
	mul.wide.u32 	%rd68, %r527, 8;
	add.s64 	%rd67, %rd1, %rd68;
	// begin inline asm
	ld.global.nc.u64 %rd66, [%rd67];
	// end inline asm
	mov.b64 	%fd122, %rd66;
	setp.lt.f64 	%p54, %fd367, %fd122;
	selp.f64 	%fd367, %fd122, %fd367, %p54;
	add.s32 	%r529, %r529, 256;
	add.s32 	%r527, %r527, 256;
	add.s32 	%r526, %r526, 1;
	setp.ne.s32 	%p55, %r526, 0;
	@%p55 bra 	$L__BB4_42;
$L__BB4_43:
	sub.s32 	%r182, %r59, %r5;
	setp.lt.u32 	%p56, %r182, 768;
	@%p56 bra 	$L__BB4_46;
	add.s32 	%r531, %r529, 512;
	add.s32 	%r530, %r529, %r5;
$L__BB4_45:
	mul.wide.u32 	%rd77, %r530, 8;
	add.s64 	%rd70, %rd1, %rd77;
	// begin inline asm
	ld.global.nc.u64 %rd69, [%rd70];
	// end inline asm
	mov.b64 	%fd123, %rd69;
	setp.lt.f64 	%p57, %fd367, %fd123;
	selp.f64 	%fd124, %fd123, %fd367, %p57;
	add.s32 	%r183, %r530, 256;
	mul.wide.u32 	%rd78, %r183, 8;
	add.s64 	%rd72, %rd1, %rd78;
	// begin inline asm
	ld.global.nc.u64 %rd71, [%rd72];
	// end inline asm
	mov.b64 	%fd125, %rd71;
	setp.lt.f64 	%p58, %fd124, %fd125;
	selp.f64 	%fd126, %fd125, %fd124, %p58;
	add.s32 	%r184, %r530, 512;
	mul.wide.u32 	%rd79, %r184, 8;
	add.s64 	%rd74, %rd1, %rd79;
	// begin inline asm
	ld.global.nc.u64 %rd73, [%rd74];
	// end inline asm
	mov.b64 	%fd127, %rd73;
	setp.lt.f64 	%p59, %fd126, %fd127;
	selp.f64 	%fd128, %fd127, %fd126, %p59;
	add.s32 	%r185, %r530, 768;
	mul.wide.u32 	%rd80, %r185, 8;
	add.s64 	%rd76, %rd1, %rd80;
	// begin inline asm
	ld.global.nc.u64 %rd75, [%rd76];
	// end inline asm
	mov.b64 	%fd129, %rd75;
	setp.lt.f64 	%p60, %fd128, %fd129;
	selp.f64 	%fd367, %fd129, %fd128, %p60;
	add.s32 	%r73, %r531, 1024;
	add.s32 	%r186, %r531, 512;
	add.s32 	%r530, %r530, 1024;
	setp.lt.s32 	%p61, %r186, %r55;
	mov.u32 	%r531, %r73;
	@%p61 bra 	$L__BB4_45;
$L__BB4_46:
	setp.lt.u32 	%p62, %r55, 256;
	@%p62 bra 	$L__BB4_51;
	// begin inline asm
	mov.u32 %r250, %laneid;
	// end inline asm
	mov.b64 	%rd91, %fd367;
	mov.b64 	{%r252, %r257}, %rd91;
	mov.b32 	%r258, 1;
	mov.b32 	%r299, 31;
	mov.b32 	%r300, -1;
	// begin inline asm
	shfl.sync.down.b32 %r251, %r252, %r258, %r299, %r300;
	// end inline asm
	// begin inline asm
	shfl.sync.down.b32 %r256, %r257, %r258, %r299, %r300;
	// end inline asm
	mov.b64 	%rd92, {%r251, %r256};
	mov.b64 	%fd177, %rd92;
	setp.gt.s32 	%p90, %r250, 30;
	setp.lt.f64 	%p91, %fd367, %fd177;
	selp.f64 	%fd178, %fd177, %fd367, %p91;
	selp.f64 	%fd179, %fd367, %fd178, %p90;
	mov.b64 	%rd93, %fd179;
	mov.b64 	{%r262, %r267}, %rd93;
	mov.b32 	%r268, 2;
	// begin inline asm
	shfl.sync.down.b32 %r261, %r262, %r268, %r299, %r300;
	// end inline asm
	// begin inline asm
	shfl.sync.down.b32 %r266, %r267, %r268, %r299, %r300;
	// end inline asm
	mov.b64 	%rd94, {%r261, %r266};
	mov.b64 	%fd180, %rd94;
	setp.gt.s32 	%p92, %r250, 29;
	setp.lt.f64 	%p93, %fd179, %fd180;
	selp.f64 	%fd181, %fd180, %fd179, %p93;
	selp.f64 	%fd182, %fd179, %fd181, %p92;
	mov.b64 	%rd95, %fd182;
	mov.b64 	{%r272, %r277}, %rd95;
	mov.b32 	%r278, 4;
	// begin inline asm
	shfl.sync.down.b32 %r271, %r272, %r278, %r299, %r300;
	// end inline asm
	// begin inline asm
	shfl.sync.down.b32 %r276, %r277, %r278, %r299, %r300;
	// end inline asm
	mov.b64 	%rd96, {%r271, %r276};
	mov.b64 	%fd183, %rd96;
	setp.gt.s32 	%p94, %r250, 27;
	setp.lt.f64 	%p95, %fd182, %fd183;
	selp.f64 	%fd184, %fd183, %fd182, %p95;
	selp.f64 	%fd185, %fd182, %fd184, %p94;
	mov.b64 	%rd97, %fd185;
	mov.b64 	{%r282, %r287}, %rd97;
	mov.b32 	%r288, 8;
	// begin inline asm
	shfl.sync.down.b32 %r281, %r282, %r288, %r299, %r300;
	// end inline asm
	// begin inline asm
	shfl.sync.down.b32 %r286, %r287, %r288, %r299, %r300;
	// end inline asm
	mov.b64 	%rd98, {%r281, %r286};
	mov.b64 	%fd186, %rd98;
	setp.gt.s32 	%p96, %r250, 23;
	setp.lt.f64 	%p97, %fd185, %fd186;
	selp.f64 	%fd187, %fd186, %fd185, %p97;
	selp.f64 	%fd188, %fd185, %fd187, %p96;
	mov.b64 	%rd99, %fd188;
	mov.b64 	{%r292, %r297}, %rd99;
	mov.b32 	%r298, 16;
	// begin inline asm
	shfl.sync.down.b32 %r291, %r292, %r298, %r299, %r300;
	// end inline asm
	// begin inline asm
	shfl.sync.down.b32 %r296, %r297, %r298, %r299, %r300;
	// end inline asm
	mov.b64 	%rd100, {%r291, %r296};
	mov.b64 	%fd189, %rd100;
	setp.gt.s32 	%p98, %r250, 15;
	setp.lt.f64 	%p99, %fd188, %fd189;
	selp.f64 	%fd37, %fd189, %fd188, %p99;
	selp.f64 	%fd374, %fd188, %fd37, %p98;
	setp.ne.s32 	%p100, %r250, 0;
	@%p100 bra 	$L__BB4_49;
	shr.u32 	%r301, %r56, 2;
	and.b32  	%r302, %r301, 248;
	mov.u32 	%r303, _ZZN3cub18CUB_300001_SM_10006detail6reduce18DeviceReduceKernelINS2_10policy_hubIdjN4cuda3__47maximumIvEEE10Policy1000EPdjS8_dNS5_3std3__410__identityEEEvT0_PT3_T1_NS0_13GridEvenShareISI_EET2_T4_E12temp_storage;
	add.s32 	%r304, %r303, %r302;
	st.shared.f64 	[%r304+8], %fd37;
$L__BB4_49:
	bar.sync 	0;
	setp.ne.s32 	%p101, %r56, 0;
	@%p101 bra 	$L__BB4_71;
	ld.shared.f64 	%fd190, [_ZZN3cub18CUB_300001_SM_10006detail6reduce18DeviceReduceKernelINS2_10policy_hubIdjN4cuda3__47maximumIvEEE10Policy1000EPdjS8_dNS5_3std3__410__identityEEEvT0_PT3_T1_NS0_13GridEvenShareISI_EET2_T4_E12temp_storage+16];
	setp.lt.f64 	%p102, %fd374, %fd190;
	selp.f64 	%fd191, %fd190, %fd374, %p102;
	ld.shared.f64 	%fd192, [_ZZN3cub18CUB_300001_SM_10006detail6reduce18DeviceReduceKernelINS2_10policy_hubIdjN4cuda3__47maximumIvEEE10Policy1000EPdjS8_dNS5_3std3__410__identityEEEvT0_PT3_T1_NS0_13GridEvenShareISI_EET2_T4_E12temp_storage+24];
	setp.lt.f64 	%p103, %fd191, %fd192;
	selp.f64 	%fd193, %fd192, %fd191, %p103;
	ld.shared.f64 	%fd194, [_ZZN3cub18CUB_300001_SM_10006detail6reduce18DeviceReduceKernelINS2_10policy_hubIdjN4cuda3__47maximumIvEEE10Policy1000EPdjS8_dNS5_3std3__410__identityEEEvT0_PT3_T1_NS0_13GridEvenShareISI_EET2_T4_E12temp_storage+32];
	setp.lt.f64 	%p104, %fd193, %fd194;
	selp.f64 	%fd195, %fd194, %fd193, %p104;
	ld.shared.f64 	%fd196, [_ZZN3cub18CUB_300001_SM_10006detail6reduce18DeviceReduceKernelINS2_10policy_hubIdjN4cuda3__47maximumIvEEE10Policy1000EPdjS8_dNS5_3std3__410__identityEEEvT0_PT3_T1_NS0_13GridEvenShareISI_EET2_T4_E12temp_storage+40];
	setp.lt.f64 	%p105, %fd195, %fd196;
	selp.f64 	%fd197, %fd196, %fd195, %p105;
	ld.shared.f64 	%fd198, [_ZZN3cub18CUB_300001_SM_10006detail6reduce18DeviceReduceKernelINS2_10policy_hubIdjN4cuda3__47maximumIvEEE10Policy1000EPdjS8_dNS5_3std3__410__identityEEEvT0_PT3_T1_NS0_13GridEvenShareISI_EET2_T4_E12temp_storage+48];
	setp.lt.f64 	%p106, %fd197, %fd198;
	selp.f64 	%fd199, %fd198, %fd197, %p106;
	ld.shared.f64 	%fd200, [_ZZN3cub18CUB_300001_SM_10006detail6reduce18DeviceReduceKernelINS2_10policy_hubIdjN4cuda3__47maximumIvEEE10Policy1000EPdjS8_dNS5_3std3__410__identityEEEvT0_PT3_T1_NS0_13GridEvenShareISI_EET2_T4_E12temp_storage+56];
	setp.lt.f64 	%p107, %fd199, %fd200;
	selp.f64 	%fd201, %fd200, %fd199, %p107;
	ld.shared.f64 	%fd202, [_ZZN3cub18CUB_300001_SM_10006detail6reduce18DeviceReduceKernelINS2_10policy_hubIdjN4cuda3__47maximumIvEEE10Policy1000EPdjS8_dNS5_3std3__410__identityEEEvT0_PT3_T1_NS0_13GridEvenShareISI_EET2_T4_E12temp_storage+64];
	setp.lt.f64 	%p108, %fd201, %fd202;
	selp.f64 	%fd374, %fd202, %fd201, %p108;
	bra.uni 	$L__BB4_71;
$L__BB4_51:
	// begin inline asm
	mov.u32 %r187, %laneid;
	// end inline asm
	and.b32  	%r238, %r56, 992;
	add.s32 	%r239, %r238, 32;
	setp.gt.u32 	%p63, %r239, %r55;
	not.b32 	%r240, %r238;
	add.s32 	%r241, %r55, %r240;
	selp.b32 	%r236, %r241, 31, %p63;
	mov.b64 	%rd81, %fd367;
	mov.b64 	{%r189, %r194}, %rd81;
	mov.b32 	%r195, 1;
	mov.b32 	%r237, -1;
	// begin inline asm
	shfl.sync.down.b32 %r188, %r189, %r195, %r236, %r237;
	// end inline asm
	// begin inline asm
	shfl.sync.down.b32 %r193, %r194, %r195, %r236, %r237;
	// end inline asm
	mov.b64 	%rd82, {%r188, %r193};
	mov.b64 	%fd130, %rd82;
	setp.lt.s32 	%p64, %r187, %r236;
	setp.lt.f64 	%p65, %fd367, %fd130;
	selp.f64 	%fd131, %fd130, %fd367, %p65;
	selp.f64 	%fd132, %fd131, %fd367, %p64;
	mov.b64 	%rd83, %fd132;
	mov.b64 	{%r199, %r204}, %rd83;
	mov.b32 	%r205, 2;
	// begin inline asm
	shfl.sync.down.b32 %r198, %r199, %r205, %r236, %r237;
	// end inline asm
	// begin inline asm
	shfl.sync.down.b32 %r203, %r204, %r205, %r236, %r237;
	// end inline asm
	mov.b64 	%rd84, {%r198, %r203};
	mov.b64 	%fd133, %rd84;
	add.s32 	%r242, %r187, 2;
	setp.gt.s32 	%p66, %r242, %r236;
	setp.lt.f64 	%p67, %fd132, %fd133;
	selp.f64 	%fd134, %fd133, %fd132, %p67;
	selp.f64 	%fd135, %fd132, %fd134, %p66;
	mov.b64 	%rd85, %fd135;
	mov.b64 	{%r209, %r214}, %rd85;
	mov.b32 	%r215, 4;
	// begin inline asm
	shfl.sync.down.b32 %r208, %r209, %r215, %r236, %r237;
	// end inline asm
	// begin inline asm
	shfl.sync.down.b32 %r213, %r214, %r215, %r236, %r237;
	// end inline asm
	mov.b64 	%rd86, {%r208, %r213};
	mov.b64 	%fd136, %rd86;
	add.s32 	%r243, %r187, 4;
	setp.gt.s32 	%p68, %r243, %r236;
	setp.lt.f64 	%p69, %fd135, %fd136;
	selp.f64 	%fd137, %fd136, %fd135, %p69;
	selp.f64 	%fd138, %fd135, %fd137, %p68;
	mov.b64 	%rd87, %fd138;
	mov.b64 	{%r219, %r224}, %rd87;
	mov.b32 	%r225, 8;
	// begin inline asm
	shfl.sync.down.b32 %r218, %r219, %r225, %r236, %r237;
	// end inline asm
	// begin inline asm
	shfl.sync.down.b32 %r223, %r224, %r225, %r236, %r237;
	// end inline asm
	mov.b64 	%rd88, {%r218, %r223};
	mov.b64 	%fd139, %rd88;
	add.s32 	%r244, %r187, 8;
	setp.gt.s32 	%p70, %r244, %r236;
	setp.lt.f64 	%p71, %fd138, %fd139;
	selp.f64 	%fd140, %fd139, %fd138, %p71;
	selp.f64 	%fd141, %fd138, %fd140, %p70;
	mov.b64 	%rd89, %fd141;
	mov.b64 	{%r229, %r234}, %rd89;
	mov.b32 	%r235, 16;
	// begin inline asm
	shfl.sync.down.b32 %r228, %r229, %r235, %r236, %r237;
	// end inline asm
	// begin inline asm
	shfl.sync.down.b32 %r233, %r234, %r235, %r236, %r237;
	// end inline asm
	mov.b64 	%rd90, {%r228, %r233};
	mov.b64 	%fd142, %rd90;
	add.s32 	%r245, %r187, 16;
	setp.gt.s32 	%p72, %r245, %r236;
	setp.lt.f64 	%p73, %fd141, %fd142;
	selp.f64 	%fd143, %fd142, %fd141, %p73;
	selp.f64 	%fd374, %fd141, %fd143, %p72;
	setp.ne.s32 	%p74, %r187, 0;
	@%p74 bra 	$L__BB4_53;
	shr.u32 	%r246, %r56, 2;
	and.b32  	%r247, %r246, 248;
	mov.u32 	%r248, _ZZN3cub18CUB_300001_SM_10006detail6reduce18DeviceReduceKernelINS2_10policy_hubIdjN4cuda3__47maximumIvEEE10Policy1000EPdjS8_dNS5_3std3__410__identityEEEvT0_PT3_T1_NS0_13GridEvenShareISI_EET2_T4_E12temp_storage;
	add.s32 	%r249, %r248, %r247;
	st.shared.f64 	[%r249+8], %fd374;
$L__BB4_53:
	bar.sync 	0;
	setp.ne.s32 	%p75, %r56, 0;
	@%p75 bra 	$L__BB4_71;
	setp.gt.u32 	%p76, %r55, 32;
	ld.shared.f64 	%fd144, [_ZZN3cub18CUB_300001_SM_10006detail6reduce18DeviceReduceKernelINS2_10policy_hubIdjN4cuda3__47maximumIvEEE10Policy1000EPdjS8_dNS5_3std3__410__identityEEEvT0_PT3_T1_NS0_13GridEvenShareISI_EET2_T4_E12temp_storage+16];
	setp.lt.f64 	%p77, %fd374, %fd144;
	selp.f64 	%fd146, %fd144, %fd374, %p77;
	selp.f64 	%fd147, %fd146, %fd374, %p76;
	setp.gt.u32 	%p78, %r55, 64;
	ld.shared.f64 	%fd149, [_ZZN3cub18CUB_300001_SM_10006detail6reduce18DeviceReduceKernelINS2_10policy_hubIdjN4cuda3__47maximumIvEEE10Policy1000EPdjS8_dNS5_3std3__410__identityEEEvT0_PT3_T1_NS0_13GridEvenShareISI_EET2_T4_E12temp_storage+24];
	setp.lt.f64 	%p79, %fd147, %fd149;
	selp.f64 	%fd151, %fd149, %fd147, %p79;
	selp.f64 	%fd152, %fd151, %fd147, %p78;
	setp.gt.u32 	%p80, %r55, 96;
	ld.shared.f64 	%fd154, [_ZZN3cub18CUB_300001_SM_10006detail6reduce18DeviceReduceKernelINS2_10policy_hubIdjN4cuda3__47maximumIvEEE10Policy1000EPdjS8_dNS5_3std3__410__identityEEEvT0_PT3_T1_NS0_13GridEvenShareISI_EET2_T4_E12temp_storage+32];
	setp.lt.f64 	%p81, %fd152, %fd154;
	selp.f64 	%fd156, %fd154, %fd152, %p81;
	selp.f64 	%fd157, %fd156, %fd152, %p80;
	setp.gt.u32 	%p82, %r55, 128;
	ld.shared.f64 	%fd159, [_ZZN3cub18CUB_300001_SM_10006detail6reduce18DeviceReduceKernelINS2_10policy_hubIdjN4cuda3__47maximumIvEEE10Policy1000EPdjS8_dNS5_3std3__410__identityEEEvT0_PT3_T1_NS0_13GridEvenShareISI_EET2_T4_E12temp_storage+40];
	setp.lt.f64 	%p83, %fd157, %fd159;
	selp.f64 	%fd161, %fd159, %fd157, %p83;
	selp.f64 	%fd162, %fd161, %fd157, %p82;
	setp.gt.u32 	%p84, %r55, 160;
	ld.shared.f64 	%fd164, [_ZZN3cub18CUB_300001_SM_10006detail6reduce18DeviceReduceKernelINS2_10policy_hubIdjN4cuda3__47maximumIvEEE10Policy1000EPdjS8_dNS5_3std3__410__identityEEEvT0_PT3_T1_NS0_13GridEvenShareISI_EET2_T4_E12temp_storage+48];
	setp.lt.f64 	%p85, %fd162, %fd164;
	selp.f64 	%fd166, %fd164, %fd162, %p85;
	selp.f64 	%fd167, %fd166, %fd162, %p84;
	setp.gt.u32 	%p86, %r55, 192;
	ld.shared.f64 	%fd169, [_ZZN3cub18CUB_300001_SM_10006detail6reduce18DeviceReduceKernelINS2_10policy_hubIdjN4cuda3__47maximumIvEEE10Policy1000EPdjS8_dNS5_3std3__410__identityEEEvT0_PT3_T1_NS0_13GridEvenShareISI_EET2_T4_E12temp_storage+56];
	setp.lt.f64 	%p87, %fd167, %fd169;
	selp.f64 	%fd171, %fd169, %fd167, %p87;
	selp.f64 	%fd172, %fd171, %fd167, %p86;
	setp.gt.u32 	%p88, %r55, 224;
	ld.shared.f64 	%fd174, [_ZZN3cub18CUB_300001_SM_10006detail6reduce18DeviceReduceKernelINS2_10policy_hubIdjN4cuda3__47maximumIvEEE10Policy1000EPdjS8_dNS5_3std3__410__identityEEEvT0_PT3_T1_NS0_13GridEvenShareISI_EET2_T4_E12temp_storage+64];
	setp.lt.f64 	%p89, %fd172, %fd174;
	selp.f64 	%fd176, %fd174, %fd172, %p89;
	selp.f64 	%fd374, %fd176, %fd172, %p88;
	bra.uni 	$L__BB4_71;
$L__BB4_55:
	mov.u32 	%r75, %tid.x;
	add.s32 	%r104, %r75, %r5;
	mul.wide.u32 	%rd20, %r104, 8;
	add.s64 	%rd5, %rd1, %rd20;
	// begin inline asm
	ld.global.nc.u64 %rd4, [%rd5];
	// end inline asm
	mov.b64 	%fd56, %rd4;
	add.s64 	%rd7, %rd5, 2048;
	// begin inline asm
	ld.global.nc.u64 %rd6, [%rd7];
	// end inline asm
	mov.b64 	%fd57, %rd6;
	add.s64 	%rd9, %rd5, 4096;
	// begin inline asm
	ld.global.nc.u64 %rd8, [%rd9];
	// end inline asm
	mov.b64 	%fd58, %rd8;
	add.s64 	%rd11, %rd5, 6144;
	// begin inline asm
	ld.global.nc.u64 %rd10, [%rd11];
	// end inline asm
	mov.b64 	%fd59, %rd10;
	add.s64 	%rd13, %rd5, 8192;
	// begin inline asm
	ld.global.nc.u64 %rd12, [%rd13];
	// end inline asm
	mov.b64 	%fd60, %rd12;
	add.s64 	%rd15, %rd5, 10240;
	// begin inline asm
	ld.global.nc.u64 %rd14, [%rd15];
	// end inline asm
	mov.b64 	%fd61, %rd14;
	add.s64 	%rd17, %rd5, 12288;
	// begin inline asm
	ld.global.nc.u64 %rd16, [%rd17];
	// end inline asm
	mov.b64 	%fd62, %rd16;
	add.s64 	%rd19, %rd5, 14336;
	// begin inline asm
	ld.global.nc.u64 %rd18, [%rd19];
	// end inline asm
	mov.b64 	%fd63, %rd18;
	setp.lt.f64 	%p3, %fd56, %fd57;
	selp.f64 	%fd64, %fd57, %fd56, %p3;
	setp.lt.f64 	%p4, %fd64, %fd58;
	selp.f64 	%fd65, %fd58, %fd64, %p4;
	setp.lt.f64 	%p5, %fd65, %fd59;
	selp.f64 	%fd66, %fd59, %fd65, %p5;
	setp.lt.f64 	%p6, %fd66, %fd60;
	selp.f64 	%fd67, %fd60, %fd66, %p6;
	setp.lt.f64 	%p7, %fd67, %fd61;
	selp.f64 	%fd68, %fd61, %fd67, %p7;
	setp.lt.f64 	%p8, %fd68, %fd62;
	selp.f64 	%fd69, %fd62, %fd68, %p8;
	setp.lt.f64 	%p9, %fd69, %fd63;
	selp.f64 	%fd373, %fd63, %fd69, %p9;
	setp.lt.u32 	%p10, %r55, %r4;
	@%p10 bra 	$L__BB4_67;
	add.s32 	%r76, %r4, %r5;
	add.s32 	%r533, %r76, 256;
	add.s32 	%r532, %r76, %r75;
	mov.b32 	%r534, 0;
$L__BB4_57:
	add.s32 	%r5, %r5, %r4;
	add.s32 	%r106, %r1, -2048;
	setp.gt.u32 	%p11, %r5, %r106;
	@%p11 bra 	$L__BB4_59;
	add.s32 	%r107, %r75, %r5;
	mul.wide.u32 	%rd37, %r107, 8;
	add.s64 	%rd22, %rd1, %rd37;
	// begin inline asm
	ld.global.nc.u64 %rd21, [%rd22];
	// end inline asm
	mov.b64 	%fd70, %rd21;
	add.s64 	%rd24, %rd22, 2048;
	// begin inline asm
	ld.global.nc.u64 %rd23, [%rd24];
	// end inline asm
	mov.b64 	%fd71, %rd23;
	add.s64 	%rd26, %rd22, 4096;
	// begin inline asm
	ld.global.nc.u64 %rd25, [%rd26];
	// end inline asm
	mov.b64 	%fd72, %rd25;
	add.s64 	%rd28, %rd22, 6144;
	// begin inline asm
	ld.global.nc.u64 %rd27, [%rd28];
	// end inline asm
	mov.b64 	%fd73, %rd27;
	add.s64 	%rd30, %rd22, 8192;
	// begin inline asm
	ld.global.nc.u64 %rd29, [%rd30];
	// end inline asm
	mov.b64 	%fd74, %rd29;
	add.s64 	%rd32, %rd22, 10240;
	// begin inline asm
	ld.global.nc.u64 %rd31, [%rd32];
	// end inline asm
	mov.b64 	%fd75, %rd31;
	add.s64 	%rd34, %rd22, 12288;
	// begin inline asm
	ld.global.nc.u64 %rd33, [%rd34];
	// end inline asm
	mov.b64 	%fd76, %rd33;
	add.s64 	%rd36, %rd22, 14336;
	// begin inline asm
	ld.global.nc.u64 %rd35, [%rd36];
	// end inline asm
	mov.b64 	%fd77, %rd35;
	setp.lt.f64 	%p12, %fd373, %fd70;
	selp.f64 	%fd78, %fd70, %fd373, %p12;
	setp.lt.f64 	%p13, %fd78, %fd71;
	selp.f64 	%fd79, %fd71, %fd78, %p13;
	setp.lt.f64 	%p14, %fd79, %fd72;
	selp.f64 	%fd80, %fd72, %fd79, %p14;
	setp.lt.f64 	%p15, %fd80, %fd73;
	selp.f64 	%fd81, %fd73, %fd80, %p15;
	setp.lt.f64 	%p16, %fd81, %fd74;
	selp.f64 	%fd82, %fd74, %fd81, %p16;
	setp.lt.f64 	%p17, %fd82, %fd75;
	selp.f64 	%fd83, %fd75, %fd82, %p17;
	setp.lt.f64 	%p18, %fd83, %fd76;
	selp.f64 	%fd84, %fd76, %fd83, %p18;
	setp.lt.f64 	%p19, %fd84, %fd77;
	selp.f64 	%fd373, %fd77, %fd84, %p19;
	sub.s32 	%r108, %r1, %r5;
	setp.lt.u32 	%p20, %r108, %r4;
	add.s32 	%r534, %r534, 1;
	add.s32 	%r533, %r533, %r4;
	add.s32 	%r532, %r532, %r4;
	@%p20 bra 	$L__BB4_67;
	bra.uni 	$L__BB4_57;
$L__BB4_59:
	setp.le.u32 	%p21, %r1, %r5;
	@%p21 bra 	$L__BB4_67;
	sub.s32 	%r87, %r1, %r5;
	setp.ge.s32 	%p22, %r75, %r87;
	@%p22 bra 	$L__BB4_67;
	not.b32 	%r109, %r75;
	add.s32 	%r110, %r1, %r109;
	sub.s32 	%r111, %r110, %r76;
	mul.lo.s32 	%r112, %r2, %r534;
	shl.b32 	%r113, %r112, 11;
	sub.s32 	%r88, %r111, %r113;
	shr.u32 	%r114, %r110, 8;
	add.s32 	%r89, %r114, 1;
	and.b32  	%r115, %r110, 768;
	setp.eq.s32 	%p23, %r115, 768;
	mov.u32 	%r539, %r75;
	@%p23 bra 	$L__BB4_64;
	and.b32  	%r116, %r89, 3;
	neg.s32 	%r536, %r116;
	mov.u32 	%r539, %r75;
$L__BB4_63:
	.pragma "nounroll";
	mul.wide.u32 	%rd40, %r532, 8;
	add.s64 	%rd39, %rd1, %rd40;
	// begin inline asm
	ld.global.nc.u64 %rd38, [%rd39];
	// end inline asm
	mov.b64 	%fd86, %rd38;
	setp.lt.f64 	%p24, %fd373, %fd86;
	selp.f64 	%fd373, %fd86, %fd373, %p24;
	add.s32 	%r539, %r539, 256;
	add.s32 	%r532, %r532, 256;
	add.s32 	%r536, %r536, 1;
	setp.ne.s32 	%p25, %r536, 0;
	@%p25 bra 	$L__BB4_63;
$L__BB4_64:
	setp.lt.u32 	%p26, %r88, 768;
	@%p26 bra 	$L__BB4_67;
	add.s32 	%r541, %r539, 512;
	add.s32 	%r540, %r539, %r533;
$L__BB4_66:
	add.s32 	%r117, %r540, -256;
	mul.wide.u32 	%rd49, %r117, 8;
	add.s64 	%rd42, %rd1, %rd49;
	// begin inline asm
	ld.global.nc.u64 %rd41, [%rd42];
	// end inline asm
	mov.b64 	%fd87, %rd41;
	setp.lt.f64 	%p27, %fd373, %fd87;
	selp.f64 	%fd88, %fd87, %fd373, %p27;
	mul.wide.u32 	%rd50, %r540, 8;
	add.s64 	%rd44, %rd1, %rd50;
	// begin inline asm
	ld.global.nc.u64 %rd43, [%rd44];
	// end inline asm
	mov.b64 	%fd89, %rd43;
	setp.lt.f64 	%p28, %fd88, %fd89;
	selp.f64 	%fd90, %fd89, %fd88, %p28;
	add.s32 	%r118, %r540, 256;
	mul.wide.u32 	%rd51, %r118, 8;
	add.s64 	%rd46, %rd1, %rd51;
	// begin inline asm
	ld.global.nc.u64 %rd45, [%rd46];
	// end inline asm
	mov.b64 	%fd91, %rd45;
	setp.lt.f64 	%p29, %fd90, %fd91;
	selp.f64 	%fd92, %fd91, %fd90, %p29;
	add.s32 	%r119, %r540, 512;
	mul.wide.u32 	%rd52, %r119, 8;
	add.s64 	%rd48, %rd1, %rd52;
	// begin inline asm
	ld.global.nc.u64 %rd47, [%rd48];
	// end inline asm
	mov.b64 	%fd93, %rd47;
	setp.lt.f64 	%p30, %fd92, %fd93;
	selp.f64 	%fd373, %fd93, %fd92, %p30;
	add.s32 	%r102, %r541, 1024;
	add.s32 	%r120, %r541, 512;
	add.s32 	%r540, %r540, 1024;
	setp.lt.s32 	%p31, %r120, %r87;
	mov.u32 	%r541, %r102;
	@%p31 bra 	$L__BB4_66;
$L__BB4_67:
	// begin inline asm
	mov.u32 %r121, %laneid;
	// end inline asm
	mov.b64 	%rd53, %fd373;
	mov.b64 	{%r123, %r128}, %rd53;
	mov.b32 	%r129, 1;
	mov.b32 	%r170, 31;
	mov.b32 	%r171, -1;
	// begin inline asm
	shfl.sync.down.b32 %r122, %r123, %r129, %r170, %r171;
	// end inline asm
	// begin inline asm
	shfl.sync.down.b32 %r127, %r128, %r129, %r170, %r171;
	// end inline asm
	mov.b64 	%rd54, {%r122, %r127};
	mov.b64 	%fd94, %rd54;
	setp.gt.s32 	%p32, %r121, 30;
	setp.lt.f64 	%p33, %fd373, %fd94;
	selp.f64 	%fd95, %fd94, %fd373, %p33;
	selp.f64 	%fd96, %fd373, %fd95, %p32;
	mov.b64 	%rd55, %fd96;
	mov.b64 	{%r133, %r138}, %rd55;
	mov.b32 	%r139, 2;
	// begin inline asm
	shfl.sync.down.b32 %r132, %r133, %r139, %r170, %r171;
	// end inline asm
	// begin inline asm
	shfl.sync.down.b32 %r137, %r138, %r139, %r170, %r171;
	// end inline asm
	mov.b64 	%rd56, {%r132, %r137};
	mov.b64 	%fd97, %rd56;
	setp.gt.s32 	%p34, %r121, 29;
	setp.lt.f64 	%p35, %fd96, %fd97;
	selp.f64 	%fd98, %fd97, %fd96, %p35;
	selp.f64 	%fd99, %fd96, %fd98, %p34;
	mov.b64 	%rd57, %fd99;
	mov.b64 	{%r143, %r148}, %rd57;
	mov.b32 	%r149, 4;
	// begin inline asm
	shfl.sync.down.b32 %r142, %r143, %r149, %r170, %r171;
	// end inline asm
	// begin inline asm
	shfl.sync.down.b32 %r147, %r148, %r149, %r170, %r171;
	// end inline asm
	mov.b64 	%rd58, {%r142, %r147};
	mov.b64 	%fd100, %rd58;
	setp.gt.s32 	%p36, %r121, 27;
	setp.lt.f64 	%p37, %fd99, %fd100;
	selp.f64 	%fd101, %fd100, %fd99, %p37;
	selp.f64 	%fd102, %fd99, %fd101, %p36;
	mov.b64 	%rd59, %fd102;
	mov.b64 	{%r153, %r158}, %rd59;
	mov.b32 	%r159, 8;
	// begin inline asm
	shfl.sync.down.b32 %r152, %r153, %r159, %r170, %r171;
	// end inline asm
	// begin inline asm
	shfl.sync.down.b32 %r157, %r158, %r159, %r170, %r171;
	// end inline asm
	mov.b64 	%rd60, {%r152, %r157};
	mov.b64 	%fd103, %rd60;
	setp.gt.s32 	%p38, %r121, 23;
	setp.lt.f64 	%p39, %fd102, %fd103;
	selp.f64 	%fd104, %fd103, %fd102, %p39;
	selp.f64 	%fd105, %fd102, %fd104, %p38;
	mov.b64 	%rd61, %fd105;
	mov.b64 	{%r163, %r168}, %rd61;
	mov.b32 	%r169, 16;
	// begin inline asm
	shfl.sync.down.b32 %r162, %r163, %r169, %r170, %r171;
	// end inline asm
	// begin inline asm
	shfl.sync.down.b32 %r167, %r168, %r169, %r170, %r171;
	// end inline asm
	mov.b64 	%rd62, {%r162, %r167};
	mov.b64 	%fd106, %rd62;
	setp.gt.s32 	%p40, %r121, 15;
	setp.lt.f64 	%p41, %fd105, %fd106;
	selp.f64 	%fd52, %fd106, %fd105, %p41;
	selp.f64 	%fd374, %fd105, %fd52, %p40;
	setp.ne.s32 	%p42, %r121, 0;
	@%p42 bra 	$L__BB4_69;
	shr.u32 	%r172, %r75, 2;
	and.b32  	%r173, %r172, 248;
	mov.u32 	%r174, _ZZN3cub18CUB_300001_SM_10006detail6reduce18DeviceReduceKernelINS2_10policy_hubIdjN4cuda3__47maximumIvEEE10Policy1000EPdjS8_dNS5_3std3__410__identityEEEvT0_PT3_T1_NS0_13GridEvenShareISI_EET2_T4_E12temp_storage;
	add.s32 	%r175, %r174, %r173;
	st.shared.f64 	[%r175+8], %fd52;
$L__BB4_69:
	bar.sync 	0;
	setp.ne.s32 	%p43, %r75, 0;
	@%p43 bra 	$L__BB4_71;
	ld.shared.f64 	%fd107, [_ZZN3cub18CUB_300001_SM_10006detail6reduce18DeviceReduceKernelINS2_10policy_hubIdjN4cuda3__47maximumIvEEE10Policy1000EPdjS8_dNS5_3std3__410__identityEEEvT0_PT3_T1_NS0_13GridEvenShareISI_EET2_T4_E12temp_storage+16];
	setp.lt.f64 	%p44, %fd374, %fd107;
	selp.f64 	%fd108, %fd107, %fd374, %p44;
	ld.shared.f64 	%fd109, [_ZZN3cub18CUB_300001_SM_10006detail6reduce18DeviceReduceKernelINS2_10policy_hubIdjN4cuda3__47maximumIvEEE10Policy1000EPdjS8_dNS5_3std3__410__identityEEEvT0_PT3_T1_NS0_13GridEvenShareISI_EET2_T4_E12temp_storage+24];
	setp.lt.f64 	%p45, %fd108, %fd109;
	selp.f64 	%fd110, %fd109, %fd108, %p45;
	ld.shared.f64 	%fd111, [_ZZN3cub18CUB_300001_SM_10006detail6reduce18DeviceReduceKernelINS2_10policy_hubIdjN4cuda3__47maximumIvEEE10Policy1000EPdjS8_dNS5_3std3__410__identityEEEvT0_PT3_T1_NS0_13GridEvenShareISI_EET2_T4_E12temp_storage+32];
	setp.lt.f64 	%p46, %fd110, %fd111;
	selp.f64 	%fd112, %fd111, %fd110, %p46;
	ld.shared.f64 	%fd113, [_ZZN3cub18CUB_300001_SM_10006detail6reduce18DeviceReduceKernelINS2_10policy_hubIdjN4cuda3__47maximumIvEEE10Policy1000EPdjS8_dNS5_3std3__410__identityEEEvT0_PT3_T1_NS0_13GridEvenShareISI_EET2_T4_E12temp_storage+40];
	setp.lt.f64 	%p47, %fd112, %fd113;
	selp.f64 	%fd114, %fd113, %fd112, %p47;
	ld.shared.f64 	%fd115, [_ZZN3cub18CUB_300001_SM_10006detail6reduce18DeviceReduceKernelINS2_10policy_hubIdjN4cuda3__47maximumIvEEE10Policy1000EPdjS8_dNS5_3std3__410__identityEEEvT0_PT3_T1_NS0_13GridEvenShareISI_EET2_T4_E12temp_storage+48];
	setp.lt.f64 	%p48, %fd114, %fd115;
	selp.f64 	%fd116, %fd115, %fd114, %p48;
	ld.shared.f64 	%fd117, [_ZZN3cub18CUB_300001_SM_10006detail6reduce18DeviceReduceKernelINS2_10policy_hubIdjN4cuda3__47maximumIvEEE10Policy1000EPdjS8_dNS5_3std3__410__identityEEEvT0_PT3_T1_NS0_13GridEvenShareISI_EET2_T4_E12temp_storage+56];
	setp.lt.f64 	%p49, %fd116, %fd117;
	selp.f64 	%fd118, %fd117, %fd116, %p49;
	ld.shared.f64 	%fd119, [_ZZN3cub18CUB_300001_SM_10006detail6reduce18DeviceReduceKernelINS2_10policy_hubIdjN4cuda3__47maximumIvEEE10Policy1000EPdjS8_dNS5_3std3__410__identityEEEvT0_PT3_T1_NS0_13GridEvenShareISI_EET2_T4_E12temp_storage+64];
	setp.lt.f64 	%p50, %fd118, %fd119;
	selp.f64 	%fd374, %fd119, %fd118, %p50;
$L__BB4_71:
	mov.u32 	%r507, %tid.x;
	setp.ne.s32 	%p216, %r507, 0;
	@%p216 bra 	$L__BB4_73;
	ld.param.u64 	%rd196, [_ZN3cub18CUB_300001_SM_10006detail6reduce18DeviceReduceKernelINS2_10policy_hubIdjN4cuda3__47maximumIvEEE10Policy1000EPdjS8_dNS5_3std3__410__identityEEEvT0_PT3_T1_NS0_13GridEvenShareISI_EET2_T4__param_1];
	cvta.to.global.u64 	%rd193, %rd196;
	mul.wide.u32 	%rd194, %r3, 8;
	add.s64 	%rd195, %rd193, %rd194;
	st.global.f64 	[%rd195], %fd374;
$L__BB4_73:
	ret;

}
	// .globl	_ZN3cub18CUB_300001_SM_10006detail6reduce28DeviceReduceSingleTileKernelINS2_10policy_hubIdjN4cuda3__47maximumIvEEE10Policy1000EPdSB_iS8_ddNS5_3std3__410__identityEEEvT0_T1_T2_T3_T4_T6_
.visible .entry _ZN3cub18CUB_300001_SM_10006detail6reduce28DeviceReduceSingleTileKernelINS2_10policy_hubIdjN4cuda3__47maximumIvEEE10Policy1000EPdSB_iS8_ddNS5_3std3__410__identityEEEvT0_T1_T2_T3_T4_T6_(
	.param .u64 .ptr .align 1 _ZN3cub18CUB_300001_SM_10006detail6reduce28DeviceReduceSingleTileKernelINS2_10policy_hubIdjN4cuda3__47maximumIvEEE10Policy1000EPdSB_iS8_ddNS5_3std3__410__identityEEEvT0_T1_T2_T3_T4_T6__param_0,
	.param .u64 .ptr .align 1 _ZN3cub18CUB_300001_SM_10006detail6reduce28DeviceReduceSingleTileKernelINS2_10policy_hubIdjN4cuda3__47maximumIvEEE10Policy1000EPdSB_iS8_ddNS5_3std3__410__identityEEEvT0_T1_T2_T3_T4_T6__param_1,
	.param .u32 _ZN3cub18CUB_300001_SM_10006detail6reduce28DeviceReduceSingleTileKernelINS2_10policy_hubIdjN4cuda3__47maximumIvEEE10Policy1000EPdSB_iS8_ddNS5_3std3__410__identityEEEvT0_T1_T2_T3_T4_T6__param_2,
	.param .align 1 .b8 _ZN3cub18CUB_300001_SM_10006detail6reduce28DeviceReduceSingleTileKernelINS2_10policy_hubIdjN4cuda3__47maximumIvEEE10Policy1000EPdSB_iS8_ddNS5_3std3__410__identityEEEvT0_T1_T2_T3_T4_T6__param_3[1],
	.param .f64 _ZN3cub18CUB_300001_SM_10006detail6reduce28DeviceReduceSingleTileKernelINS2_10policy_hubIdjN4cuda3__47maximumIvEEE10Policy1000EPdSB_iS8_ddNS5_3std3__410__identityEEEvT0_T1_T2_T3_T4_T6__param_4,
	.param .align 1 .b8 _ZN3cub18CUB_300001_SM_10006detail6reduce28DeviceReduceSingleTileKernelINS2_10policy_hubIdjN4cuda3__47maximumIvEEE10Policy1000EPdSB_iS8_ddNS5_3std3__410__identityEEEvT0_T1_T2_T3_T4_T6__param_5[1]
)
.maxntid 256
.minnctapersm 1
{
	.reg .pred 	%p<220>;
	.reg .b32 	%r<472>;
	.reg .b64 	%rd<206>;
	.reg .b64 	%fd<381>;
	// demoted variable
	.shared .align 8 .b8 _ZZN3cub18CUB_300001_SM_10006detail6reduce28DeviceReduceSingleTileKernelINS2_10policy_hubIdjN4cuda3__47maximumIvEEE10Policy1000EPdSB_iS8_ddNS5_3std3__410__identityEEEvT0_T1_T2_T3_T4_T6_E12temp_storage[80];
	ld.param.u64 	%rd15, [_ZN3cub18CUB_300001_SM_10006detail6reduce28DeviceReduceSingleTileKernelINS2_10policy_hubIdjN4cuda3__47maximumIvEEE10Policy1000EPdSB_iS8_ddNS5_3std3__410__identityEEEvT0_T1_T2_T3_T4_T6__param_0];
	ld.param.u64 	%rd16, [_ZN3cub18CUB_300001_SM_10006detail6reduce28DeviceReduceSingleTileKernelINS2_10policy_hubIdjN4cuda3__47maximumIvEEE10Policy1000EPdSB_iS8_ddNS5_3std3__410__identityEEEvT0_T1_T2_T3_T4_T6__param_1];
	ld.param.u32 	%r68, [_ZN3cub18CUB_300001_SM_10006detail6reduce28DeviceReduceSingleTileKernelINS2_10policy_hubIdjN4cuda3__47maximumIvEEE10Policy1000EPdSB_iS8_ddNS5_3std3__410__identityEEEvT0_T1_T2_T3_T4_T6__param_2];
	ld.param.f64 	%fd58, [_ZN3cub18CUB_300001_SM_10006detail6reduce28DeviceReduceSingleTileKernelINS2_10policy_hubIdjN4cuda3__47maximumIvEEE10Policy1000EPdSB_iS8_ddNS5_3std3__410__identityEEEvT0_T1_T2_T3_T4_T6__param_4];
	cvta.to.global.u64 	%rd1, %rd16;
	setp.ne.s32 	%p1, %r68, 0;
	@%p1 bra 	$L__BB5_3;
	mov.u32 	%r445, %tid.x;
	setp.ne.s32 	%p219, %r445, 0;
	@%p219 bra 	$L__BB5_74;
	st.global.f64 	[%rd1], %fd58;
	bra.uni 	$L__BB5_74;
$L__BB5_3:
	and.b64  	%rd17, %rd15, 31;
	setp.ne.s64 	%p2, %rd17, 0;
	@%p2 bra 	$L__BB5_38;
	setp.gt.s32 	%p110, %r68, 2047;
	@%p110 bra 	$L__BB5_22;
	mov.u32 	%r1, %tid.x;
	setp.ge.s32 	%p159, %r1, %r68;
	mov.f64 	%fd359, 0d0000000000000000;
	mov.u32 	%r449, %r1;
	@%p159 bra 	$L__BB5_7;
	mul.wide.u32 	%rd169, %r1, 8;
	add.s64 	%rd168, %rd15, %rd169;
	// begin inline asm
	ld.global.nc.u64 %rd167, [%rd168];
	// end inline asm
	mov.b64 	%fd359, %rd167;
	add.s32 	%r449, %r1, 256;
$L__BB5_7:
	setp.ge.s32 	%p160, %r449, %r68;
	@%p160 bra 	$L__BB5_13;
	not.b32 	%r321, %r449;
	add.s32 	%r4, %r68, %r321;
	and.b32  	%r322, %r4, 768;
	setp.eq.s32 	%p161, %r322, 768;
	@%p161 bra 	$L__BB5_11;
	mul.wide.u32 	%rd170, %r449, 8;
	add.s64 	%rd202, %rd15, %rd170;
	shr.u32 	%r323, %r4, 8;
	add.s32 	%r324, %r323, 1;
	and.b32  	%r325, %r324, 3;
	neg.s32 	%r447, %r325;
$L__BB5_10:
	.pragma "nounroll";
	// begin inline asm
	ld.global.nc.u64 %rd171, [%rd202];
	// end inline asm
	mov.b64 	%fd272, %rd171;
	setp.lt.f64 	%p162, %fd359, %fd272;
	selp.f64 	%fd359, %fd272, %fd359, %p162;
	add.s32 	%r449, %r449, 256;
	add.s64 	%rd202, %rd202, 2048;
	add.s32 	%r447, %r447, 1;
	setp.ne.s32 	%p163, %r447, 0;
	@%p163 bra 	$L__BB5_10;
$L__BB5_11:
	setp.lt.u32 	%p164, %r4, 768;
	@%p164 bra 	$L__BB5_13;
$L__BB5_12:
	mul.wide.s32 	%rd181, %r449, 8;
	add.s64 	%rd174, %rd15, %rd181;
	// begin inline asm
	ld.global.nc.u64 %rd173, [%rd174];
	// end inline asm
	mov.b64 	%fd273, %rd173;
	setp.lt.f64 	%p165, %fd359, %fd273;
	selp.f64 	%fd274, %fd273, %fd359, %p165;
	add.s64 	%rd176, %rd174, 2048;
	// begin inline asm
	ld.global.nc.u64 %rd175, [%rd176];
	// end inline asm
	mov.b64 	%fd275, %rd175;
	setp.lt.f64 	%p166, %fd274, %fd275;
	selp.f64 	%fd276, %fd275, %fd274, %p166;
	add.s64 	%rd178, %rd174, 4096;
	// begin inline asm
	ld.global.nc.u64 %rd177, [%rd178];
	// end inline asm
	mov.b64 	%fd277, %rd177;
	setp.lt.f64 	%p167, %fd276, %fd277;
	selp.f64 	%fd278, %fd277, %fd276, %p167;
	add.s64 	%rd180, %rd174, 6144;
	// begin inline asm
	ld.global.nc.u64 %rd179, [%rd180];
	// end inline asm
	mov.b64 	%fd279, %rd179;
	setp.lt.f64 	%p168, %fd278, %fd279;
	selp.f64 	%fd359, %fd279, %fd278, %p168;
	add.s32 	%r449, %r449, 1024;
	setp.lt.s32 	%p169, %r449, %r68;
	@%p169 bra 	$L__BB5_12;
$L__BB5_13:
	setp.lt.s32 	%p170, %r68, 256;
	@%p170 bra 	$L__BB5_18;
	// begin inline asm
	mov.u32 %r389, %laneid;
	// end inline asm
	mov.b64 	%rd192, %fd359;
	mov.b64 	{%r391, %r396}, %rd192;
	mov.b32 	%r397, 1;
	mov.b32 	%r438, 31;
	mov.b32 	%r439, -1;
	// begin inline asm
	shfl.sync.down.b32 %r390, %r391, %r397, %r438, %r439;
	// end inline asm
	// begin inline asm
	shfl.sync.down.b32 %r395, %r396, %r397, %r438, %r439;
	// end inline asm
	mov.b64 	%rd193, {%r390, %r395};
	mov.b64 	%fd327, %rd193;
	setp.gt.s32 	%p198, %r389, 30;
	setp.lt.f64 	%p199, %fd359, %fd327;
	selp.f64 	%fd328, %fd327, %fd359, %p199;
	selp.f64 	%fd329, %fd359, %fd328, %p198;
	mov.b64 	%rd194, %fd329;
	mov.b64 	{%r401, %r406}, %rd194;
	mov.b32 	%r407, 2;
	// begin inline asm
	shfl.sync.down.b32 %r400, %r401, %r407, %r438, %r439;
	// end inline asm
	// begin inline asm
	shfl.sync.down.b32 %r405, %r406, %r407, %r438, %r439;
	// end inline asm
	mov.b64 	%rd195, {%r400, %r405};
	mov.b64 	%fd330, %rd195;
	setp.gt.s32 	%p200, %r389, 29;
	setp.lt.f64 	%p201, %fd329, %fd330;
	selp.f64 	%fd331, %fd330, %fd329, %p201;
	selp.f64 	%fd332, %fd329, %fd331, %p200;
	mov.b64 	%rd196, %fd332;
	mov.b64 	{%r411, %r416}, %rd196;
	mov.b32 	%r417, 4;
	// begin inline asm
	shfl.sync.down.b32 %r410, %r411, %r417, %r438, %r439;
	// end inline asm
	// begin inline asm
	shfl.sync.down.b32 %r415, %r416, %r417, %r438, %r439;
	// end inline asm
	mov.b64 	%rd197, {%r410, %r415};
	mov.b64 	%fd333, %rd197;
	setp.gt.s32 	%p202, %r389, 27;
	setp.lt.f64 	%p203, %fd332, %fd333;
	selp.f64 	%fd334, %fd333, %fd332, %p203;
	selp.f64 	%fd335, %fd332, %fd334, %p202;
	mov.b64 	%rd198, %fd335;
	mov.b64 	{%r421, %r426}, %rd198;
	mov.b32 	%r427, 8;
	// begin inline asm
	shfl.sync.down.b32 %r420, %r421, %r427, %r438, %r439;
	// end inline asm
	// begin inline asm
	shfl.sync.down.b32 %r425, %r426, %r427, %r438, %r439;
	// end inline asm
	mov.b64 	%rd199, {%r420, %r425};
	mov.b64 	%fd336, %rd199;
	setp.gt.s32 	%p204, %r389, 23;
	setp.lt.f64 	%p205, %fd335, %fd336;
	selp.f64 	%fd337, %fd336, %fd335, %p205;
	selp.f64 	%fd338, %fd335, %fd337, %p204;
	mov.b64 	%rd200, %fd338;
	mov.b64 	{%r431, %r436}, %rd200;
	mov.b32 	%r437, 16;
	// begin inline asm
	shfl.sync.down.b32 %r430, %r431, %r437, %r438, %r439;
	// end inline asm
	// begin inline asm
	shfl.sync.down.b32 %r435, %r436, %r437, %r438, %r439;
	// end inline asm
	mov.b64 	%rd201, {%r430, %r435};
	mov.b64 	%fd339, %rd201;
	setp.gt.s32 	%p206, %r389, 15;
	setp.lt.f64 	%p207, %fd338, %fd339;
	selp.f64 	%fd10, %fd339, %fd338, %p207;
	selp.f64 	%fd380, %fd338, %fd10, %p206;
	setp.ne.s32 	%p208, %r389, 0;
	@%p208 bra 	$L__BB5_16;
	shr.u32 	%r440, %r1, 2;
	and.b32  	%r441, %r440, 248;
	mov.u32 	%r442, _ZZN3cub18CUB_300001_SM_10006detail6reduce28DeviceReduceSingleTileKernelINS2_10policy_hubIdjN4cuda3__47maximumIvEEE10Policy1000EPdSB_iS8_ddNS5_3std3__410__identityEEEvT0_T1_T2_T3_T4_T6_E12temp_storage;
	add.s32 	%r443, %r442, %r441;
	st.shared.f64 	[%r443+8], %fd10;
$L__BB5_16:
	bar.sync 	0;
	setp.ne.s32 	%p209, %r1, 0;
	@%p209 bra 	$L__BB5_72;
	ld.shared.f64 	%fd340, [_ZZN3cub18CUB_300001_SM_10006detail6reduce28DeviceReduceSingleTileKernelINS2_10policy_hubIdjN4cuda3__47maximumIvEEE10Policy1000EPdSB_iS8_ddNS5_3std3__410__identityEEEvT0_T1_T2_T3_T4_T6_E12temp_storage+16];
	setp.lt.f64 	%p210, %fd380, %fd340;
	selp.f64 	%fd341, %fd340, %fd380, %p210;
	ld.shared.f64 	%fd342, [_ZZN3cub18CUB_300001_SM_10006detail6reduce28DeviceReduceSingleTileKernelINS2_10policy_hubIdjN4cuda3__47maximumIvEEE10Policy1000EPdSB_iS8_ddNS5_3std3__410__identityEEEvT0_T1_T2_T3_T4_T6_E12temp_storage+24];
	setp.lt.f64 	%p211, %fd341, %fd342;
	selp.f64 	%fd343, %fd342, %fd341, %p211;
	ld.shared.f64 	%fd344, [_ZZN3cub18CUB_300001_SM_10006detail6reduce28DeviceReduceSingleTileKernelINS2_10policy_hubIdjN4cuda3__47maximumIvEEE10Policy1000EPdSB_iS8_ddNS5_3std3__410__identityEEEvT0_T1_T2_T3_T4_T6_E12temp_storage+32];
	setp.lt.f64 	%p212, %fd343, %fd344;
	selp.f64 	%fd345, %fd344, %fd343, %p212;
	ld.shared.f64 	%fd346, [_ZZN3cub18CUB_300001_SM_10006detail6reduce28DeviceReduceSingleTileKernelINS2_10policy_hubIdjN4cuda3__47maximumIvEEE10Policy1000EPdSB_iS8_ddNS5_3std3__410__identityEEEvT0_T1_T2_T3_T4_T6_E12temp_storage+40];
	setp.lt.f64 	%p213, %fd345, %fd346;
	selp.f64 	%fd347, %fd346, %fd345, %p213;
	ld.shared.f64 	%fd348, [_ZZN3cub18CUB_300001_SM_10006detail6reduce28DeviceReduceSingleTileKernelINS2_10policy_hubIdjN4cuda3__47maximumIvEEE10Policy1000EPdSB_iS8_ddNS5_3std3__410__identityEEEvT0_T1_T2_T3_T4_T6_E12temp_storage+48];
	setp.lt.f64 	%p214, %fd347, %fd348;
	selp.f64 	%fd349, %fd348, %fd347, %p214;
	ld.shared.f64 	%fd350, [_ZZN3cub18CUB_300001_SM_10006detail6reduce28DeviceReduceSingleTileKernelINS2_10policy_hubIdjN4cuda3__47maximumIvEEE10Policy1000EPdSB_iS8_ddNS5_3std3__410__identityEEEvT0_T1_T2_T3_T4_T6_E12temp_storage+56];
	setp.lt.f64 	%p215, %fd349, %fd350;
	selp.f64 	%fd351, %fd350, %fd349, %p215;
	ld.shared.f64 	%fd352, [_ZZN3cub18CUB_300001_SM_10006detail6reduce28DeviceReduceSingleTileKernelINS2_10policy_hubIdjN4cuda3__47maximumIvEEE10Policy1000EPdSB_iS8_ddNS5_3std3__410__identityEEEvT0_T1_T2_T3_T4_T6_E12temp_storage+64];
	setp.lt.f64 	%p216, %fd351, %fd352;
	selp.f64 	%fd380, %fd352, %fd351, %p216;
	bra.uni 	$L__BB5_72;
$L__BB5_18:
	// begin inline asm
	mov.u32 %r326, %laneid;
	// end inline asm
	and.b32  	%r377, %r1, 992;
	add.s32 	%r378, %r377, 32;
	setp.gt.s32 	%p171, %r378, %r68;
	not.b32 	%r379, %r377;
	add.s32 	%r380, %r68, %r379;
	selp.b32 	%r375, %r380, 31, %p171;
	mov.b64 	%rd182, %fd359;
	mov.b64 	{%r328, %r333}, %rd182;
	mov.b32 	%r334, 1;
	mov.b32 	%r376, -1;
	// begin inline asm
	shfl.sync.down.b32 %r327, %r328, %r334, %r375, %r376;
	// end inline asm
	// begin inline asm
	shfl.sync.down.b32 %r332, %r333, %r334, %r375, %r376;
	// end inline asm
	mov.b64 	%rd183, {%r327, %r332};
	mov.b64 	%fd280, %rd183;
	setp.lt.s32 	%p172, %r326, %r375;
	setp.lt.f64 	%p173, %fd359, %fd280;
	selp.f64 	%fd281, %fd280, %fd359, %p173;
	selp.f64 	%fd282, %fd281, %fd359, %p172;
	mov.b64 	%rd184, %fd282;
	mov.b64 	{%r338, %r343}, %rd184;
	mov.b32 	%r344, 2;
	// begin inline asm
	shfl.sync.down.b32 %r337, %r338, %r344, %r375, %r376;
	// end inline asm
	// begin inline asm
	shfl.sync.down.b32 %r342, %r343, %r344, %r375, %r376;
	// end inline asm
	mov.b64 	%rd185, {%r337, %r342};
	mov.b64 	%fd283, %rd185;
	add.s32 	%r381, %r326, 2;
	setp.gt.s32 	%p174, %r381, %r375;
	setp.lt.f64 	%p175, %fd282, %fd283;
	selp.f64 	%fd284, %fd283, %fd282, %p175;
	selp.f64 	%fd285, %fd282, %fd284, %p174;
	mov.b64 	%rd186, %fd285;
	mov.b64 	{%r348, %r353}, %rd186;
	mov.b32 	%r354, 4;
	// begin inline asm
	shfl.sync.down.b32 %r347, %r348, %r354, %r375, %r376;
	// end inline asm
	// begin inline asm
	shfl.sync.down.b32 %r352, %r353, %r354, %r375, %r376;
	// end inline asm
	mov.b64 	%rd187, {%r347, %r352};
	mov.b64 	%fd286, %rd187;
	add.s32 	%r382, %r326, 4;
	setp.gt.s32 	%p176, %r382, %r375;
	setp.lt.f64 	%p177, %fd285, %fd286;
	selp.f64 	%fd287, %fd286, %fd285, %p177;
	selp.f64 	%fd288, %fd285, %fd287, %p176;
	mov.b64 	%rd188, %fd288;
	mov.b64 	{%r358, %r363}, %rd188;
	mov.b32 	%r364, 8;
	// begin inline asm
	shfl.sync.down.b32 %r357, %r358, %r364, %r375, %r376;
	// end inline asm
	// begin inline asm
	shfl.sync.down.b32 %r362, %r363, %r364, %r375, %r376;
	// end inline asm
	mov.b64 	%rd189, {%r357, %r362};
	mov.b64 	%fd289, %rd189;
	add.s32 	%r383, %r326, 8;
	setp.gt.s32 	%p178, %r383, %r375;
	setp.lt.f64 	%p179, %fd288, %fd289;
	selp.f64 	%fd290, %fd289, %fd288, %p179;
	selp.f64 	%fd291, %fd288, %fd290, %p178;
	mov.b64 	%rd190, %fd291;
	mov.b64 	{%r368, %r373}, %rd190;
	mov.b32 	%r374, 16;
	// begin inline asm
	shfl.sync.down.b32 %r367, %r368, %r374, %r375, %r376;
	// end inline asm
	// begin inline asm
	shfl.sync.down.b32 %r372, %r373, %r374, %r375, %r376;
	// end inline asm
	mov.b64 	%rd191, {%r367, %r372};
	mov.b64 	%fd292, %rd191;
	add.s32 	%r384, %r326, 16;
	setp.gt.s32 	%p180, %r384, %r375;
	setp.lt.f64 	%p181, %fd291, %fd292;
	selp.f64 	%fd293, %fd292, %fd291, %p181;
	selp.f64 	%fd380, %fd291, %fd293, %p180;
	setp.ne.s32 	%p182, %r326, 0;
	@%p182 bra 	$L__BB5_20;
	shr.u32 	%r385, %r1, 2;
	and.b32  	%r386, %r385, 248;
	mov.u32 	%r387, _ZZN3cub18CUB_300001_SM_10006detail6reduce28DeviceReduceSingleTileKernelINS2_10policy_hubIdjN4cuda3__47maximumIvEEE10Policy1000EPdSB_iS8_ddNS5_3std3__410__identityEEEvT0_T1_T2_T3_T4_T6_E12temp_storage;
	add.s32 	%r388, %r387, %r386;
	st.shared.f64 	[%r388+8], %fd380;
$L__BB5_20:
	bar.sync 	0;
	setp.ne.s32 	%p183, %r1, 0;
	@%p183 bra 	$L__BB5_72;
	setp.gt.s32 	%p184, %r68, 32;
	ld.shared.f64 	%fd294, [_ZZN3cub18CUB_300001_SM_10006detail6reduce28DeviceReduceSingleTileKernelINS2_10policy_hubIdjN4cuda3__47maximumIvEEE10Policy1000EPdSB_iS8_ddNS5_3std3__410__identityEEEvT0_T1_T2_T3_T4_T6_E12temp_storage+16];
	setp.lt.f64 	%p185, %fd380, %fd294;
	selp.f64 	%fd296, %fd294, %fd380, %p185;
	selp.f64 	%fd297, %fd296, %fd380, %p184;
	setp.gt.s32 	%p186, %r68, 64;
	ld.shared.f64 	%fd299, [_ZZN3cub18CUB_300001_SM_10006detail6reduce28DeviceReduceSingleTileKernelINS2_10policy_hubIdjN4cuda3__47maximumIvEEE10Policy1000EPdSB_iS8_ddNS5_3std3__410__identityEEEvT0_T1_T2_T3_T4_T6_E12temp_storage+24];
	setp.lt.f64 	%p187, %fd297, %fd299;
	selp.f64 	%fd301, %fd299, %fd297, %p187;
	selp.f64 	%fd302, %fd301, %fd297, %p186;
	setp.gt.s32 	%p188, %r68, 96;
	ld.shared.f64 	%fd304, [_ZZN3cub18CUB_300001_SM_10006detail6reduce28DeviceReduceSingleTileKernelINS2_10policy_hubIdjN4cuda3__47maximumIvEEE10Policy1000EPdSB_iS8_ddNS5_3std3__410__identityEEEvT0_T1_T2_T3_T4_T6_E12temp_storage+32];
	setp.lt.f64 	%p189, %fd302, %fd304;
	selp.f64 	%fd306, %fd304, %fd302, %p189;
	selp.f64 	%fd307, %fd306, %fd302, %p188;
	setp.gt.s32 	%p190, %r68, 128;
	ld.shared.f64 	%fd309, [_ZZN3cub18CUB_300001_SM_10006detail6reduce28DeviceReduceSingleTileKernelINS2_10policy_hubIdjN4cuda3__47maximumIvEEE10Policy1000EPdSB_iS8_ddNS5_3std3__410__identityEEEvT0_T1_T2_T3_T4_T6_E12temp_storage+40];
	setp.lt.f64 	%p191, %fd307, %fd309;
	selp.f64 	%fd311, %fd309, %fd307, %p191;
	selp.f64 	%fd312, %fd311, %fd307, %p190;
	setp.gt.s32 	%p192, %r68, 160;
	ld.shared.f64 	%fd314, [_ZZN3cub18CUB_300001_SM_10006detail6reduce28DeviceReduceSingleTileKernelINS2_10policy_hubIdjN4cuda3__47maximumIvEEE10Policy1000EPdSB_iS8_ddNS5_3std3__410__identityEEEvT0_T1_T2_T3_T4_T6_E12temp_storage+48];
	setp.lt.f64 	%p193, %fd312, %fd314;
	selp.f64 	%fd316, %fd314, %fd312, %p193;
	selp.f64 	%fd317, %fd316, %fd312, %p192;
	setp.gt.s32 	%p194, %r68, 192;
	ld.shared.f64 	%fd319, [_ZZN3cub18CUB_300001_SM_10006detail6reduce28DeviceReduceSingleTileKernelINS2_10policy_hubIdjN4cuda3__47maximumIvEEE10Policy1000EPdSB_iS8_ddNS5_3std3__410__identityEEEvT0_T1_T2_T3_T4_T6_E12temp_storage+56];
	setp.lt.f64 	%p195, %fd317, %fd319;
	selp.f64 	%fd321, %fd319, %fd317, %p195;
	selp.f64 	%fd322, %fd321, %fd317, %p194;
	setp.gt.s32 	%p196, %r68, 224;
	ld.shared.f64 	%fd324, [_ZZN3cub18CUB_300001_SM_10006detail6reduce28DeviceReduceSingleTileKernelINS2_10policy_hubIdjN4cuda3__47maximumIvEEE10Policy1000EPdSB_iS8_ddNS5_3std3__410__identityEEEvT0_T1_T2_T3_T4_T6_E12temp_storage+64];
	setp.lt.f64 	%p197, %fd322, %fd324;
	selp.f64 	%fd326, %fd324, %fd322, %p197;
	selp.f64 	%fd380, %fd326, %fd322, %p196;
	bra.uni 	$L__BB5_72;
$L__BB5_22:
	mov.u32 	%r13, %tid.x;
	shl.b32 	%r14, %r13, 2;
	mul.wide.u32 	%rd126, %r14, 8;
	add.s64 	%rd116, %rd15, %rd126;
	// begin inline asm
	ld.global.nc.v2.u64 {%rd114, %rd115}, [%rd116];
	// end inline asm
	add.s64 	%rd119, %rd116, 16;
	// begin inline asm
	ld.global.nc.v2.u64 {%rd117, %rd118}, [%rd119];
	// end inline asm
	mov.b64 	%fd206, %rd114;
	mov.b64 	%fd207, %rd115;
	mov.b64 	%fd208, %rd117;
	mov.b64 	%fd209, %rd118;
	add.s64 	%rd122, %rd116, 8192;
	// begin inline asm
	ld.global.nc.v2.u64 {%rd120, %rd121}, [%rd122];
	// end inline asm
	add.s64 	%rd125, %rd116, 8208;
	// begin inline asm
	ld.global.nc.v2.u64 {%rd123, %rd124}, [%rd125];
	// end inline asm
	mov.b64 	%fd210, %rd120;
	mov.b64 	%fd211, %rd121;
	mov.b64 	%fd212, %rd123;
	mov.b64 	%fd213, %rd124;
	setp.lt.f64 	%p111, %fd206, %fd207;
	selp.f64 	%fd214, %fd207, %fd206, %p111;
	setp.lt.f64 	%p112, %fd214, %fd208;
	selp.f64 	%fd215, %fd208, %fd214, %p112;
	setp.lt.f64 	%p113, %fd215, %fd209;
	selp.f64 	%fd216, %fd209, %fd215, %p113;
	setp.lt.f64 	%p114, %fd216, %fd210;
	selp.f64 	%fd217, %fd210, %fd216, %p114;
	setp.lt.f64 	%p115, %fd217, %fd211;
	selp.f64 	%fd218, %fd211, %fd217, %p115;
	setp.lt.f64 	%p116, %fd218, %fd212;
	selp.f64 	%fd219, %fd212, %fd218, %p116;
	setp.lt.f64 	%p117, %fd219, %fd213;
	selp.f64 	%fd366, %fd213, %fd219, %p117;
	setp.lt.u32 	%p118, %r68, 4096;
	mov.b32 	%r452, 2048;
	@%p118 bra 	$L__BB5_26;
	add.s32 	%r15, %r68, -2048;
	mov.b32 	%r452, 2048;
$L__BB5_24:
	add.s32 	%r258, %r452, %r14;
	mul.wide.u32 	%rd139, %r258, 8;
	add.s64 	%rd129, %rd15, %rd139;
	// begin inline asm
	ld.global.nc.v2.u64 {%rd127, %rd128}, [%rd129];
	// end inline asm
	add.s64 	%rd132, %rd129, 16;
	// begin inline asm
	ld.global.nc.v2.u64 {%rd130, %rd131}, [%rd132];
	// end inline asm
	mov.b64 	%fd220, %rd127;
	mov.b64 	%fd221, %rd128;
	mov.b64 	%fd222, %rd130;
	mov.b64 	%fd223, %rd131;
	add.s64 	%rd135, %rd129, 8192;
	// begin inline asm
	ld.global.nc.v2.u64 {%rd133, %rd134}, [%rd135];
	// end inline asm
	add.s64 	%rd138, %rd129, 8208;
	// begin inline asm
	ld.global.nc.v2.u64 {%rd136, %rd137}, [%rd138];
	// end inline asm
	mov.b64 	%fd224, %rd133;
	mov.b64 	%fd225, %rd134;
	mov.b64 	%fd226, %rd136;
	mov.b64 	%fd227, %rd137;
	setp.lt.f64 	%p119, %fd366, %fd220;
	selp.f64 	%fd228, %fd220, %fd366, %p119;
	setp.lt.f64 	%p120, %fd228, %fd221;
	selp.f64 	%fd229, %fd221, %fd228, %p120;
	setp.lt.f64 	%p121, %fd229, %fd222;
	selp.f64 	%fd230, %fd222, %fd229, %p121;
	setp.lt.f64 	%p122, %fd230, %fd223;
	selp.f64 	%fd231, %fd223, %fd230, %p122;
	setp.lt.f64 	%p123, %fd231, %fd224;
	selp.f64 	%fd232, %fd224, %fd231, %p123;
	setp.lt.f64 	%p124, %fd232, %fd225;
	selp.f64 	%fd233, %fd225, %fd232, %p124;
	setp.lt.f64 	%p125, %fd233, %fd226;
	selp.f64 	%fd234, %fd226, %fd233, %p125;
	setp.lt.f64 	%p126, %fd234, %fd227;
	selp.f64 	%fd366, %fd227, %fd234, %p126;
	sub.s32 	%r259, %r68, %r452;
	setp.lt.s32 	%p127, %r259, 2048;
	@%p127 bra 	$L__BB5_34;
	add.s32 	%r452, %r452, 2048;
	setp.le.s32 	%p128, %r452, %r15;
	@%p128 bra 	$L__BB5_24;
$L__BB5_26:
	setp.le.s32 	%p129, %r68, %r452;
	@%p129 bra 	$L__BB5_34;
	sub.s32 	%r19, %r68, %r452;
	setp.ge.s32 	%p130, %r13, %r19;
	@%p130 bra 	$L__BB5_34;
	not.b32 	%r260, %r13;
	add.s32 	%r261, %r68, %r260;
	sub.s32 	%r20, %r261, %r452;
	and.b32  	%r262, %r20, 768;
	setp.eq.s32 	%p131, %r262, 768;
	mov.u32 	%r456, %r13;
	@%p131 bra 	$L__BB5_31;
	add.s32 	%r454, %r13, %r452;
	shr.u32 	%r263, %r20, 8;
	add.s32 	%r264, %r263, 1;
	and.b32  	%r265, %r264, 3;
	neg.s32 	%r453, %r265;
	mov.u32 	%r456, %r13;
$L__BB5_30:
	.pragma "nounroll";
	mul.wide.u32 	%rd142, %r454, 8;
	add.s64 	%rd141, %rd15, %rd142;
	// begin inline asm
	ld.global.nc.u64 %rd140, [%rd141];
	// end inline asm
	mov.b64 	%fd236, %rd140;
	setp.lt.f64 	%p132, %fd366, %fd236;
	selp.f64 	%fd366, %fd236, %fd366, %p132;
	add.s32 	%r456, %r456, 256;
	add.s32 	%r454, %r454, 256;
	add.s32 	%r453, %r453, 1;
	setp.ne.s32 	%p133, %r453, 0;
	@%p133 bra 	$L__BB5_30;
$L__BB5_31:
	setp.lt.u32 	%p134, %r20, 768;
	@%p134 bra 	$L__BB5_34;
	cvt.u64.u32 	%rd143, %r456;
	cvt.u64.u32 	%rd144, %r452;
	add.s64 	%rd145, %rd143, %rd144;
	shl.b64 	%rd146, %rd145, 3;
	add.s64 	%rd147, %rd146, %rd15;
	add.s64 	%rd203, %rd147, 4096;
	add.s32 	%r457, %r456, %r452;
$L__BB5_33:
	mul.wide.u32 	%rd156, %r457, 8;
	add.s64 	%rd149, %rd15, %rd156;
	// begin inline asm
	ld.global.nc.u64 %rd148, [%rd149];
	// end inline asm
	mov.b64 	%fd237, %rd148;
	setp.lt.f64 	%p135, %fd366, %fd237;
	selp.f64 	%fd238, %fd237, %fd366, %p135;
	add.s64 	%rd151, %rd203, -2048;
	// begin inline asm
	ld.global.nc.u64 %rd150, [%rd151];
	// end inline asm
	mov.b64 	%fd239, %rd150;
	setp.lt.f64 	%p136, %fd238, %fd239;
	selp.f64 	%fd240, %fd239, %fd238, %p136;
	// begin inline asm
	ld.global.nc.u64 %rd152, [%rd203];
	// end inline asm
	mov.b64 	%fd241, %rd152;
	setp.lt.f64 	%p137, %fd240, %fd241;
	selp.f64 	%fd242, %fd241, %fd240, %p137;
	add.s64 	%rd155, %rd203, 2048;
	// begin inline asm
	ld.global.nc.u64 %rd154, [%rd155];
	// end inline asm
	mov.b64 	%fd243, %rd154;
	setp.lt.f64 	%p138, %fd242, %fd243;
	selp.f64 	%fd366, %fd243, %fd242, %p138;
	add.s32 	%r456, %r456, 1024;
	add.s64 	%rd203, %rd203, 8192;
	add.s32 	%r457, %r457, 1024;
	setp.lt.s32 	%p139, %r456, %r19;
	@%p139 bra 	$L__BB5_33;
$L__BB5_34:
	// begin inline asm
	mov.u32 %r266, %laneid;
	// end inline asm
	mov.b64 	%rd157, %fd366;
	mov.b64 	{%r268, %r273}, %rd157;
	mov.b32 	%r274, 1;
	mov.b32 	%r315, 31;
	mov.b32 	%r316, -1;
	// begin inline asm
	shfl.sync.down.b32 %r267, %r268, %r274, %r315, %r316;
	// end inline asm
	// begin inline asm
	shfl.sync.down.b32 %r272, %r273, %r274, %r315, %r316;
	// end inline asm
	mov.b64 	%rd158, {%r267, %r272};
	mov.b64 	%fd244, %rd158;
	setp.gt.s32 	%p140, %r266, 30;
	setp.lt.f64 	%p141, %fd366, %fd244;
	selp.f64 	%fd245, %fd244, %fd366, %p141;
	selp.f64 	%fd246, %fd366, %fd245, %p140;
	mov.b64 	%rd159, %fd246;
	mov.b64 	{%r278, %r283}, %rd159;
	mov.b32 	%r284, 2;
	// begin inline asm
	shfl.sync.down.b32 %r277, %r278, %r284, %r315, %r316;
	// end inline asm
	// begin inline asm
	shfl.sync.down.b32 %r282, %r283, %r284, %r315, %r316;
	// end inline asm
	mov.b64 	%rd160, {%r277, %r282};
	mov.b64 	%fd247, %rd160;
	setp.gt.s32 	%p142, %r266, 29;
	setp.lt.f64 	%p143, %fd246, %fd247;
	selp.f64 	%fd248, %fd247, %fd246, %p143;
	selp.f64 	%fd249, %fd246, %fd248, %p142;
	mov.b64 	%rd161, %fd249;
	mov.b64 	{%r288, %r293}, %rd161;
	mov.b32 	%r294, 4;
	// begin inline asm
	shfl.sync.down.b32 %r287, %r288, %r294, %r315, %r316;
	// end inline asm
	// begin inline asm
	shfl.sync.down.b32 %r292, %r293, %r294, %r315, %r316;
	// end inline asm
	mov.b64 	%rd162, {%r287, %r292};
	mov.b64 	%fd250, %rd162;
	setp.gt.s32 	%p144, %r266, 27;
	setp.lt.f64 	%p145, %fd249, %fd250;
	selp.f64 	%fd251, %fd250, %fd249, %p145;
	selp.f64 	%fd252, %fd249, %fd251, %p144;
	mov.b64 	%rd163, %fd252;
	mov.b64 	{%r298, %r303}, %rd163;
	mov.b32 	%r304, 8;
	// begin inline asm
	shfl.sync.down.b32 %r297, %r298, %r304, %r315, %r316;
	// end inline asm
	// begin inline asm
	shfl.sync.down.b32 %r302, %r303, %r304, %r315, %r316;
	// end inline asm
	mov.b64 	%rd164, {%r297, %r302};
	mov.b64 	%fd253, %rd164;
	setp.gt.s32 	%p146, %r266, 23;
	setp.lt.f64 	%p147, %fd252, %fd253;
	selp.f64 	%fd254, %fd253, %fd252, %p147;
	selp.f64 	%fd255, %fd252, %fd254, %p146;
	mov.b64 	%rd165, %fd255;
	mov.b64 	{%r308, %r313}, %rd165;
	mov.b32 	%r314, 16;
	// begin inline asm
	shfl.sync.down.b32 %r307, %r308, %r314, %r315, %r316;
	// end inline asm
	// begin inline asm
	shfl.sync.down.b32 %r312, %r313, %r314, %r315, %r316;
	// end inline asm
	mov.b64 	%rd166, {%r307, %r312};
	mov.b64 	%fd256, %rd166;
	setp.gt.s32 	%p148, %r266, 15;
	setp.lt.f64 	%p149, %fd255, %fd256;
	selp.f64 	%fd26, %fd256, %fd255, %p149;
	selp.f64 	%fd380, %fd255, %fd26, %p148;
	setp.ne.s32 	%p150, %r266, 0;
	@%p150 bra 	$L__BB5_36;
	shr.u32 	%r317, %r13, 2;
	and.b32  	%r318, %r317, 248;
	mov.u32 	%r319, _ZZN3cub18CUB_300001_SM_10006detail6reduce28DeviceReduceSingleTileKernelINS2_10policy_hubIdjN4cuda3__47maximumIvEEE10Policy1000EPdSB_iS8_ddNS5_3std3__410__identityEEEvT0_T1_T2_T3_T4_T6_E12temp_storage;
	add.s32 	%r320, %r319, %r318;
	st.shared.f64 	[%r320+8], %fd26;
$L__BB5_36:
	bar.sync 	0;
	setp.ne.s32 	%p151, %r13, 0;
	@%p151 bra 	$L__BB5_72;
	ld.shared.f64 	%fd257, [_ZZN3cub18CUB_300001_SM_10006detail6reduce28DeviceReduceSingleTileKernelINS2_10policy_hubIdjN4cuda3__47maximumIvEEE10Policy1000EPdSB_iS8_ddNS5_3std3__410__identityEEEvT0_T1_T2_T3_T4_T6_E12temp_storage+16];
	setp.lt.f64 	%p152, %fd380, %fd257;
	selp.f64 	%fd258, %fd257, %fd380, %p152;
	ld.shared.f64 	%fd259, [_ZZN3cub18CUB_300001_SM_10006detail6reduce28DeviceReduceSingleTileKernelINS2_10policy_hubIdjN4cuda3__47maximumIvEEE10Policy1000EPdSB_iS8_ddNS5_3std3__410__identityEEEvT0_T1_T2_T3_T4_T6_E12temp_storage+24];
	setp.lt.f64 	%p153, %fd258, %fd259;
	selp.f64 	%fd260, %fd259, %fd258, %p153;
	ld.shared.f64 	%fd261, [_ZZN3cub18CUB_300001_SM_10006detail6reduce28DeviceReduceSingleTileKernelINS2_10policy_hubIdjN4cuda3__47maximumIvEEE10Policy1000EPdSB_iS8_ddNS5_3std3__410__identityEEEvT0_T1_T2_T3_T4_T6_E12temp_storage+32];
	setp.lt.f64 	%p154, %fd260, %fd261;
	selp.f64 	%fd262, %fd261, %fd260, %p154;
	ld.shared.f64 	%fd263, [_ZZN3cub18CUB_300001_SM_10006detail6reduce28DeviceReduceSingleTileKernelINS2_10policy_hubIdjN4cuda3__47maximumIvEEE10Policy1000EPdSB_iS8_ddNS5_3std3__410__identityEEEvT0_T1_T2_T3_T4_T6_E12temp_storage+40];
	setp.lt.f64 	%p155, %fd262, %fd263;
	selp.f64 	%fd264, %fd263, %fd262, %p155;
	ld.shared.f64 	%fd265, [_ZZN3cub18CUB_300001_SM_10006detail6reduce28DeviceReduceSingleTileKernelINS2_10policy_hubIdjN4cuda3__47maximumIvEEE10Policy1000EPdSB_iS8_ddNS5_3std3__410__identityEEEvT0_T1_T2_T3_T4_T6_E12temp_storage+48];
	setp.lt.f64 	%p156, %fd264, %fd265;
	selp.f64 	%fd266, %fd265, %fd264, %p156;
	ld.shared.f64 	%fd267, [_ZZN3cub18CUB_300001_SM_10006detail6reduce28DeviceReduceSingleTileKernelINS2_10policy_hubIdjN4cuda3__47maximumIvEEE10Policy1000EPdSB_iS8_ddNS5_3std3__410__identityEEEvT0_T1_T2_T3_T4_T6_E12temp_storage+56];
	setp.lt.f64 	%p157, %fd266, %fd267;
	selp.f64 	%fd268, %fd267, %fd266, %p157;
	ld.shared.f64 	%fd269, [_ZZN3cub18CUB_300001_SM_10006detail6reduce28DeviceReduceSingleTileKernelINS2_10policy_hubIdjN4cuda3__47maximumIvEEE10Policy1000EPdSB_iS8_ddNS5_3std3__410__identityEEEvT0_T1_T2_T3_T4_T6_E12temp_storage+64];
	setp.lt.f64 	%p158, %fd268, %fd269;
	selp.f64 	%fd380, %fd269, %fd268, %p158;
	bra.uni 	$L__BB5_72;
$L__BB5_38:
	setp.gt.s32 	%p3, %r68, 2047;
	@%p3 bra 	$L__BB5_56;
	mov.u32 	%r35, %tid.x;
	setp.ge.s32 	%p52, %r35, %r68;
	mov.f64 	%fd372, 0d0000000000000000;
	mov.u32 	%r462, %r35;
	@%p52 bra 	$L__BB5_41;
	mul.wide.u32 	%rd81, %r35, 8;
	add.s64 	%rd80, %rd15, %rd81;
	// begin inline asm
	ld.global.nc.u64 %rd79, [%rd80];
	// end inline asm
	mov.b64 	%fd372, %rd79;
	add.s32 	%r462, %r35, 256;
$L__BB5_41:
	setp.ge.s32 	%p53, %r462, %r68;
	@%p53 bra 	$L__BB5_47;
	not.b32 	%r133, %r462;
	add.s32 	%r38, %r68, %r133;
	and.b32  	%r134, %r38, 768;
	setp.eq.s32 	%p54, %r134, 768;
	@%p54 bra 	$L__BB5_45;
	mul.wide.u32 	%rd82, %r462, 8;
	add.s64 	%rd204, %rd15, %rd82;
	shr.u32 	%r135, %r38, 8;
	add.s32 	%r136, %r135, 1;
	and.b32  	%r137, %r136, 3;
	neg.s32 	%r460, %r137;
$L__BB5_44:
	.pragma "nounroll";
	// begin inline asm
	ld.global.nc.u64 %rd83, [%rd204];
	// end inline asm
	mov.b64 	%fd125, %rd83;
	setp.lt.f64 	%p55, %fd372, %fd125;
	selp.f64 	%fd372, %fd125, %fd372, %p55;
	add.s32 	%r462, %r462, 256;
	add.s64 	%rd204, %rd204, 2048;
	add.s32 	%r460, %r460, 1;
	setp.ne.s32 	%p56, %r460, 0;
	@%p56 bra 	$L__BB5_44;
$L__BB5_45:
	setp.lt.u32 	%p57, %r38, 768;
	@%p57 bra 	$L__BB5_47;
$L__BB5_46:
	mul.wide.s32 	%rd93, %r462, 8;
	add.s64 	%rd86, %rd15, %rd93;
	// begin inline asm
	ld.global.nc.u64 %rd85, [%rd86];
	// end inline asm
	mov.b64 	%fd126, %rd85;
	setp.lt.f64 	%p58, %fd372, %fd126;
	selp.f64 	%fd127, %fd126, %fd372, %p58;
	add.s64 	%rd88, %rd86, 2048;
	// begin inline asm
	ld.global.nc.u64 %rd87, [%rd88];
	// end inline asm
	mov.b64 	%fd128, %rd87;
	setp.lt.f64 	%p59, %fd127, %fd128;
	selp.f64 	%fd129, %fd128, %fd127, %p59;
	add.s64 	%rd90, %rd86, 4096;
	// begin inline asm
	ld.global.nc.u64 %rd89, [%rd90];
	// end inline asm
	mov.b64 	%fd130, %rd89;
	setp.lt.f64 	%p60, %fd129, %fd130;
	selp.f64 	%fd131, %fd130, %fd129, %p60;
	add.s64 	%rd92, %rd86, 6144;
	// begin inline asm
	ld.global.nc.u64 %rd91, [%rd92];
	// end inline asm
	mov.b64 	%fd132, %rd91;
	setp.lt.f64 	%p61, %fd131, %fd132;
	selp.f64 	%fd372, %fd132, %fd131, %p61;
	add.s32 	%r462, %r462, 1024;
	setp.lt.s32 	%p62, %r462, %r68;
	@%p62 bra 	$L__BB5_46;
$L__BB5_47:
	setp.lt.s32 	%p63, %r68, 256;
	@%p63 bra 	$L__BB5_52;
	// begin inline asm
	mov.u32 %r201, %laneid;
	// end inline asm
	mov.b64 	%rd104, %fd372;
	mov.b64 	{%r203, %r208}, %rd104;
	mov.b32 	%r209, 1;
	mov.b32 	%r250, 31;
	mov.b32 	%r251, -1;
	// begin inline asm
	shfl.sync.down.b32 %r202, %r203, %r209, %r250, %r251;
	// end inline asm
	// begin inline asm
	shfl.sync.down.b32 %r207, %r208, %r209, %r250, %r251;
	// end inline asm
	mov.b64 	%rd105, {%r202, %r207};
	mov.b64 	%fd180, %rd105;
	setp.gt.s32 	%p91, %r201, 30;
	setp.lt.f64 	%p92, %fd372, %fd180;
	selp.f64 	%fd181, %fd180, %fd372, %p92;
	selp.f64 	%fd182, %fd372, %fd181, %p91;
	mov.b64 	%rd106, %fd182;
	mov.b64 	{%r213, %r218}, %rd106;
	mov.b32 	%r219, 2;
	// begin inline asm
	shfl.sync.down.b32 %r212, %r213, %r219, %r250, %r251;
	// end inline asm
	// begin inline asm
	shfl.sync.down.b32 %r217, %r218, %r219, %r250, %r251;
	// end inline asm
	mov.b64 	%rd107, {%r212, %r217};
	mov.b64 	%fd183, %rd107;
	setp.gt.s32 	%p93, %r201, 29;
	setp.lt.f64 	%p94, %fd182, %fd183;
	selp.f64 	%fd184, %fd183, %fd182, %p94;
	selp.f64 	%fd185, %fd182, %fd184, %p93;
	mov.b64 	%rd108, %fd185;
	mov.b64 	{%r223, %r228}, %rd108;
	mov.b32 	%r229, 4;
	// begin inline asm
	shfl.sync.down.b32 %r222, %r223, %r229, %r250, %r251;
	// end inline asm
	// begin inline asm
	shfl.sync.down.b32 %r227, %r228, %r229, %r250, %r251;
	// end inline asm
	mov.b64 	%rd109, {%r222, %r227};
	mov.b64 	%fd186, %rd109;
	setp.gt.s32 	%p95, %r201, 27;
	setp.lt.f64 	%p96, %fd185, %fd186;
	selp.f64 	%fd187, %fd186, %fd185, %p96;
	selp.f64 	%fd188, %fd185, %fd187, %p95;
	mov.b64 	%rd110, %fd188;
	mov.b64 	{%r233, %r238}, %rd110;
	mov.b32 	%r239, 8;
	// begin inline asm
	shfl.sync.down.b32 %r232, %r233, %r239, %r250, %r251;
	// end inline asm
	// begin inline asm
	shfl.sync.down.b32 %r237, %r238, %r239, %r250, %r251;
	// end inline asm
	mov.b64 	%rd111, {%r232, %r237};
	mov.b64 	%fd189, %rd111;
	setp.gt.s32 	%p97, %r201, 23;
	setp.lt.f64 	%p98, %fd188, %fd189;
	selp.f64 	%fd190, %fd189, %fd188, %p98;
	selp.f64 	%fd191, %fd188, %fd190, %p97;
	mov.b64 	%rd112, %fd191;
	mov.b64 	{%r243, %r248}, %rd112;
	mov.b32 	%r249, 16;
	// begin inline asm
	shfl.sync.down.b32 %r242, %r243, %r249, %r250, %r251;
	// end inline asm
	// begin inline asm
	shfl.sync.down.b32 %r247, %r248, %r249, %r250, %r251;
	// end inline asm
	mov.b64 	%rd113, {%r242, %r247};
	mov.b64 	%fd192, %rd113;
	setp.gt.s32 	%p99, %r201, 15;
	setp.lt.f64 	%p100, %fd191, %fd192;
	selp.f64 	%fd38, %fd192, %fd191, %p100;
	selp.f64 	%fd380, %fd191, %fd38, %p99;
	setp.ne.s32 	%p101, %r201, 0;
	@%p101 bra 	$L__BB5_50;
	shr.u32 	%r252, %r35, 2;
	and.b32  	%r253, %r252, 248;
	mov.u32 	%r254, _ZZN3cub18CUB_300001_SM_10006detail6reduce28DeviceReduceSingleTileKernelINS2_10policy_hubIdjN4cuda3__47maximumIvEEE10Policy1000EPdSB_iS8_ddNS5_3std3__410__identityEEEvT0_T1_T2_T3_T4_T6_E12temp_storage;
	add.s32 	%r255, %r254, %r253;
	st.shared.f64 	[%r255+8], %fd38;
$L__BB5_50:
	bar.sync 	0;
	setp.ne.s32 	%p102, %r35, 0;
	@%p102 bra 	$L__BB5_72;
	ld.shared.f64 	%fd193, [_ZZN3cub18CUB_300001_SM_10006detail6reduce28DeviceReduceSingleTileKernelINS2_10policy_hubIdjN4cuda3__47maximumIvEEE10Policy1000EPdSB_iS8_ddNS5_3std3__410__identityEEEvT0_T1_T2_T3_T4_T6_E12temp_storage+16];
	setp.lt.f64 	%p103, %fd380, %fd193;
	selp.f64 	%fd194, %fd193, %fd380, %p103;
	ld.shared.f64 	%fd195, [_ZZN3cub18CUB_300001_SM_10006detail6reduce28DeviceReduceSingleTileKernelINS2_10policy_hubIdjN4cuda3__47maximumIvEEE10Policy1000EPdSB_iS8_ddNS5_3std3__410__identityEEEvT0_T1_T2_T3_T4_T6_E12temp_storage+24];
	setp.lt.f64 	%p104, %fd194, %fd195;
	selp.f64 	%fd196, %fd195, %fd194, %p104;
	ld.shared.f64 	%fd197, [_ZZN3cub18CUB_300001_SM_10006detail6reduce28DeviceReduceSingleTileKernelINS2_10policy_hubIdjN4cuda3__47maximumIvEEE10Policy1000EPdSB_iS8_ddNS5_3std3__410__identityEEEvT0_T1_T2_T3_T4_T6_E12temp_storage+32];
	setp.lt.f64 	%p105, %fd196, %fd197;
	selp.f64 	%fd198, %fd197, %fd196, %p105;
	ld.shared.f64 	%fd199, [_ZZN3cub18CUB_300001_SM_10006detail6reduce28DeviceReduceSingleTileKernelINS2_10policy_hubIdjN4cuda3__47maximumIvEEE10Policy1000EPdSB_iS8_ddNS5_3std3__410__identityEEEvT0_T1_T2_T3_T4_T6_E12temp_storage+40];
	setp.lt.f64 	%p106, %fd198, %fd199;
	selp.f64 	%fd200, %fd199, %fd198, %p106;
	ld.shared.f64 	%fd201, [_ZZN3cub18CUB_300001_SM_10006detail6reduce28DeviceReduceSingleTileKernelINS2_10policy_hubIdjN4cuda3__47maximumIvEEE10Policy1000EPdSB_iS8_ddNS5_3std3__410__identityEEEvT0_T1_T2_T3_T4_T6_E12temp_storage+48];
	setp.lt.f64 	%p107, %fd200, %fd201;
	selp.f64 	%fd202, %fd201, %fd200, %p107;
	ld.shared.f64 	%fd203, [_ZZN3cub18CUB_300001_SM_10006detail6reduce28DeviceReduceSingleTileKernelINS2_10policy_hubIdjN4cuda3__47maximumIvEEE10Policy1000EPdSB_iS8_ddNS5_3std3__410__identityEEEvT0_T1_T2_T3_T4_T6_E12temp_storage+56];
	setp.lt.f64 	%p108, %fd202, %fd203;
	selp.f64 	%fd204, %fd203, %fd202, %p108;
	ld.shared.f64 	%fd205, [_ZZN3cub18CUB_300001_SM_10006detail6reduce28DeviceReduceSingleTileKernelINS2_10policy_hubIdjN4cuda3__47maximumIvEEE10Policy1000EPdSB_iS8_ddNS5_3std3__410__identityEEEvT0_T1_T2_T3_T4_T6_E12temp_storage+64];
	setp.lt.f64 	%p109, %fd204, %fd205;
	selp.f64 	%fd380, %fd205, %fd204, %p109;
	bra.uni 	$L__BB5_72;
$L__BB5_52:
	// begin inline asm
	mov.u32 %r138, %laneid;
	// end inline asm
	and.b32  	%r189, %r35, 992;
	add.s32 	%r190, %r189, 32;
	setp.gt.s32 	%p64, %r190, %r68;
	not.b32 	%r191, %r189;
	add.s32 	%r192, %r68, %r191;
	selp.b32 	%r187, %r192, 31, %p64;
	mov.b64 	%rd94, %fd372;
	mov.b64 	{%r140, %r145}, %rd94;
	mov.b32 	%r146, 1;
	mov.b32 	%r188, -1;
	// begin inline asm
	shfl.sync.down.b32 %r139, %r140, %r146, %r187, %r188;
	// end inline asm
	// begin inline asm
	shfl.sync.down.b32 %r144, %r145, %r146, %r187, %r188;
	// end inline asm
	mov.b64 	%rd95, {%r139, %r144};
	mov.b64 	%fd133, %rd95;
	setp.lt.s32 	%p65, %r138, %r187;
	setp.lt.f64 	%p66, %fd372, %fd133;
	selp.f64 	%fd134, %fd133, %fd372, %p66;
	selp.f64 	%fd135, %fd134, %fd372, %p65;
	mov.b64 	%rd96, %fd135;
	mov.b64 	{%r150, %r155}, %rd96;
	mov.b32 	%r156, 2;
	// begin inline asm
	shfl.sync.down.b32 %r149, %r150, %r156, %r187, %r188;
	// end inline asm
	// begin inline asm
	shfl.sync.down.b32 %r154, %r155, %r156, %r187, %r188;
	// end inline asm
	mov.b64 	%rd97, {%r149, %r154};
	mov.b64 	%fd136, %rd97;
	add.s32 	%r193, %r138, 2;
	setp.gt.s32 	%p67, %r193, %r187;
	setp.lt.f64 	%p68, %fd135, %fd136;
	selp.f64 	%fd137, %fd136, %fd135, %p68;
	selp.f64 	%fd138, %fd135, %fd137, %p67;
	mov.b64 	%rd98, %fd138;
	mov.b64 	{%r160, %r165}, %rd98;
	mov.b32 	%r166, 4;
	// begin inline asm
	shfl.sync.down.b32 %r159, %r160, %r166, %r187, %r188;
	// end inline asm
	// begin inline asm
	shfl.sync.down.b32 %r164, %r165, %r166, %r187, %r188;
	// end inline asm
	mov.b64 	%rd99, {%r159, %r164};
	mov.b64 	%fd139, %rd99;
	add.s32 	%r194, %r138, 4;
	setp.gt.s32 	%p69, %r194, %r187;
	setp.lt.f64 	%p70, %fd138, %fd139;
	selp.f64 	%fd140, %fd139, %fd138, %p70;
	selp.f64 	%fd141, %fd138, %fd140, %p69;
	mov.b64 	%rd100, %fd141;
	mov.b64 	{%r170, %r175}, %rd100;
	mov.b32 	%r176, 8;
	// begin inline asm
	shfl.sync.down.b32 %r169, %r170, %r176, %r187, %r188;
	// end inline asm
	// begin inline asm
	shfl.sync.down.b32 %r174, %r175, %r176, %r187, %r188;
	// end inline asm
	mov.b64 	%rd101, {%r169, %r174};
	mov.b64 	%fd142, %rd101;
	add.s32 	%r195, %r138, 8;
	setp.gt.s32 	%p71, %r195, %r187;
	setp.lt.f64 	%p72, %fd141, %fd142;
	selp.f64 	%fd143, %fd142, %fd141, %p72;
	selp.f64 	%fd144, %fd141, %fd143, %p71;
	mov.b64 	%rd102, %fd144;
	mov.b64 	{%r180, %r185}, %rd102;
	mov.b32 	%r186, 16;
	// begin inline asm
	shfl.sync.down.b32 %r179, %r180, %r186, %r187, %r188;
	// end inline asm
	// begin inline asm
	shfl.sync.down.b32 %r184, %r185, %r186, %r187, %r188;
	// end inline asm
	mov.b64 	%rd103, {%r179, %r184};
	mov.b64 	%fd145, %rd103;
	add.s32 	%r196, %r138, 16;
	setp.gt.s32 	%p73, %r196, %r187;
	setp.lt.f64 	%p74, %fd144, %fd145;
	selp.f64 	%fd146, %fd145, %fd144, %p74;
	selp.f64 	%fd380, %fd144, %fd146, %p73;
	setp.ne.s32 	%p75, %r138, 0;
	@%p75 bra 	$L__BB5_54;
	shr.u32 	%r197, %r35, 2;
	and.b32  	%r198, %r197, 248;
	mov.u32 	%r199, _ZZN3cub18CUB_300001_SM_10006detail6reduce28DeviceReduceSingleTileKernelINS2_10policy_hubIdjN4cuda3__47maximumIvEEE10Policy1000EPdSB_iS8_ddNS5_3std3__410__identityEEEvT0_T1_T2_T3_T4_T6_E12temp_storage;
	add.s32 	%r200, %r199, %r198;
	st.shared.f64 	[%r200+8], %fd380;
$L__BB5_54:
	bar.sync 	0;
	setp.ne.s32 	%p76, %r35, 0;
	@%p76 bra 	$L__BB5_72;
	setp.gt.s32 	%p77, %r68, 32;
	ld.shared.f64 	%fd147, [_ZZN3cub18CUB_300001_SM_10006detail6reduce28DeviceReduceSingleTileKernelINS2_10policy_hubIdjN4cuda3__47maximumIvEEE10Policy1000EPdSB_iS8_ddNS5_3std3__410__identityEEEvT0_T1_T2_T3_T4_T6_E12temp_storage+16];
	setp.lt.f64 	%p78, %fd380, %fd147;
	selp.f64 	%fd149, %fd147, %fd380, %p78;
	selp.f64 	%fd150, %fd149, %fd380, %p77;
	setp.gt.s32 	%p79, %r68, 64;
	ld.shared.f64 	%fd152, [_ZZN3cub18CUB_300001_SM_10006detail6reduce28DeviceReduceSingleTileKernelINS2_10policy_hubIdjN4cuda3__47maximumIvEEE10Policy1000EPdSB_iS8_ddNS5_3std3__410__identityEEEvT0_T1_T2_T3_T4_T6_E12temp_storage+24];
	setp.lt.f64 	%p80, %fd150, %fd152;
	selp.f64 	%fd154, %fd152, %fd150, %p80;
	selp.f64 	%fd155, %fd154, %fd150, %p79;
	setp.gt.s32 	%p81, %r68, 96;
	ld.shared.f64 	%fd157, [_ZZN3cub18CUB_300001_SM_10006detail6reduce28DeviceReduceSingleTileKernelINS2_10policy_hubIdjN4cuda3__47maximumIvEEE10Policy1000EPdSB_iS8_ddNS5_3std3__410__identityEEEvT0_T1_T2_T3_T4_T6_E12temp_storage+32];
	setp.lt.f64 	%p82, %fd155, %fd157;
	selp.f64 	%fd159, %fd157, %fd155, %p82;
	selp.f64 	%fd160, %fd159, %fd155, %p81;
	setp.gt.s32 	%p83, %r68, 128;
	ld.shared.f64 	%fd162, [_ZZN3cub18CUB_300001_SM_10006detail6reduce28DeviceReduceSingleTileKernelINS2_10policy_hubIdjN4cuda3__47maximumIvEEE10Policy1000EPdSB_iS8_ddNS5_3std3__410__identityEEEvT0_T1_T2_T3_T4_T6_E12temp_storage+40];
	setp.lt.f64 	%p84, %fd160, %fd162;
	selp.f64 	%fd164, %fd162, %fd160, %p84;
	selp.f64 	%fd165, %fd164, %fd160, %p83;
	setp.gt.s32 	%p85, %r68, 160;
	ld.shared.f64 	%fd167, [_ZZN3cub18CUB_300001_SM_10006detail6reduce28DeviceReduceSingleTileKernelINS2_10policy_hubIdjN4cuda3__47maximumIvEEE10Policy1000EPdSB_iS8_ddNS5_3std3__410__identityEEEvT0_T1_T2_T3_T4_T6_E12temp_storage+48];
	setp.lt.f64 	%p86, %fd165, %fd167;
	selp.f64 	%fd169, %fd167, %fd165, %p86;
	selp.f64 	%fd170, %fd169, %fd165, %p85;
	setp.gt.s32 	%p87, %r68, 192;
	ld.shared.f64 	%fd172, [_ZZN3cub18CUB_300001_SM_10006detail6reduce28DeviceReduceSingleTileKernelINS2_10policy_hubIdjN4cuda3__47maximumIvEEE10Policy1000EPdSB_iS8_ddNS5_3std3__410__identityEEEvT0_T1_T2_T3_T4_T6_E12temp_storage+56];
	setp.lt.f64 	%p88, %fd170, %fd172;
	selp.f64 	%fd174, %fd172, %fd170, %p88;
	selp.f64 	%fd175, %fd174, %fd170, %p87;
	setp.gt.s32 	%p89, %r68, 224;
	ld.shared.f64 	%fd177, [_ZZN3cub18CUB_300001_SM_10006detail6reduce28DeviceReduceSingleTileKernelINS2_10policy_hubIdjN4cuda3__47maximumIvEEE10Policy1000EPdSB_iS8_ddNS5_3std3__410__identityEEEvT0_T1_T2_T3_T4_T6_E12temp_storage+64];
	setp.lt.f64 	%p90, %fd175, %fd177;
	selp.f64 	%fd179, %fd177, %fd175, %p90;
	selp.f64 	%fd380, %fd179, %fd175, %p89;
	bra.uni 	$L__BB5_72;
$L__BB5_56:
	mov.u32 	%r47, %tid.x;
	mul.wide.u32 	%rd34, %r47, 8;
	add.s64 	%rd19, %rd15, %rd34;
	// begin inline asm
	ld.global.nc.u64 %rd18, [%rd19];
	// end inline asm
	mov.b64 	%fd59, %rd18;
	add.s64 	%rd21, %rd19, 2048;
	// begin inline asm
	ld.global.nc.u64 %rd20, [%rd21];
	// end inline asm
	mov.b64 	%fd60, %rd20;
	add.s64 	%rd23, %rd19, 4096;
	// begin inline asm
	ld.global.nc.u64 %rd22, [%rd23];
	// end inline asm
	mov.b64 	%fd61, %rd22;
	add.s64 	%rd25, %rd19, 6144;
	// begin inline asm
	ld.global.nc.u64 %rd24, [%rd25];
	// end inline asm
	mov.b64 	%fd62, %rd24;
	add.s64 	%rd27, %rd19, 8192;
	// begin inline asm
	ld.global.nc.u64 %rd26, [%rd27];
	// end inline asm
	mov.b64 	%fd63, %rd26;
	add.s64 	%rd29, %rd19, 10240;
	// begin inline asm
	ld.global.nc.u64 %rd28, [%rd29];
	// end inline asm
	mov.b64 	%fd64, %rd28;
	add.s64 	%rd31, %rd19, 12288;
	// begin inline asm
	ld.global.nc.u64 %rd30, [%rd31];
	// end inline asm
	mov.b64 	%fd65, %rd30;
	add.s64 	%rd33, %rd19, 14336;
	// begin inline asm
	ld.global.nc.u64 %rd32, [%rd33];
	// end inline asm
	mov.b64 	%fd66, %rd32;
	setp.lt.f64 	%p4, %fd59, %fd60;
	selp.f64 	%fd67, %fd60, %fd59, %p4;
	setp.lt.f64 	%p5, %fd67, %fd61;
	selp.f64 	%fd68, %fd61, %fd67, %p5;
	setp.lt.f64 	%p6, %fd68, %fd62;
	selp.f64 	%fd69, %fd62, %fd68, %p6;
	setp.lt.f64 	%p7, %fd69, %fd63;
	selp.f64 	%fd70, %fd63, %fd69, %p7;
	setp.lt.f64 	%p8, %fd70, %fd64;
	selp.f64 	%fd71, %fd64, %fd70, %p8;
	setp.lt.f64 	%p9, %fd71, %fd65;
	selp.f64 	%fd72, %fd65, %fd71, %p9;
	setp.lt.f64 	%p10, %fd72, %fd66;
	selp.f64 	%fd379, %fd66, %fd72, %p10;
	setp.lt.u32 	%p11, %r68, 4096;
	mov.b32 	%r465, 2048;
	@%p11 bra 	$L__BB5_60;
	add.s32 	%r48, %r68, -2048;
	mov.b32 	%r465, 2048;
$L__BB5_58:
	mul.wide.s32 	%rd51, %r465, 8;
	add.s64 	%rd36, %rd19, %rd51;
	// begin inline asm
	ld.global.nc.u64 %rd35, [%rd36];
	// end inline asm
	mov.b64 	%fd73, %rd35;
	add.s64 	%rd38, %rd36, 2048;
	// begin inline asm
	ld.global.nc.u64 %rd37, [%rd38];
	// end inline asm
	mov.b64 	%fd74, %rd37;
	add.s64 	%rd40, %rd36, 4096;
	// begin inline asm
	ld.global.nc.u64 %rd39, [%rd40];
	// end inline asm
	mov.b64 	%fd75, %rd39;
	add.s64 	%rd42, %rd36, 6144;
	// begin inline asm
	ld.global.nc.u64 %rd41, [%rd42];
	// end inline asm
	mov.b64 	%fd76, %rd41;
	add.s64 	%rd44, %rd36, 8192;
	// begin inline asm
	ld.global.nc.u64 %rd43, [%rd44];
	// end inline asm
	mov.b64 	%fd77, %rd43;
	add.s64 	%rd46, %rd36, 10240;
	// begin inline asm
	ld.global.nc.u64 %rd45, [%rd46];
	// end inline asm
	mov.b64 	%fd78, %rd45;
	add.s64 	%rd48, %rd36, 12288;
	// begin inline asm
	ld.global.nc.u64 %rd47, [%rd48];
	// end inline asm
	mov.b64 	%fd79, %rd47;
	add.s64 	%rd50, %rd36, 14336;
	// begin inline asm
	ld.global.nc.u64 %rd49, [%rd50];
	// end inline asm
	mov.b64 	%fd80, %rd49;
	setp.lt.f64 	%p12, %fd379, %fd73;
	selp.f64 	%fd81, %fd73, %fd379, %p12;
	setp.lt.f64 	%p13, %fd81, %fd74;
	selp.f64 	%fd82, %fd74, %fd81, %p13;
	setp.lt.f64 	%p14, %fd82, %fd75;
	selp.f64 	%fd83, %fd75, %fd82, %p14;
	setp.lt.f64 	%p15, %fd83, %fd76;
	selp.f64 	%fd84, %fd76, %fd83, %p15;
	setp.lt.f64 	%p16, %fd84, %fd77;
	selp.f64 	%fd85, %fd77, %fd84, %p16;
	setp.lt.f64 	%p17, %fd85, %fd78;
	selp.f64 	%fd86, %fd78, %fd85, %p17;
	setp.lt.f64 	%p18, %fd86, %fd79;
	selp.f64 	%fd87, %fd79, %fd86, %p18;
	setp.lt.f64 	%p19, %fd87, %fd80;
	selp.f64 	%fd379, %fd80, %fd87, %p19;
	sub.s32 	%r71, %r68, %r465;
	setp.lt.s32 	%p20, %r71, 2048;
	@%p20 bra 	$L__BB5_68;
	add.s32 	%r465, %r465, 2048;
	setp.le.s32 	%p21, %r465, %r48;
	@%p21 bra 	$L__BB5_58;
$L__BB5_60:
	setp.le.s32 	%p22, %r68, %r465;
	@%p22 bra 	$L__BB5_68;
	sub.s32 	%r52, %r68, %r465;
	setp.ge.s32 	%p23, %r47, %r52;
	@%p23 bra 	$L__BB5_68;
	not.b32 	%r72, %r47;
	add.s32 	%r73, %r68, %r72;
	sub.s32 	%r53, %r73, %r465;
	and.b32  	%r74, %r53, 768;
	setp.eq.s32 	%p24, %r74, 768;
	mov.u32 	%r469, %r47;
	@%p24 bra 	$L__BB5_65;
	add.s32 	%r467, %r47, %r465;
	shr.u32 	%r75, %r53, 8;
	add.s32 	%r76, %r75, 1;
	and.b32  	%r77, %r76, 3;
	neg.s32 	%r466, %r77;
	mov.u32 	%r469, %r47;
$L__BB5_64:
	.pragma "nounroll";
	mul.wide.u32 	%rd54, %r467, 8;
	add.s64 	%rd53, %rd15, %rd54;
	// begin inline asm
	ld.global.nc.u64 %rd52, [%rd53];
	// end inline asm
	mov.b64 	%fd89, %rd52;
	setp.lt.f64 	%p25, %fd379, %fd89;
	selp.f64 	%fd379, %fd89, %fd379, %p25;
	add.s32 	%r469, %r469, 256;
	add.s32 	%r467, %r467, 256;
	add.s32 	%r466, %r466, 1;
	setp.ne.s32 	%p26, %r466, 0;
	@%p26 bra 	$L__BB5_64;
$L__BB5_65:
	setp.lt.u32 	%p27, %r53, 768;
	@%p27 bra 	$L__BB5_68;
	cvt.u64.u32 	%rd55, %r469;
	cvt.u64.u32 	%rd56, %r465;
	add.s64 	%rd57, %rd55, %rd56;
	shl.b64 	%rd58, %rd57, 3;
	add.s64 	%rd59, %rd58, %rd15;
	add.s64 	%rd205, %rd59, 4096;
	add.s32 	%r470, %r469, %r465;
$L__BB5_67:
	mul.wide.u32 	%rd68, %r470, 8;
	add.s64 	%rd61, %rd15, %rd68;
	// begin inline asm
	ld.global.nc.u64 %rd60, [%rd61];
	// end inline asm
	mov.b64 	%fd90, %rd60;
	setp.lt.f64 	%p28, %fd379, %fd90;
	selp.f64 	%fd91, %fd90, %fd379, %p28;
	add.s64 	%rd63, %rd205, -2048;
	// begin inline asm
	ld.global.nc.u64 %rd62, [%rd63];
	// end inline asm
	mov.b64 	%fd92, %rd62;
	setp.lt.f64 	%p29, %fd91, %fd92;
	selp.f64 	%fd93, %fd92, %fd91, %p29;
	// begin inline asm
	ld.global.nc.u64 %rd64, [%rd205];
	// end inline asm
	mov.b64 	%fd94, %rd64;
	setp.lt.f64 	%p30, %fd93, %fd94;
	selp.f64 	%fd95, %fd94, %fd93, %p30;
	add.s64 	%rd67, %rd205, 2048;
	// begin inline asm
	ld.global.nc.u64 %rd66, [%rd67];
	// end inline asm
	mov.b64 	%fd96, %rd66;
	setp.lt.f64 	%p31, %fd95, %fd96;
	selp.f64 	%fd379, %fd96, %fd95, %p31;
	add.s32 	%r469, %r469, 1024;
	add.s64 	%rd205, %rd205, 8192;
	add.s32 	%r470, %r470, 1024;
	setp.lt.s32 	%p32, %r469, %r52;
	@%p32 bra 	$L__BB5_67;
$L__BB5_68:
	// begin inline asm
	mov.u32 %r78, %laneid;
	// end inline asm
	mov.b64 	%rd69, %fd379;
	mov.b64 	{%r80, %r85}, %rd69;
	mov.b32 	%r86, 1;
	mov.b32 	%r127, 31;
	mov.b32 	%r128, -1;
	// begin inline asm
	shfl.sync.down.b32 %r79, %r80, %r86, %r127, %r128;
	// end inline asm
	// begin inline asm
	shfl.sync.down.b32 %r84, %r85, %r86, %r127, %r128;
	// end inline asm
	mov.b64 	%rd70, {%r79, %r84};
	mov.b64 	%fd97, %rd70;
	setp.gt.s32 	%p33, %r78, 30;
	setp.lt.f64 	%p34, %fd379, %fd97;
	selp.f64 	%fd98, %fd97, %fd379, %p34;
	selp.f64 	%fd99, %fd379, %fd98, %p33;
	mov.b64 	%rd71, %fd99;
	mov.b64 	{%r90, %r95}, %rd71;
	mov.b32 	%r96, 2;
	// begin inline asm
	shfl.sync.down.b32 %r89, %r90, %r96, %r127, %r128;
	// end inline asm
	// begin inline asm
	shfl.sync.down.b32 %r94, %r95, %r96, %r127, %r128;
	// end inline asm
	mov.b64 	%rd72, {%r89, %r94};
	mov.b64 	%fd100, %rd72;
	setp.gt.s32 	%p35, %r78, 29;
	setp.lt.f64 	%p36, %fd99, %fd100;
	selp.f64 	%fd101, %fd100, %fd99, %p36;
	selp.f64 	%fd102, %fd99, %fd101, %p35;
	mov.b64 	%rd73, %fd102;
	mov.b64 	{%r100, %r105}, %rd73;
	mov.b32 	%r106, 4;
	// begin inline asm
	shfl.sync.down.b32 %r99, %r100, %r106, %r127, %r128;
	// end inline asm
	// begin inline asm
	shfl.sync.down.b32 %r104, %r105, %r106, %r127, %r128;
	// end inline asm
	mov.b64 	%rd74, {%r99, %r104};
	mov.b64 	%fd103, %rd74;
	setp.gt.s32 	%p37, %r78, 27;
	setp.lt.f64 	%p38, %fd102, %fd103;
	selp.f64 	%fd104, %fd103, %fd102, %p38;
	selp.f64 	%fd105, %fd102, %fd104, %p37;
	mov.b64 	%rd75, %fd105;
	mov.b64 	{%r110, %r115}, %rd75;
	mov.b32 	%r116, 8;
	// begin inline asm
	shfl.sync.down.b32 %r109, %r110, %r116, %r127, %r128;
	// end inline asm
	// begin inline asm
	shfl.sync.down.b32 %r114, %r115, %r116, %r127, %r128;
	// end inline asm
	mov.b64 	%rd76, {%r109, %r114};
	mov.b64 	%fd106, %rd76;
	setp.gt.s32 	%p39, %r78, 23;
	setp.lt.f64 	%p40, %fd105, %fd106;
	selp.f64 	%fd107, %fd106, %fd105, %p40;
	selp.f64 	%fd108, %fd105, %fd107, %p39;
	mov.b64 	%rd77, %fd108;
	mov.b64 	{%r120, %r125}, %rd77;
	mov.b32 	%r126, 16;
	// begin inline asm
	shfl.sync.down.b32 %r119, %r120, %r126, %r127, %r128;
	// end inline asm
	// begin inline asm
	shfl.sync.down.b32 %r124, %r125, %r126, %r127, %r128;
	// end inline asm
	mov.b64 	%rd78, {%r119, %r124};
	mov.b64 	%fd109, %rd78;
	setp.gt.s32 	%p41, %r78, 15;
	setp.lt.f64 	%p42, %fd108, %fd109;
	selp.f64 	%fd54, %fd109, %fd108, %p42;
	selp.f64 	%fd380, %fd108, %fd54, %p41;
	setp.ne.s32 	%p43, %r78, 0;
	@%p43 bra 	$L__BB5_70;
	shr.u32 	%r129, %r47, 2;
	and.b32  	%r130, %r129, 248;
	mov.u32 	%r131, _ZZN3cub18CUB_300001_SM_10006detail6reduce28DeviceReduceSingleTileKernelINS2_10policy_hubIdjN4cuda3__47maximumIvEEE10Policy1000EPdSB_iS8_ddNS5_3std3__410__identityEEEvT0_T1_T2_T3_T4_T6_E12temp_storage;
	add.s32 	%r132, %r131, %r130;
	st.shared.f64 	[%r132+8], %fd54;
$L__BB5_70:
	bar.sync 	0;
	setp.ne.s32 	%p44, %r47, 0;
	@%p44 bra 	$L__BB5_72;
	ld.shared.f64 	%fd110, [_ZZN3cub18CUB_300001_SM_10006detail6reduce28DeviceReduceSingleTileKernelINS2_10policy_hubIdjN4cuda3__47maximumIvEEE10Policy1000EPdSB_iS8_ddNS5_3std3__410__identityEEEvT0_T1_T2_T3_T4_T6_E12temp_storage+16];
	setp.lt.f64 	%p45, %fd380, %fd110;
	selp.f64 	%fd111, %fd110, %fd380, %p45;
	ld.shared.f64 	%fd112, [_ZZN3cub18CUB_300001_SM_10006detail6reduce28DeviceReduceSingleTileKernelINS2_10policy_hubIdjN4cuda3__47maximumIvEEE10Policy1000EPdSB_iS8_ddNS5_3std3__410__identityEEEvT0_T1_T2_T3_T4_T6_E12temp_storage+24];
	setp.lt.f64 	%p46, %fd111, %fd112;
	selp.f64 	%fd113, %fd112, %fd111, %p46;
	ld.shared.f64 	%fd114, [_ZZN3cub18CUB_300001_SM_10006detail6reduce28DeviceReduceSingleTileKernelINS2_10policy_hubIdjN4cuda3__47maximumIvEEE10Policy1000EPdSB_iS8_ddNS5_3std3__410__identityEEEvT0_T1_T2_T3_T4_T6_E12temp_storage+32];
	setp.lt.f64 	%p47, %fd113, %fd114;
	selp.f64 	%fd115, %fd114, %fd113, %p47;
	ld.shared.f64 	%fd116, [_ZZN3cub18CUB_300001_SM_10006detail6reduce28DeviceReduceSingleTileKernelINS2_10policy_hubIdjN4cuda3__47maximumIvEEE10Policy1000EPdSB_iS8_ddNS5_3std3__410__identityEEEvT0_T1_T2_T3_T4_T6_E12temp_storage+40];
	setp.lt.f64 	%p48, %fd115, %fd116;
	selp.f64 	%fd117, %fd116, %fd115, %p48;
	ld.shared.f64 	%fd118, [_ZZN3cub18CUB_300001_SM_10006detail6reduce28DeviceReduceSingleTileKernelINS2_10policy_hubIdjN4cuda3__47maximumIvEEE10Policy1000EPdSB_iS8_ddNS5_3std3__410__identityEEEvT0_T1_T2_T3_T4_T6_E12temp_storage+48];
	setp.lt.f64 	%p49, %fd117, %fd118;
	selp.f64 	%fd119, %fd118, %fd117, %p49;
	ld.shared.f64 	%fd120, [_ZZN3cub18CUB_300001_SM_10006detail6reduce28DeviceReduceSingleTileKernelINS2_10policy_hubIdjN4cuda3__47maximumIvEEE10Policy1000EPdSB_iS8_ddNS5_3std3__410__identityEEEvT0_T1_T2_T3_T4_T6_E12temp_storage+56];
	setp.lt.f64 	%p50, %fd119, %fd120;
	selp.f64 	%fd121, %fd120, %fd119, %p50;
	ld.shared.f64 	%fd122, [_ZZN3cub18CUB_300001_SM_10006detail6reduce28DeviceReduceSingleTileKernelINS2_10policy_hubIdjN4cuda3__47maximumIvEEE10Policy1000EPdSB_iS8_ddNS5_3std3__410__identityEEEvT0_T1_T2_T3_T4_T6_E12temp_storage+64];
	setp.lt.f64 	%p51, %fd121, %fd122;
	selp.f64 	%fd380, %fd122, %fd121, %p51;
$L__BB5_72:
	mov.u32 	%r444, %tid.x;
	setp.ne.s32 	%p217, %r444, 0;
	@%p217 bra 	$L__BB5_74;
	setp.lt.f64 	%p218, %fd58, %fd380;
	selp.f64 	%fd353, %fd380, %fd58, %p218;
	st.global.f64 	[%rd1], %fd353;
$L__BB5_74:
	ret;

}


// ===== COMPILED SASS (sm_100) =====

	.target	sm_100

	.elftype	@"ET_EXEC"


//--------------------- .note.nv.tkinfo           --------------------------
	.section	.note.nv.tkinfo,"",@"SHT_NOTE"
	.sectionflags	@"SHF_NOTE_NV_TKINFO"
	.tkinfo
        /*0018*/ 	.word	0x00000002
        /*0030*/ 	.string	""
        /*0030*/ 	.string	"ptxas"
        /*0030*/ 	.string	"Cuda compilation tools, release 13.0, V13.0.88"
        /*0030*/ 	.string	"Build cuda_13.0.r13.0/compiler.36424714_0"
        /*0030*/ 	.string	"-arch sm_100 -m 64 "



//--------------------- .note.nv.cuinfo           --------------------------
	.section	.note.nv.cuinfo,"",@"SHT_NOTE"
	.sectionflags	@"SHF_NOTE_NV_CUINFO"
        /*0018*/ 	.short	0x0002
        /*001a*/ 	.short	0x0064
        /*001c*/ 	.short	0x0082
	.zero		2


//--------------------- .nv.info                  --------------------------
	.section	.nv.info,"",@"SHT_CUDA_INFO"
	.align	4


	//----- nvinfo : EIATTR_REGCOUNT
	.align		4
        /*0000*/ 	.byte	0x04, 0x2f
        /*0002*/ 	.short	(.L_41 - .L_40)
	.align		4
.L_40:
        /*0004*/ 	.word	index@(_Z6vecNegPKdS0_Pdi)
        /*0008*/ 	.word	0x0000000e


	//----- nvinfo : EIATTR_FRAME_SIZE
	.align		4
.L_41:
        /*000c*/ 	.byte	0x04, 0x11
        /*000e*/ 	.short	(.L_43 - .L_42)
	.align		4
.L_42:
        /*0010*/ 	.word	index@(_Z6vecNegPKdS0_Pdi)
        /*0014*/ 	.word	0x00000000


	//----- nvinfo : EIATTR_REGCOUNT
	.align		4
.L_43:
        /*0018*/ 	.byte	0x04, 0x2f
        /*001a*/ 	.short	(.L_45 - .L_44)
	.align		4
.L_44:
        /*001c*/ 	.word	index@(_Z12evalEquationPdPKdi)
        /*0020*/ 	.word	0x00000014


	//----- nvinfo : EIATTR_FRAME_SIZE
	.align		4
.L_45:
        /*0024*/ 	.byte	0x04, 0x11
        /*0026*/ 	.short	(.L_47 - .L_46)
	.align		4
.L_46:
        /*0028*/ 	.word	index@(_Z12evalEquationPdPKdi)
        /*002c*/ 	.word	0x00000000


	//----- nvinfo : EIATTR_REGCOUNT
	.align		4
.L_47:
        /*0030*/ 	.byte	0x04, 0x2f
        /*0032*/ 	.short	(.L_49 - .L_48)
	.align		4
.L_48:
        /*0034*/ 	.word	index@(_ZN3cub18CUB_300001_SM_10006detail11EmptyKernelIvEEvv)
        /*0038*/ 	.word	0x00000004


	//----- nvinfo : EIATTR_FRAME_SIZE
	.align		4
.L_49:
        /*003c*/ 	.byte	0x04, 0x11
        /*003e*/ 	.short	(.L_51 - .L_50)
	.align		4
.L_50:
        /*0040*/ 	.word	index@(_ZN3cub18CUB_300001_SM_10006detail11EmptyKernelIvEEvv)
        /*0044*/ 	.word	0x00000000


	//----- nvinfo : EIATTR_REGCOUNT
	.align		4
.L_51:
        /*0048*/ 	.byte	0x04, 0x2f
        /*004a*/ 	.short	(.L_53 - .L_52)
	.align		4
.L_52:
        /*004c*/ 	.word	index@(_ZN3cub18CUB_300001_SM_10006detail6reduce28DeviceReduceSingleTileKernelINS2_10policy_hubIdjN4cuda3__47maximumIvEEE10Policy1000EPdSB_jS8_ddNS5_3std3__410__identityEEEvT0_T1_T2_T3_T4_T6_)
        /*0050*/ 	.word	0x0000002c


	//----- nvinfo : EIATTR_FRAME_SIZE
	.align		4
.L_53:
        /*0054*/ 	.byte	0x04, 0x11
        /*0056*/ 	.short	(.L_55 - .L_54)
	.align		4
.L_54:
        /*0058*/ 	.word	index@(_ZN3cub18CUB_300001_SM_10006detail6reduce28DeviceReduceSingleTileKernelINS2_10policy_hubIdjN4cuda3__47maximumIvEEE10Policy1000EPdSB_jS8_ddNS5_3std3__410__identityEEEvT0_T1_T2_T3_T4_T6_)
        /*005c*/ 	.word	0x00000000


	//----- nvinfo : EIATTR_REGCOUNT
	.align		4
.L_55:
        /*0060*/ 	.byte	0x04, 0x2f
        /*0062*/ 	.short	(.L_57 - .L_56)
	.align		4
.L_56:
        /*0064*/ 	.word	index@(_ZN3cub18CUB_300001_SM_10006detail6reduce18DeviceReduceKernelINS2_10policy_hubIdjN4cuda3__47maximumIvEEE10Policy1000EPdjS8_dNS5_3std3__410__identityEEEvT0_PT3_T1_NS0_13GridEvenShareISI_EET2_T4_)
        /*0068*/ 	.word	0x0000001c


	//----- nvinfo : EIATTR_FRAME_SIZE
	.align		4
.L_57:
        /*006c*/ 	.byte	0x04, 0x11
        /*006e*/ 	.short	(.L_59 - .L_58)
	.align		4
.L_58:
        /*0070*/ 	.word	index@(_ZN3cub18CUB_300001_SM_10006detail6reduce18DeviceReduceKernelINS2_10policy_hubIdjN4cuda3__47maximumIvEEE10Policy1000EPdjS8_dNS5_3std3__410__identityEEEvT0_PT3_T1_NS0_13GridEvenShareISI_EET2_T4_)
        /*0074*/ 	.word	0x00000000


	//----- nvinfo : EIATTR_REGCOUNT
	.align		4
.L_59:
        /*0078*/ 	.byte	0x04, 0x2f
        /*007a*/ 	.short	(.L_61 - .L_60)
	.align		4
.L_60:
        /*007c*/ 	.word	index@(_ZN3cub18CUB_300001_SM_10006detail6reduce28DeviceReduceSingleTileKernelINS2_10policy_hubIdjN4cuda3__47maximumIvEEE10Policy1000EPdSB_iS8_ddNS5_3std3__410__identityEEEvT0_T1_T2_T3_T4_T6_)
        /*0080*/ 	.word	0x00000030


	//----- nvinfo : EIATTR_FRAME_SIZE
	.align		4
.L_61:
        /*0084*/ 	.byte	0x04, 0x11
        /*0086*/ 	.short	(.L_63 - .L_62)
	.align		4
.L_62:
        /*0088*/ 	.word	index@(_ZN3cub18CUB_300001_SM_10006detail6reduce28DeviceReduceSingleTileKernelINS2_10policy_hubIdjN4cuda3__47maximumIvEEE10Policy1000EPdSB_iS8_ddNS5_3std3__410__identityEEEvT0_T1_T2_T3_T4_T6_)
        /*008c*/ 	.word	0x00000000


	//----- nvinfo : EIATTR_MIN_STACK_SIZE
	.align		4
.L_63:
        /*0090*/ 	.byte	0x04, 0x12
        /*0092*/ 	.short	(.L_65 - .L_64)
	.align		4
.L_64:
        /*0094*/ 	.word	index@(_ZN3cub18CUB_300001_SM_10006detail6reduce28DeviceReduceSingleTileKernelINS2_10policy_hubIdjN4cuda3__47maximumIvEEE10Policy1000EPdSB_iS8_ddNS5_3std3__410__identityEEEvT0_T1_T2_T3_T4_T6_)
        /*0098*/ 	.word	0x00000000


	//----- nvinfo : EIATTR_MIN_STACK_SIZE
	.align		4
.L_65:
        /*009c*/ 	.byte	0x04, 0x12
        /*009e*/ 	.short	(.L_67 - .L_66)
	.align		4
.L_66:
        /*00a0*/ 	.word	index@(_ZN3cub18CUB_300001_SM_10006detail6reduce18DeviceReduceKernelINS2_10policy_hubIdjN4cuda3__47maximumIvEEE10Policy1000EPdjS8_dNS5_3std3__410__identityEEEvT0_PT3_T1_NS0_13GridEvenShareISI_EET2_T4_)
        /*00a4*/ 	.word	0x00000000


	//----- nvinfo : EIATTR_MIN_STACK_SIZE
	.align		4
.L_67:
        /*00a8*/ 	.byte	0x04, 0x12
        /*00aa*/ 	.short	(.L_69 - .L_68)
	.align		4
.L_68:
        /*00ac*/ 	.word	index@(_ZN3cub18CUB_300001_SM_10006detail6reduce28DeviceReduceSingleTileKernelINS2_10policy_hubIdjN4cuda3__47maximumIvEEE10Policy1000EPdSB_jS8_ddNS5_3std3__410__identityEEEvT0_T1_T2_T3_T4_T6_)
        /*00b0*/ 	.word	0x00000000


	//----- nvinfo : EIATTR_MIN_STACK_SIZE
	.align		4
.L_69:
        /*00b4*/ 	.byte	0x04, 0x12
        /*00b6*/ 	.short	(.L_71 - .L_70)
	.align		4
.L_70:
        /*00b8*/ 	.word	index@(_ZN3cub18CUB_300001_SM_10006detail11EmptyKernelIvEEvv)
        /*00bc*/ 	.word	0x00000000


	//----- nvinfo : EIATTR_MIN_STACK_SIZE
	.align		4
.L_71:
        /*00c0*/ 	.byte	0x04, 0x12
        /*00c2*/ 	.short	(.L_73 - .L_72)
	.align		4
.L_72:
        /*00c4*/ 	.word	index@(_Z12evalEquationPdPKdi)
        /*00c8*/ 	.word	0x00000000


	//----- nvinfo : EIATTR_MIN_STACK_SIZE
	.align		4
.L_73:
        /*00cc*/ 	.byte	0x04, 0x12
        /*00ce*/ 	.short	(.L_75 - .L_74)
	.align		4
.L_74:
        /*00d0*/ 	.word	index@(_Z6vecNegPKdS0_Pdi)
        /*00d4*/ 	.word	0x00000000
.L_75:


//--------------------- .nv.compat                --------------------------
	.section	.nv.compat,"",@"SHT_CUDA_COMPAT_INFO"
	.align	4
        /*0000*/ 	.byte	0x02, 0x09, 0x00, 0x00, 0x02, 0x02, 0x01, 0x00, 0x02, 0x05, 0x05, 0x00, 0x03, 0x07, 0x01, 0x01
        /*0010*/ 	.byte	0x02, 0x03, 0x00, 0x00, 0x02, 0x06, 0x01, 0x00, 0x04, 0x0b, 0x08, 0x00, 0x01, 0x00, 0x00, 0x00
        /*0020*/ 	.byte	0x00, 0x00, 0x00, 0x00


//--------------------- .nv.info._ZN3cub18CUB_300001_SM_10006detail6reduce28DeviceReduceSingleTileKernelINS2_10policy_hubIdjN4cuda3__47maximumIvEEE10Policy1000EPdSB_iS8_ddNS5_3std3__410__identityEEEvT0_T1_T2_T3_T4_T6_ --------------------------
	.section	.nv.info._ZN3cub18CUB_300001_SM_10006detail6reduce28DeviceReduceSingleTileKernelINS2_10policy_hubIdjN4cuda3__47maximumIvEEE10Policy1000EPdSB_iS8_ddNS5_3std3__410__identityEEEvT0_T1_T2_T3_T4_T6_,"",@"SHT_CUDA_INFO"
	.sectionflags	@""
	.align	4


	//----- nvinfo : EIATTR_CUDA_API_VERSION
	.align		4
        /*0000*/ 	.byte	0x04, 0x37
        /*0002*/ 	.short	(.L_77 - .L_76)
.L_76:
        /*0004*/ 	.word	0x00000082


	//----- nvinfo : EIATTR_KPARAM_INFO
	.align		4
.L_77:
        /*0008*/ 	.byte	0x04, 0x17
        /*000a*/ 	.short	(.L_79 - .L_78)
.L_78:
        /*000c*/ 	.word	0x00000000
        /*0010*/ 	.short	0x0005
        /*0012*/ 	.short	0x0020
        /*0014*/ 	.byte	0x00, 0xf0, 0x05, 0x00


	//----- nvinfo : EIATTR_KPARAM_INFO
	.align		4
.L_79:
        /*0018*/ 	.byte	0x04, 0x17
        /*001a*/ 	.short	(.L_81 - .L_80)
.L_80:
        /*001c*/ 	.word	0x00000000
        /*0020*/ 	.short	0x0004
        /*0022*/ 	.short	0x0018
        /*0024*/ 	.byte	0x00, 0xf0, 0x21, 0x00


	//----- nvinfo : EIATTR_KPARAM_INFO
	.align		4
.L_81:
        /*0028*/ 	.byte	0x04, 0x17
        /*002a*/ 	.short	(.L_83 - .L_82)
.L_82:
        /*002c*/ 	.word	0x00000000
        /*0030*/ 	.short	0x0003
        /*0032*/ 	.short	0x0014
        /*0034*/ 	.byte	0x00, 0xf0, 0x05, 0x00


	//----- nvinfo : EIATTR_KPARAM_INFO
	.align		4
.L_83:
        /*0038*/ 	.byte	0x04, 0x17
        /*003a*/ 	.short	(.L_85 - .L_84)
.L_84:
        /*003c*/ 	.word	0x00000000
        /*0040*/ 	.short	0x0002
        /*0042*/ 	.short	0x0010
        /*0044*/ 	.byte	0x00, 0xf0, 0x11, 0x00


	//----- nvinfo : EIATTR_KPARAM_INFO
	.align		4
.L_85:
        /*0048*/ 	.byte	0x04, 0x17
        /*004a*/ 	.short	(.L_87 - .L_86)
.L_86:
        /*004c*/ 	.word	0x00000000
        /*0050*/ 	.short	0x0001
        /*0052*/ 	.short	0x0008
        /*0054*/ 	.byte	0x00, 0xf5, 0x21, 0x00


	//----- nvinfo : EIATTR_KPARAM_INFO
	.align		4
.L_87:
        /*0058*/ 	.byte	0x04, 0x17
        /*005a*/ 	.short	(.L_89 - .L_88)
.L_88:
        /*005c*/ 	.word	0x00000000
        /*0060*/ 	.short	0x0000
        /*0062*/ 	.short	0x0000
        /*0064*/ 	.byte	0x00, 0xf5, 0x21, 0x00


	//----- nvinfo : EIATTR_SPARSE_MMA_MASK
	.align		4
.L_89:
        /*0068*/ 	.byte	0x03, 0x50
        /*006a*/ 	.short	0x0000


	//----- nvinfo : EIATTR_MAXREG_COUNT
	.align		4
        /*006c*/ 	.byte	0x03, 0x1b
        /*006e*/ 	.short	0x00ff


	//----- nvinfo : EIATTR_NUM_BARRIERS
	.align		4
        /*0070*/ 	.byte	0x02, 0x4c
        /*0072*/ 	.byte	0x01
	.zero		1


	//----- nvinfo : EIATTR_MERCURY_ISA_VERSION
	.align		4
        /*0074*/ 	.byte	0x03, 0x5f
        /*0076*/ 	.short	0x0101


	//----- nvinfo : EIATTR_COOP_GROUP_MASK_REGIDS
	.align		4
        /*0078*/ 	.byte	0x04, 0x29
        /*007a*/ 	.short	(.L_91 - .L_90)


	//   ....[0]....
.L_90:
        /*007c*/ 	.word	0xffffffff


	//   ....[1]....
        /*0080*/ 	.word	0xffffffff


	//   ....[2]....
        /*0084*/ 	.word	0xffffffff


	//   ....[3]....
        /*0088*/ 	.word	0xffffffff


	//   ....[4]....
        /*008c*/ 	.word	0xffffffff


	//   ....[5]....
        /*0090*/ 	.word	0xffffffff


	//   ....[6]....
        /*0094*/ 	.word	0xffffffff


	//   ....[7]....
        /*0098*/ 	.word	0xffffffff


	//   ....[8]....
        /*009c*/ 	.word	0xffffffff


	//   ....[9]....
        /*00a0*/ 	.word	0xffffffff


	//   ....[10]....
        /*00a4*/ 	.word	0xffffffff


	//   ....[11]....
        /*00a8*/ 	.word	0xffffffff


	//   ....[12]....
        /*00ac*/ 	.word	0xffffffff


	//   ....[13]....
        /*00b0*/ 	.word	0xffffffff


	//   ....[14]....
        /*00b4*/ 	.word	0xffffffff


	//   ....[15]....
        /*00b8*/ 	.word	0xffffffff


	//   ....[16]....
        /*00bc*/ 	.word	0xffffffff


	//   ....[17]....
        /*00c0*/ 	.word	0xffffffff


	//   ....[18]....
        /*00c4*/ 	.word	0xffffffff


	//   ....[19]....
        /*00c8*/ 	.word	0xffffffff


	//   ....[20]....
        /*00cc*/ 	.word	0xffffffff


	//   ....[21]....
        /*00d0*/ 	.word	0xffffffff


	//   ....[22]....
        /*00d4*/ 	.word	0xffffffff


	//   ....[23]....
        /*00d8*/ 	.word	0xffffffff


	//   ....[24]....
        /*00dc*/ 	.word	0xffffffff


	//   ....[25]....
        /*00e0*/ 	.word	0xffffffff


	//   ....[26]....
        /*00e4*/ 	.word	0xffffffff


	//   ....[27]....
        /*00e8*/ 	.word	0xffffffff


	//   ....[28]....
        /*00ec*/ 	.word	0xffffffff


	//   ....[29]....
        /*00f0*/ 	.word	0xffffffff


	//   ....[30]....
        /*00f4*/ 	.word	0xffffffff


	//   ....[31]....
        /*00f8*/ 	.word	0xffffffff


	//   ....[32]....
        /*00fc*/ 	.word	0xffffffff


	//   ....[33]....
        /*0100*/ 	.word	0xffffffff


	//   ....[34]....
        /*0104*/ 	.word	0xffffffff


	//   ....[35]....
        /*0108*/ 	.word	0xffffffff


	//   ....[36]....
        /*010c*/ 	.word	0xffffffff


	//   ....[37]....
        /*0110*/ 	.word	0xffffffff


	//   ....[38]....
        /*0114*/ 	.word	0xffffffff


	//   ....[39]....
        /*0118*/ 	.word	0xffffffff


	//   ....[40]....
        /*011c*/ 	.word	0xffffffff


	//   ....[41]....
        /*0120*/ 	.word	0xffffffff


	//   ....[42]....
        /*0124*/ 	.word	0xffffffff


	//   ....[43]....
        /*0128*/ 	.word	0xffffffff


	//   ....[44]....
        /*012c*/ 	.word	0xffffffff


	//   ....[45]....
        /*0130*/ 	.word	0xffffffff


	//   ....[46]....
        /*0134*/ 	.word	0xffffffff


	//   ....[47]....
        /*0138*/ 	.word	0xffffffff


	//   ....[48]....
        /*013c*/ 	.word	0xffffffff


	//   ....[49]....
        /*0140*/ 	.word	0xffffffff


	//   ....[50]....
        /*0144*/ 	.word	0xffffffff


	//   ....[51]....
        /*0148*/ 	.word	0xffffffff


	//   ....[52]....
        /*014c*/ 	.word	0xffffffff


	//   ....[53]....
        /*0150*/ 	.word	0xffffffff


	//   ....[54]....
        /*0154*/ 	.word	0xffffffff


	//   ....[55]....
        /*0158*/ 	.word	0xffffffff


	//   ....[56]....
        /*015c*/ 	.word	0xffffffff


	//   ....[57]....
        /*0160*/ 	.word	0xffffffff


	//   ....[58]....
        /*0164*/ 	.word	0xffffffff


	//   ....[59]....
        /*0168*/ 	.word	0xffffffff


	//----- nvinfo : EIATTR_COOP_GROUP_INSTR_OFFSETS
	.align		4
.L_91:
        /*016c*/ 	.byte	0x04, 0x28
        /*016e*/ 	.short	(.L_93 - .L_92)


	//   ....[0]....
.L_92:
        /*0170*/ 	.word	0x00000d30


	//   ....[1]....
        /*0174*/ 	.word	0x00000d40


	//   ....[2]....
        /*0178*/ 	.word	0x00000dd0


	//   ....[3]....
        /*017c*/ 	.word	0x00000e10


	//   ....[4]....
        /*0180*/ 	.word	0x00000e80


	//   ....[5]....
        /*0184*/ 	.word	0x00000ea0


	//   ....[6]....
        /*0188*/ 	.word	0x00000ef0


	//   ....[7]....
        /*018c*/ 	.word	0x00000f10


	//   ....[8]....
        /*0190*/ 	.word	0x00000f60


	//   ....[9]....
        /*0194*/ 	.word	0x00000f80


	//   ....[10]....
        /*0198*/ 	.word	0x00001280


	//   ....[11]....
        /*019c*/ 	.word	0x00001290


	//   ....[12]....
        /*01a0*/ 	.word	0x00001320


	//   ....[13]....
        /*01a4*/ 	.word	0x00001350


	//   ....[14]....
        /*01a8*/ 	.word	0x000013b0


	//   ....[15]....
        /*01ac*/ 	.word	0x000013e0


	//   ....[16]....
        /*01b0*/ 	.word	0x00001440


	//   ....[17]....
        /*01b4*/ 	.word	0x00001480


	//   ....[18]....
        /*01b8*/ 	.word	0x000014f0


	//   ....[19]....
        /*01bc*/ 	.word	0x00001530


	//   ....[20]....
        /*01c0*/ 	.word	0x00002960


	//   ....[21]....
        /*01c4*/ 	.word	0x00002970


	//   ....[22]....
        /*01c8*/ 	.word	0x00002a00


	//   ....[23]....
        /*01cc*/ 	.word	0x00002a30


	//   ....[24]....
        /*01d0*/ 	.word	0x00002aa0


	//   ....[25]....
        /*01d4*/ 	.word	0x00002ac0


	//   ....[26]....
        /*01d8*/ 	.word	0x00002b20


	//   ....[27]....
        /*01dc*/ 	.word	0x00002b30


	//   ....[28]....
        /*01e0*/ 	.word	0x00002b80


	//   ....[29]....
        /*01e4*/ 	.word	0x00002b90


	//   ....[30]....
        /*01e8*/ 	.word	0x00003a20


	//   ....[31]....
        /*01ec*/ 	.word	0x00003a30


	//   ....[32]....
        /*01f0*/ 	.word	0x00003ac0


	//   ....[33]....
        /*01f4*/ 	.word	0x00003b00


	//   ....[34]....
        /*01f8*/ 	.word	0x00003b80


	//   ....[35]....
        /*01fc*/ 	.word	0x00003bc0


	//   ....[36]....
        /*0200*/ 	.word	0x00003c20


	//   ....[37]....
        /*0204*/ 	.word	0x00003c50


	//   ....[38]....
        /*0208*/ 	.word	0x00003ca0


	//   ....[39]....
        /*020c*/ 	.word	0x00003cd0


	//   ....[40]....
        /*0210*/ 	.word	0x00003fb0


	//   ....[41]....
        /*0214*/ 	.word	0x00003fc0


	//   ....[42]....
        /*0218*/ 	.word	0x00004050


	//   ....[43]....
        /*021c*/ 	.word	0x00004080


	//   ....[44]....
        /*0220*/ 	.word	0x000040d0


	//   ....[45]....
        /*0224*/ 	.word	0x00004100


	//   ....[46]....
        /*0228*/ 	.word	0x00004170


	//   ....[47]....
        /*022c*/ 	.word	0x000041b0


	//   ....[48]....
        /*0230*/ 	.word	0x00004220


	//   ....[49]....
        /*0234*/ 	.word	0x00004250


	//   ....[50]....
        /*0238*/ 	.word	0x00005700


	//   ....[51]....
        /*023c*/ 	.word	0x00005710


	//   ....[52]....
        /*0240*/ 	.word	0x000057a0


	//   ....[53]....
        /*0244*/ 	.word	0x000057e0


	//   ....[54]....
        /*0248*/ 	.word	0x00005860


	//   ....[55]....
        /*024c*/ 	.word	0x000058a0


	//   ....[56]....
        /*0250*/ 	.word	0x00005900


	//   ....[57]....
        /*0254*/ 	.word	0x00005930


	//   ....[58]....
        /*0258*/ 	.word	0x00005980


	//   ....[59]....
        /*025c*/ 	.word	0x000059b0


	//----- nvinfo : EIATTR_VRC_CTA_INIT_COUNT
	.align		4
.L_93:
        /*0260*/ 	.byte	0x02, 0x4a
	.zero		1
	.zero		1


	//----- nvinfo : EIATTR_EXIT_INSTR_OFFSETS
	.align		4
        /*0264*/ 	.byte	0x04, 0x1c
        /*0266*/ 	.short	(.L_95 - .L_94)


	//   ....[0]....
.L_94:
        /*0268*/ 	.word	0x00000080


	//   ....[1]....
        /*026c*/ 	.word	0x000000c0


	//   ....[2]....
        /*0270*/ 	.word	0x00005c20


	//   ....[3]....
        /*0274*/ 	.word	0x00005ca0


	//----- nvinfo : EIATTR_MAX_THREADS
	.align		4
.L_95:
        /*0278*/ 	.byte	0x04, 0x05
        /*027a*/ 	.short	(.L_97 - .L_96)
.L_96:
        /*027c*/ 	.word	0x00000100
        /*0280*/ 	.word	0x00000001
        /*0284*/ 	.word	0x00000001


	//----- nvinfo : EIATTR_CRS_STACK_SIZE
	.align		4
.L_97:
        /*0288*/ 	.byte	0x04, 0x1e
        /*028a*/ 	.short	(.L_99 - .L_98)
.L_98:
        /*028c*/ 	.word	0x00000000


	//----- nvinfo : EIATTR_CBANK_PARAM_SIZE
	.align		4
.L_99:
        /*0290*/ 	.byte	0x03, 0x19
        /*0292*/ 	.short	0x0021


	//----- nvinfo : EIATTR_PARAM_CBANK
	.align		4
        /*0294*/ 	.byte	0x04, 0x0a
        /*0296*/ 	.short	(.L_101 - .L_100)
	.align		4
.L_100:
        /*0298*/ 	.word	index@(.nv.constant0._ZN3cub18CUB_300001_SM_10006detail6reduce28DeviceReduceSingleTileKernelINS2_10policy_hubIdjN4cuda3__47maximumIvEEE10Policy1000EPdSB_iS8_ddNS5_3std3__410__identityEEEvT0_T1_T2_T3_T4_T6_)
        /*029c*/ 	.short	0x0380
        /*029e*/ 	.short	0x0021


	//----- nvinfo : EIATTR_SW_WAR
	.align		4
.L_101:
        /*02a0*/ 	.byte	0x04, 0x36
        /*02a2*/ 	.short	(.L_103 - .L_102)
.L_102:
        /*02a4*/ 	.word	0x00000008
.L_103:


//--------------------- .nv.info._ZN3cub18CUB_300001_SM_10006detail6reduce18DeviceReduceKernelINS2_10policy_hubIdjN4cuda3__47maximumIvEEE10Policy1000EPdjS8_dNS5_3std3__410__identityEEEvT0_PT3_T1_NS0_13GridEvenShareISI_EET2_T4_ --------------------------
	.section	.nv.info._ZN3cub18CUB_300001_SM_10006detail6reduce18DeviceReduceKernelINS2_10policy_hubIdjN4cuda3__47maximumIvEEE10Policy1000EPdjS8_dNS5_3std3__410__identityEEEvT0_PT3_T1_NS0_13GridEvenShareISI_EET2_T4_,"",@"SHT_CUDA_INFO"
	.sectionflags	@""
	.align	4


	//----- nvinfo : EIATTR_CUDA_API_VERSION
	.align		4
        /*0000*/ 	.byte	0x04, 0x37
        /*0002*/ 	.short	(.L_105 - .L_104)
.L_104:
        /*0004*/ 	.word	0x00000082


	//----- nvinfo : EIATTR_KPARAM_INFO
	.align		4
.L_105:
        /*0008*/ 	.byte	0x04, 0x17
        /*000a*/ 	.short	(.L_107 - .L_106)
.L_106:
        /*000c*/ 	.word	0x00000000
        /*0010*/ 	.short	0x0005
        /*0012*/ 	.short	0x003d
        /*0014*/ 	.byte	0x00, 0xf0, 0x05, 0x00


	//----- nvinfo : EIATTR_KPARAM_INFO
	.align		4
.L_107:
        /*0018*/ 	.byte	0x04, 0x17
        /*001a*/ 	.short	(.L_109 - .L_108)
.L_108:
        /*001c*/ 	.word	0x00000000
        /*0020*/ 	.short	0x0004
        /*0022*/ 	.short	0x003c
        /*0024*/ 	.byte	0x00, 0xf0, 0x05, 0x00


	//----- nvinfo : EIATTR_KPARAM_INFO
	.align		4
.L_109:
        /*0028*/ 	.byte	0x04, 0x17
        /*002a*/ 	.short	(.L_111 - .L_110)
.L_110:
        /*002c*/ 	.word	0x00000000
        /*0030*/ 	.short	0x0003
        /*0032*/ 	.short	0x0014
        /*0034*/ 	.byte	0x00, 0xf0, 0xa1, 0x00


	//----- nvinfo : EIATTR_KPARAM_INFO
	.align		4
.L_111:
        /*0038*/ 	.byte	0x04, 0x17
        /*003a*/ 	.short	(.L_113 - .L_112)
.L_112:
        /*003c*/ 	.word	0x00000000
        /*0040*/ 	.short	0x0002
        /*0042*/ 	.short	0x0010
        /*0044*/ 	.byte	0x00, 0xf0, 0x11, 0x00


	//----- nvinfo : EIATTR_KPARAM_INFO
	.align		4
.L_113:
        /*0048*/ 	.byte	0x04, 0x17
        /*004a*/ 	.short	(.L_115 - .L_114)
.L_114:
        /*004c*/ 	.word	0x00000000
        /*0050*/ 	.short	0x0001
        /*0052*/ 	.short	0x0008
        /*0054*/ 	.byte	0x00, 0xf5, 0x21, 0x00


	//----- nvinfo : EIATTR_KPARAM_INFO
	.align		4
.L_115:
        /*0058*/ 	.byte	0x04, 0x17
        /*005a*/ 	.short	(.L_117 - .L_116)
.L_116:
        /*005c*/ 	.word	0x00000000
        /*0060*/ 	.short	0x0000
        /*0062*/ 	.short	0x0000
        /*0064*/ 	.byte	0x00, 0xf5, 0x21, 0x00


	//----- nvinfo : EIATTR_SPARSE_MMA_MASK
	.align		4
.L_117:
        /*0068*/ 	.byte	0x03, 0x50
        /*006a*/ 	.short	0x0000


	//----- nvinfo : EIATTR_MAXREG_COUNT
	.align		4
        /*006c*/ 	.byte	0x03, 0x1b
        /*006e*/ 	.short	0x00ff


	//----- nvinfo : EIATTR_NUM_BARRIERS
	.align		4
        /*0070*/ 	.byte	0x02, 0x4c
        /*0072*/ 	.byte	0x01
	.zero		1


	//----- nvinfo : EIATTR_MERCURY_ISA_VERSION
	.align		4
        /*0074*/ 	.byte	0x03, 0x5f
        /*0076*/ 	.short	0x0101


	//----- nvinfo : EIATTR_COOP_GROUP_MASK_REGIDS
	.align		4
        /*0078*/ 	.byte	0x04, 0x29
        /*007a*/ 	.short	(.L_119 - .L_118)


	//   ....[0]....
.L_118:
        /*007c*/ 	.word	0xffffffff


	//   ....[1]....
        /*0080*/ 	.word	0xffffffff


	//   ....[2]....
        /*0084*/ 	.word	0xffffffff


	//   ....[3]....
        /*0088*/ 	.word	0xffffffff


	//   ....[4]....
        /*008c*/ 	.word	0xffffffff


	//   ....[5]....
        /*0090*/ 	.word	0xffffffff


	//   ....[6]....
        /*0094*/ 	.word	0xffffffff


	//   ....[7]....
        /*0098*/ 	.word	0xffffffff


	//   ....[8]....
        /*009c*/ 	.word	0xffffffff


	//   ....[9]....
        /*00a0*/ 	.word	0xffffffff


	//   ....[10]....
        /*00a4*/ 	.word	0xffffffff


	//   ....[11]....
        /*00a8*/ 	.word	0xffffffff


	//   ....[12]....
        /*00ac*/ 	.word	0xffffffff


	//   ....[13]....
        /*00b0*/ 	.word	0xffffffff


	//   ....[14]....
        /*00b4*/ 	.word	0xffffffff


	//   ....[15]....
        /*00b8*/ 	.word	0xffffffff


	//   ....[16]....
        /*00bc*/ 	.word	0xffffffff


	//   ....[17]....
        /*00c0*/ 	.word	0xffffffff


	//   ....[18]....
        /*00c4*/ 	.word	0xffffffff


	//   ....[19]....
        /*00c8*/ 	.word	0xffffffff


	//   ....[20]....
        /*00cc*/ 	.word	0xffffffff


	//   ....[21]....
        /*00d0*/ 	.word	0xffffffff


	//   ....[22]....
        /*00d4*/ 	.word	0xffffffff


	//   ....[23]....
        /*00d8*/ 	.word	0xffffffff


	//   ....[24]....
        /*00dc*/ 	.word	0xffffffff


	//   ....[25]....
        /*00e0*/ 	.word	0xffffffff


	//   ....[26]....
        /*00e4*/ 	.word	0xffffffff


	//   ....[27]....
        /*00e8*/ 	.word	0xffffffff


	//   ....[28]....
        /*00ec*/ 	.word	0xffffffff


	//   ....[29]....
        /*00f0*/ 	.word	0xffffffff


	//   ....[30]....
        /*00f4*/ 	.word	0xffffffff


	//   ....[31]....
        /*00f8*/ 	.word	0xffffffff


	//   ....[32]....
        /*00fc*/ 	.word	0xffffffff


	//   ....[33]....
        /*0100*/ 	.word	0xffffffff


	//   ....[34]....
        /*0104*/ 	.word	0xffffffff


	//   ....[35]....
        /*0108*/ 	.word	0xffffffff


	//   ....[36]....
        /*010c*/ 	.word	0xffffffff


	//   ....[37]....
        /*0110*/ 	.word	0xffffffff


	//   ....[38]....
        /*0114*/ 	.word	0xffffffff


	//   ....[39]....
        /*0118*/ 	.word	0xffffffff


	//   ....[40]....
        /*011c*/ 	.word	0xffffffff


	//   ....[41]....
        /*0120*/ 	.word	0xffffffff


	//   ....[42]....
        /*0124*/ 	.word	0xffffffff


	//   ....[43]....
        /*0128*/ 	.word	0xffffffff


	//   ....[44]....
        /*012c*/ 	.word	0xffffffff


	//   ....[45]....
        /*0130*/ 	.word	0xffffffff


	//   ....[46]....
        /*0134*/ 	.word	0xffffffff


	//   ....[47]....
        /*0138*/ 	.word	0xffffffff


	//   ....[48]....
        /*013c*/ 	.word	0xffffffff


	//   ....[49]....
        /*0140*/ 	.word	0xffffffff


	//   ....[50]....
        /*0144*/ 	.word	0xffffffff


	//   ....[51]....
        /*0148*/ 	.word	0xffffffff


	//   ....[52]....
        /*014c*/ 	.word	0xffffffff


	//   ....[53]....
        /*0150*/ 	.word	0xffffffff


	//   ....[54]....
        /*0154*/ 	.word	0xffffffff


	//   ....[55]....
        /*0158*/ 	.word	0xffffffff


	//   ....[56]....
        /*015c*/ 	.word	0xffffffff


	//   ....[57]....
        /*0160*/ 	.word	0xffffffff


	//   ....[58]....
        /*0164*/ 	.word	0xffffffff


	//   ....[59]....
        /*0168*/ 	.word	0xffffffff


	//----- nvinfo : EIATTR_COOP_GROUP_INSTR_OFFSETS
	.align		4
.L_119:
        /*016c*/ 	.byte	0x04, 0x28
        /*016e*/ 	.short	(.L_121 - .L_120)


	//   ....[0]....
.L_120:
        /*0170*/ 	.word	0x000005c0


	//   ....[1]....
        /*0174*/ 	.word	0x000005d0


	//   ....[2]....
        /*0178*/ 	.word	0x00000660


	//   ....[3]....
        /*017c*/ 	.word	0x00000670


	//   ....[4]....
        /*0180*/ 	.word	0x000006d0


	//   ....[5]....
        /*0184*/ 	.word	0x00000700


	//   ....[6]....
        /*0188*/ 	.word	0x00000780


	//   ....[7]....
        /*018c*/ 	.word	0x00000790


	//   ....[8]....
        /*0190*/ 	.word	0x000007e0


	//   ....[9]....
        /*0194*/ 	.word	0x000007f0


	//   ....[10]....
        /*0198*/ 	.word	0x00000ad0


	//   ....[11]....
        /*019c*/ 	.word	0x00000ae0


	//   ....[12]....
        /*01a0*/ 	.word	0x00000b70


	//   ....[13]....
        /*01a4*/ 	.word	0x00000b90


	//   ....[14]....
        /*01a8*/ 	.word	0x00000bf0


	//   ....[15]....
        /*01ac*/ 	.word	0x00000c10


	//   ....[16]....
        /*01b0*/ 	.word	0x00000c70


	//   ....[17]....
        /*01b4*/ 	.word	0x00000ca0


	//   ....[18]....
        /*01b8*/ 	.word	0x00000d20


	//   ....[19]....
        /*01bc*/ 	.word	0x00000d40


	//   ....[20]....
        /*01c0*/ 	.word	0x00001b60


	//   ....[21]....
        /*01c4*/ 	.word	0x00001b70


	//   ....[22]....
        /*01c8*/ 	.word	0x00001c00


	//   ....[23]....
        /*01cc*/ 	.word	0x00001c30


	//   ....[24]....
        /*01d0*/ 	.word	0x00001ca0


	//   ....[25]....
        /*01d4*/ 	.word	0x00001cc0


	//   ....[26]....
        /*01d8*/ 	.word	0x00001d20


	//   ....[27]....
        /*01dc*/ 	.word	0x00001d30


	//   ....[28]....
        /*01e0*/ 	.word	0x00001d80


	//   ....[29]....
        /*01e4*/ 	.word	0x00001d90


	//   ....[30]....
        /*01e8*/ 	.word	0x00002530


	//   ....[31]....
        /*01ec*/ 	.word	0x00002540


	//   ....[32]....
        /*01f0*/ 	.word	0x000025d0


	//   ....[33]....
        /*01f4*/ 	.word	0x000025e0


	//   ....[34]....
        /*01f8*/ 	.word	0x00002640


	//   ....[35]....
        /*01fc*/ 	.word	0x00002670


	//   ....[36]....
        /*0200*/ 	.word	0x000026f0


	//   ....[37]....
        /*0204*/ 	.word	0x00002700


	//   ....[38]....
        /*0208*/ 	.word	0x00002750


	//   ....[39]....
        /*020c*/ 	.word	0x00002760


	//   ....[40]....
        /*0210*/ 	.word	0x00002a60


	//   ....[41]....
        /*0214*/ 	.word	0x00002a70


	//   ....[42]....
        /*0218*/ 	.word	0x00002b00


	//   ....[43]....
        /*021c*/ 	.word	0x00002b20


	//   ....[44]....
        /*0220*/ 	.word	0x00002b80


	//   ....[45]....
        /*0224*/ 	.word	0x00002ba0


	//   ....[46]....
        /*0228*/ 	.word	0x00002c00


	//   ....[47]....
        /*022c*/ 	.word	0x00002c40


	//   ....[48]....
        /*0230*/ 	.word	0x00002cc0


	//   ....[49]....
        /*0234*/ 	.word	0x00002ce0


	//   ....[50]....
        /*0238*/ 	.word	0x00003b40


	//   ....[51]....
        /*023c*/ 	.word	0x00003b50


	//   ....[52]....
        /*0240*/ 	.word	0x00003be0


	//   ....[53]....
        /*0244*/ 	.word	0x00003bf0


	//   ....[54]....
        /*0248*/ 	.word	0x00003c50


	//   ....[55]....
        /*024c*/ 	.word	0x00003c80


	//   ....[56]....
        /*0250*/ 	.word	0x00003d00


	//   ....[57]....
        /*0254*/ 	.word	0x00003d10


	//   ....[58]....
        /*0258*/ 	.word	0x00003d60


	//   ....[59]....
        /*025c*/ 	.word	0x00003d70


	//----- nvinfo : EIATTR_VRC_CTA_INIT_COUNT
	.align		4
.L_121:
        /*0260*/ 	.byte	0x02, 0x4a
	.zero		1
	.zero		1


	//----- nvinfo : EIATTR_EXIT_INSTR_OFFSETS
	.align		4
        /*0264*/ 	.byte	0x04, 0x1c
        /*0266*/ 	.short	(.L_123 - .L_122)


	//   ....[0]....
.L_122:
        /*0268*/ 	.word	0x00003fe0


	//   ....[1]....
        /*026c*/ 	.word	0x00004040


	//----- nvinfo : EIATTR_MAX_THREADS
	.align		4
.L_123:
        /*0270*/ 	.byte	0x04, 0x05
        /*0272*/ 	.short	(.L_125 - .L_124)
.L_124:
        /*0274*/ 	.word	0x00000100
        /*0278*/ 	.word	0x00000001
        /*027c*/ 	.word	0x00000001


	//----- nvinfo : EIATTR_CRS_STACK_SIZE
	.align		4
.L_125:
        /*0280*/ 	.byte	0x04, 0x1e
        /*0282*/ 	.short	(.L_127 - .L_126)
.L_126:
        /*0284*/ 	.word	0x00000000


	//----- nvinfo : EIATTR_CBANK_PARAM_SIZE
	.align		4
.L_127:
        /*0288*/ 	.byte	0x03, 0x19
        /*028a*/ 	.short	0x003e


	//----- nvinfo : EIATTR_PARAM_CBANK
	.align		4
        /*028c*/ 	.byte	0x04, 0x0a
        /*028e*/ 	.short	(.L_129 - .L_128)
	.align		4
.L_128:
        /*0290*/ 	.word	index@(.nv.constant0._ZN3cub18CUB_300001_SM_10006detail6reduce18DeviceReduceKernelINS2_10policy_hubIdjN4cuda3__47maximumIvEEE10Policy1000EPdjS8_dNS5_3std3__410__identityEEEvT0_PT3_T1_NS0_13GridEvenShareISI_EET2_T4_)
        /*0294*/ 	.short	0x0380
        /*0296*/ 	.short	0x003e


	//----- nvinfo : EIATTR_SW_WAR
	.align		4
.L_129:
        /*0298*/ 	.byte	0x04, 0x36
        /*029a*/ 	.short	(.L_131 - .L_130)
.L_130:
        /*029c*/ 	.word	0x00000008
.L_131:


//--------------------- .nv.info._ZN3cub18CUB_300001_SM_10006detail6reduce28DeviceReduceSingleTileKernelINS2_10policy_hubIdjN4cuda3__47maximumIvEEE10Policy1000EPdSB_jS8_ddNS5_3std3__410__identityEEEvT0_T1_T2_T3_T4_T6_ --------------------------
	.section	.nv.info._ZN3cub18CUB_300001_SM_10006detail6reduce28DeviceReduceSingleTileKernelINS2_10policy_hubIdjN4cuda3__47maximumIvEEE10Policy1000EPdSB_jS8_ddNS5_3std3__410__identityEEEvT0_T1_T2_T3_T4_T6_,"",@"SHT_CUDA_INFO"
	.sectionflags	@""
	.align	4


	//----- nvinfo : EIATTR_CUDA_API_VERSION
	.align		4
        /*0000*/ 	.byte	0x04, 0x37
        /*0002*/ 	.short	(.L_133 - .L_132)
.L_132:
        /*0004*/ 	.word	0x00000082


	//----- nvinfo : EIATTR_KPARAM_INFO
	.align		4
.L_133:
        /*0008*/ 	.byte	0x04, 0x17
        /*000a*/ 	.short	(.L_135 - .L_134)
.L_134:
        /*000c*/ 	.word	0x00000000
        /*0010*/ 	.short	0x0005
        /*0012*/ 	.short	0x0020
        /*0014*/ 	.byte	0x00, 0xf0, 0x05, 0x00


	//----- nvinfo : EIATTR_KPARAM_INFO
	.align		4
.L_135:
        /*0018*/ 	.byte	0x04, 0x17
        /*001a*/ 	.short	(.L_137 - .L_136)
.L_136:
        /*001c*/ 	.word	0x00000000
        /*0020*/ 	.short	0x0004
        /*0022*/ 	.short	0x0018
        /*0024*/ 	.byte	0x00, 0xf0, 0x21, 0x00


	//----- nvinfo : EIATTR_KPARAM_INFO
	.align		4
.L_137:
        /*0028*/ 	.byte	0x04, 0x17
        /*002a*/ 	.short	(.L_139 - .L_138)
.L_138:
        /*002c*/ 	.word	0x00000000
        /*0030*/ 	.short	0x0003
        /*0032*/ 	.short	0x0014
        /*0034*/ 	.byte	0x00, 0xf0, 0x05, 0x00


	//----- nvinfo : EIATTR_KPARAM_INFO
	.align		4
.L_139:
        /*0038*/ 	.byte	0x04, 0x17
        /*003a*/ 	.short	(.L_141 - .L_140)
.L_140:
        /*003c*/ 	.word	0x00000000
        /*0040*/ 	.short	0x0002
        /*0042*/ 	.short	0x0010
        /*0044*/ 	.byte	0x00, 0xf0, 0x11, 0x00


	//----- nvinfo : EIATTR_KPARAM_INFO
	.align		4
.L_141:
        /*0048*/ 	.byte	0x04, 0x17
        /*004a*/ 	.short	(.L_143 - .L_142)
.L_142:
        /*004c*/ 	.word	0x00000000
        /*0050*/ 	.short	0x0001
        /*0052*/ 	.short	0x0008
        /*0054*/ 	.byte	0x00, 0xf5, 0x21, 0x00


	//----- nvinfo : EIATTR_KPARAM_INFO
	.align		4
.L_143:
        /*0058*/ 	.byte	0x04, 0x17
        /*005a*/ 	.short	(.L_145 - .L_144)
.L_144:
        /*005c*/ 	.word	0x00000000
        /*0060*/ 	.short	0x0000
        /*0062*/ 	.short	0x0000
        /*0064*/ 	.byte	0x00, 0xf5, 0x21, 0x00


	//----- nvinfo : EIATTR_SPARSE_MMA_MASK
	.align		4
.L_145:
        /*0068*/ 	.byte	0x03, 0x50
        /*006a*/ 	.short	0x0000


	//----- nvinfo : EIATTR_MAXREG_COUNT
	.align		4
        /*006c*/ 	.byte	0x03, 0x1b
        /*006e*/ 	.short	0x00ff


	//----- nvinfo : EIATTR_NUM_BARRIERS
	.align		4
        /*0070*/ 	.byte	0x02, 0x4c
        /*0072*/ 	.byte	0x01
	.zero		1


	//----- nvinfo : EIATTR_MERCURY_ISA_VERSION
	.align		4
        /*0074*/ 	.byte	0x03, 0x5f
        /*0076*/ 	.short	0x0101


	//----- nvinfo : EIATTR_COOP_GROUP_MASK_REGIDS
	.align		4
        /*0078*/ 	.byte	0x04, 0x29
        /*007a*/ 	.short	(.L_147 - .L_146)


	//   ....[0]....
.L_146:
        /*007c*/ 	.word	0xffffffff


	//   ....[1]....
        /*0080*/ 	.word	0xffffffff


	//   ....[2]....
        /*0084*/ 	.word	0xffffffff


	//   ....[3]....
        /*0088*/ 	.word	0xffffffff


	//   ....[4]....
        /*008c*/ 	.word	0xffffffff


	//   ....[5]....
        /*0090*/ 	.word	0xffffffff


	//   ....[6]....
        /*0094*/ 	.word	0xffffffff


	//   ....[7]....
        /*0098*/ 	.word	0xffffffff


	//   ....[8]....
        /*009c*/ 	.word	0xffffffff


	//   ....[9]....
        /*00a0*/ 	.word	0xffffffff


	//   ....[10]....
        /*00a4*/ 	.word	0xffffffff


	//   ....[11]....
        /*00a8*/ 	.word	0xffffffff


	//   ....[12]....
        /*00ac*/ 	.word	0xffffffff


	//   ....[13]....
        /*00b0*/ 	.word	0xffffffff


	//   ....[14]....
        /*00b4*/ 	.word	0xffffffff


	//   ....[15]....
        /*00b8*/ 	.word	0xffffffff


	//   ....[16]....
        /*00bc*/ 	.word	0xffffffff


	//   ....[17]....
        /*00c0*/ 	.word	0xffffffff


	//   ....[18]....
        /*00c4*/ 	.word	0xffffffff


	//   ....[19]....
        /*00c8*/ 	.word	0xffffffff


	//   ....[20]....
        /*00cc*/ 	.word	0xffffffff


	//   ....[21]....
        /*00d0*/ 	.word	0xffffffff


	//   ....[22]....
        /*00d4*/ 	.word	0xffffffff


	//   ....[23]....
        /*00d8*/ 	.word	0xffffffff


	//   ....[24]....
        /*00dc*/ 	.word	0xffffffff


	//   ....[25]....
        /*00e0*/ 	.word	0xffffffff


	//   ....[26]....
        /*00e4*/ 	.word	0xffffffff


	//   ....[27]....
        /*00e8*/ 	.word	0xffffffff


	//   ....[28]....
        /*00ec*/ 	.word	0xffffffff


	//   ....[29]....
        /*00f0*/ 	.word	0xffffffff


	//   ....[30]....
        /*00f4*/ 	.word	0xffffffff


	//   ....[31]....
        /*00f8*/ 	.word	0xffffffff


	//   ....[32]....
        /*00fc*/ 	.word	0xffffffff


	//   ....[33]....
        /*0100*/ 	.word	0xffffffff


	//   ....[34]....
        /*0104*/ 	.word	0xffffffff


	//   ....[35]....
        /*0108*/ 	.word	0xffffffff


	//   ....[36]....
        /*010c*/ 	.word	0xffffffff


	//   ....[37]....
        /*0110*/ 	.word	0xffffffff


	//   ....[38]....
        /*0114*/ 	.word	0xffffffff


	//   ....[39]....
        /*0118*/ 	.word	0xffffffff


	//   ....[40]....
        /*011c*/ 	.word	0xffffffff


	//   ....[41]....
        /*0120*/ 	.word	0xffffffff


	//   ....[42]....
        /*0124*/ 	.word	0xffffffff


	//   ....[43]....
        /*0128*/ 	.word	0xffffffff


	//   ....[44]....
        /*012c*/ 	.word	0xffffffff


	//   ....[45]....
        /*0130*/ 	.word	0xffffffff


	//   ....[46]....
        /*0134*/ 	.word	0xffffffff


	//   ....[47]....
        /*0138*/ 	.word	0xffffffff


	//   ....[48]....
        /*013c*/ 	.word	0xffffffff


	//   ....[49]....
        /*0140*/ 	.word	0xffffffff


	//   ....[50]....
        /*0144*/ 	.word	0xffffffff


	//   ....[51]....
        /*0148*/ 	.word	0xffffffff


	//   ....[52]....
        /*014c*/ 	.word	0xffffffff


	//   ....[53]....
        /*0150*/ 	.word	0xffffffff


	//   ....[54]....
        /*0154*/ 	.word	0xffffffff


	//   ....[55]....
        /*0158*/ 	.word	0xffffffff


	//   ....[56]....
        /*015c*/ 	.word	0xffffffff


	//   ....[57]....
        /*0160*/ 	.word	0xffffffff


	//   ....[58]....
        /*0164*/ 	.word	0xffffffff


	//   ....[59]....
        /*0168*/ 	.word	0xffffffff


	//----- nvinfo : EIATTR_COOP_GROUP_INSTR_OFFSETS
	.align		4
.L_147:
        /*016c*/ 	.byte	0x04, 0x28
        /*016e*/ 	.short	(.L_149 - .L_148)


	//   ....[0]....
.L_148:
        /*0170*/ 	.word	0x00000cb0


	//   ....[1]....
        /*0174*/ 	.word	0x00000cc0


	//   ....[2]....
        /*0178*/ 	.word	0x00000d50


	//   ....[3]....
        /*017c*/ 	.word	0x00000d90


	//   ....[4]....
        /*0180*/ 	.word	0x00000e10


	//   ....[5]....
        /*0184*/ 	.word	0x00000e40


	//   ....[6]....
        /*0188*/ 	.word	0x00000e90


	//   ....[7]....
        /*018c*/ 	.word	0x00000ec0


	//   ....[8]....
        /*0190*/ 	.word	0x00000f10


	//   ....[9]....
        /*0194*/ 	.word	0x00000f40


	//   ....[10]....
        /*0198*/ 	.word	0x00001240


	//   ....[11]....
        /*019c*/ 	.word	0x00001250


	//   ....[12]....
        /*01a0*/ 	.word	0x000012e0


	//   ....[13]....
        /*01a4*/ 	.word	0x00001310


	//   ....[14]....
        /*01a8*/ 	.word	0x00001370


	//   ....[15]....
        /*01ac*/ 	.word	0x000013a0


	//   ....[16]....
        /*01b0*/ 	.word	0x00001400


	//   ....[17]....
        /*01b4*/ 	.word	0x00001440


	//   ....[18]....
        /*01b8*/ 	.word	0x000014b0


	//   ....[19]....
        /*01bc*/ 	.word	0x000014f0


	//   ....[20]....
        /*01c0*/ 	.word	0x00002180


	//   ....[21]....
        /*01c4*/ 	.word	0x00002190


	//   ....[22]....
        /*01c8*/ 	.word	0x00002220


	//   ....[23]....
        /*01cc*/ 	.word	0x00002250


	//   ....[24]....
        /*01d0*/ 	.word	0x000022c0


	//   ....[25]....
        /*01d4*/ 	.word	0x000022e0


	//   ....[26]....
        /*01d8*/ 	.word	0x00002340


	//   ....[27]....
        /*01dc*/ 	.word	0x00002350


	//   ....[28]....
        /*01e0*/ 	.word	0x000023a0


	//   ....[29]....
        /*01e4*/ 	.word	0x000023b0


	//   ....[30]....
        /*01e8*/ 	.word	0x000031c0


	//   ....[31]....
        /*01ec*/ 	.word	0x000031d0


	//   ....[32]....
        /*01f0*/ 	.word	0x00003260


	//   ....[33]....
        /*01f4*/ 	.word	0x000032a0


	//   ....[34]....
        /*01f8*/ 	.word	0x00003320


	//   ....[35]....
        /*01fc*/ 	.word	0x00003360


	//   ....[36]....
        /*0200*/ 	.word	0x000033c0


	//   ....[37]....
        /*0204*/ 	.word	0x000033f0


	//   ....[38]....
        /*0208*/ 	.word	0x00003440


	//   ....[39]....
        /*020c*/ 	.word	0x00003470


	//   ....[40]....
        /*0210*/ 	.word	0x00003750


	//   ....[41]....
        /*0214*/ 	.word	0x00003760


	//   ....[42]....
        /*0218*/ 	.word	0x000037f0


	//   ....[43]....
        /*021c*/ 	.word	0x00003820


	//   ....[44]....
        /*0220*/ 	.word	0x00003870


	//   ....[45]....
        /*0224*/ 	.word	0x000038a0


	//   ....[46]....
        /*0228*/ 	.word	0x00003910


	//   ....[47]....
        /*022c*/ 	.word	0x00003950


	//   ....[48]....
        /*0230*/ 	.word	0x000039c0


	//   ....[49]....
        /*0234*/ 	.word	0x000039f0


	//   ....[50]....
        /*0238*/ 	.word	0x00004730


	//   ....[51]....
        /*023c*/ 	.word	0x00004740


	//   ....[52]....
        /*0240*/ 	.word	0x000047d0


	//   ....[53]....
        /*0244*/ 	.word	0x00004800


	//   ....[54]....
        /*0248*/ 	.word	0x00004870


	//   ....[55]....
        /*024c*/ 	.word	0x00004890


	//   ....[56]....
        /*0250*/ 	.word	0x000048f0


	//   ....[57]....
        /*0254*/ 	.word	0x00004900


	//   ....[58]....
        /*0258*/ 	.word	0x00004950


	//   ....[59]....
        /*025c*/ 	.word	0x00004960


	//----- nvinfo : EIATTR_VRC_CTA_INIT_COUNT
	.align		4
.L_149:
        /*0260*/ 	.byte	0x02, 0x4a
	.zero		1
	.zero		1


	//----- nvinfo : EIATTR_EXIT_INSTR_OFFSETS
	.align		4
        /*0264*/ 	.byte	0x04, 0x1c
        /*0266*/ 	.short	(.L_151 - .L_150)


	//   ....[0]....
.L_150:
        /*0268*/ 	.word	0x00000080


	//   ....[1]....
        /*026c*/ 	.word	0x000000c0


	//   ....[2]....
        /*0270*/ 	.word	0x00004bd0


	//   ....[3]....
        /*0274*/ 	.word	0x00004c50


	//----- nvinfo : EIATTR_MAX_THREADS
	.align		4
.L_151:
        /*0278*/ 	.byte	0x04, 0x05
        /*027a*/ 	.short	(.L_153 - .L_152)
.L_152:
        /*027c*/ 	.word	0x00000100
        /*0280*/ 	.word	0x00000001
        /*0284*/ 	.word	0x00000001


	//----- nvinfo : EIATTR_CRS_STACK_SIZE
	.align		4
.L_153:
        /*0288*/ 	.byte	0x04, 0x1e
        /*028a*/ 	.short	(.L_155 - .L_154)
.L_154:
        /*028c*/ 	.word	0x00000000


	//----- nvinfo : EIATTR_CBANK_PARAM_SIZE
	.align		4
.L_155:
        /*0290*/ 	.byte	0x03, 0x19
        /*0292*/ 	.short	0x0021


	//----- nvinfo : EIATTR_PARAM_CBANK
	.align		4
        /*0294*/ 	.byte	0x04, 0x0a
        /*0296*/ 	.short	(.L_157 - .L_156)
	.align		4
.L_156:
        /*0298*/ 	.word	index@(.nv.constant0._ZN3cub18CUB_300001_SM_10006detail6reduce28DeviceReduceSingleTileKernelINS2_10policy_hubIdjN4cuda3__47maximumIvEEE10Policy1000EPdSB_jS8_ddNS5_3std3__410__identityEEEvT0_T1_T2_T3_T4_T6_)
        /*029c*/ 	.short	0x0380
        /*029e*/ 	.short	0x0021


	//----- nvinfo : EIATTR_SW_WAR
	.align		4
.L_157:
        /*02a0*/ 	.byte	0x04, 0x36
        /*02a2*/ 	.short	(.L_159 - .L_158)
.L_158:
        /*02a4*/ 	.word	0x00000008
.L_159:


//--------------------- .nv.info._ZN3cub18CUB_300001_SM_10006detail11EmptyKernelIvEEvv --------------------------
	.section	.nv.info._ZN3cub18CUB_300001_SM_10006detail11EmptyKernelIvEEvv,"",@"SHT_CUDA_INFO"
	.sectionflags	@""
	.align	4


	//----- nvinfo : EIATTR_CUDA_API_VERSION
	.align		4
        /*0000*/ 	.byte	0x04, 0x37
        /*0002*/ 	.short	(.L_161 - .L_160)
.L_160:
        /*0004*/ 	.word	0x00000082


	//----- nvinfo : EIATTR_SPARSE_MMA_MASK
	.align		4
.L_161:
        /*0008*/ 	.byte	0x03, 0x50
        /*000a*/ 	.short	0x0000


	//----- nvinfo : EIATTR_MAXREG_COUNT
	.align		4
        /*000c*/ 	.byte	0x03, 0x1b
        /*000e*/ 	.short	0x00ff


	//----- nvinfo : EIATTR_MERCURY_ISA_VERSION
	.align		4
        /*0010*/ 	.byte	0x03, 0x5f
        /*0012*/ 	.short	0x0101


	//----- nvinfo : EIATTR_VRC_CTA_INIT_COUNT
	.align		4
        /*0014*/ 	.byte	0x02, 0x4a
	.zero		1
	.zero		1


	//----- nvinfo : EIATTR_EXIT_INSTR_OFFSETS
	.align		4
        /*0018*/ 	.byte	0x04, 0x1c
        /*001a*/ 	.short	(.L_163 - .L_162)


	//   ....[0]....
.L_162:
        /*001c*/ 	.word	0x00000010


	//----- nvinfo : EIATTR_SW_WAR
	.align		4
.L_163:
        /*0020*/ 	.byte	0x04, 0x36
        /*0022*/ 	.short	(.L_165 - .L_164)
.L_164:
        /*0024*/ 	.word	0x00000008
.L_165:


//--------------------- .nv.info._Z12evalEquationPdPKdi --------------------------
	.section	.nv.info._Z12evalEquationPdPKdi,"",@"SHT_CUDA_INFO"
	.sectionflags	@""
	.align	4


	//----- nvinfo : EIATTR_CUDA_API_VERSION
	.align		4
        /*0000*/ 	.byte	0x04, 0x37
        /*0002*/ 	.short	(.L_167 - .L_166)
.L_166:
        /*0004*/ 	.word	0x00000082


	//----- nvinfo : EIATTR_KPARAM_INFO
	.align		4
.L_167:
        /*0008*/ 	.byte	0x04, 0x17
        /*000a*/ 	.short	(.L_169 - .L_168)
.L_168:
        /*000c*/ 	.word	0x00000000
        /*0010*/ 	.short	0x0002
        /*0012*/ 	.short	0x0010
        /*0014*/ 	.byte	0x00, 0xf0, 0x11, 0x00


	//----- nvinfo : EIATTR_KPARAM_INFO
	.align		4
.L_169:
        /*0018*/ 	.byte	0x04, 0x17
        /*001a*/ 	.short	(.L_171 - .L_170)
.L_170:
        /*001c*/ 	.word	0x00000000
        /*0020*/ 	.short	0x0001
        /*0022*/ 	.short	0x0008
        /*0024*/ 	.byte	0x00, 0xf5, 0x21, 0x00


	//----- nvinfo : EIATTR_KPARAM_INFO
	.align		4
.L_171:
        /*0028*/ 	.byte	0x04, 0x17
        /*002a*/ 	.short	(.L_173 - .L_172)
.L_172:
        /*002c*/ 	.word	0x00000000
        /*0030*/ 	.short	0x0000
        /*0032*/ 	.short	0x0000
        /*0034*/ 	.byte	0x00, 0xf5, 0x21, 0x00


	//----- nvinfo : EIATTR_SPARSE_MMA_MASK
	.align		4
.L_173:
        /*0038*/ 	.byte	0x03, 0x50
        /*003a*/ 	.short	0x0000


	//----- nvinfo : EIATTR_MAXREG_COUNT
	.align		4
        /*003c*/ 	.byte	0x03, 0x1b
        /*003e*/ 	.short	0x00ff


	//----- nvinfo : EIATTR_MERCURY_ISA_VERSION
	.align		4
        /*0040*/ 	.byte	0x03, 0x5f
        /*0042*/ 	.short	0x0101


	//----- nvinfo : EIATTR_VRC_CTA_INIT_COUNT
	.align		4
        /*0044*/ 	.byte	0x02, 0x4a
	.zero		1
	.zero		1


	//----- nvinfo : EIATTR_EXIT_INSTR_OFFSETS
	.align		4
        /*0048*/ 	.byte	0x04, 0x1c
        /*004a*/ 	.short	(.L_175 - .L_174)


	//   ....[0]....
.L_174:
        /*004c*/ 	.word	0x000000d0


	//   ....[1]....
        /*0050*/ 	.word	0x00000100


	//   ....[2]....
        /*0054*/ 	.word	0x000002c0


	//----- nvinfo : EIATTR_CBANK_PARAM_SIZE
	.align		4
.L_175:
        /*0058*/ 	.byte	0x03, 0x19
        /*005a*/ 	.short	0x0014


	//----- nvinfo : EIATTR_PARAM_CBANK
	.align		4
        /*005c*/ 	.byte	0x04, 0x0a
        /*005e*/ 	.short	(.L_177 - .L_176)
	.align		4
.L_176:
        /*0060*/ 	.word	index@(.nv.constant0._Z12evalEquationPdPKdi)
        /*0064*/ 	.short	0x0380
        /*0066*/ 	.short	0x0014


	//----- nvinfo : EIATTR_SW_WAR
	.align		4
.L_177:
        /*0068*/ 	.byte	0x04, 0x36
        /*006a*/ 	.short	(.L_179 - .L_178)
.L_178:
        /*006c*/ 	.word	0x00000008
.L_179:


//--------------------- .nv.info._Z6vecNegPKdS0_Pdi --------------------------
	.section	.nv.info._Z6vecNegPKdS0_Pdi,"",@"SHT_CUDA_INFO"
	.sectionflags	@""
	.align	4


	//----- nvinfo : EIATTR_CUDA_API_VERSION
	.align		4
        /*0000*/ 	.byte	0x04, 0x37
        /*0002*/ 	.short	(.L_181 - .L_180)
.L_180:
        /*0004*/ 	.word	0x00000082


	//----- nvinfo : EIATTR_KPARAM_INFO
	.align		4
.L_181:
        /*0008*/ 	.byte	0x04, 0x17
        /*000a*/ 	.short	(.L_183 - .L_182)
.L_182:
        /*000c*/ 	.word	0x00000000
        /*0010*/ 	.short	0x0003
        /*0012*/ 	.short	0x0018
        /*0014*/ 	.byte	0x00, 0xf0, 0x11, 0x00


	//----- nvinfo : EIATTR_KPARAM_INFO
	.align		4
.L_183:
        /*0018*/ 	.byte	0x04, 0x17
        /*001a*/ 	.short	(.L_185 - .L_184)
.L_184:
        /*001c*/ 	.word	0x00000000
        /*0020*/ 	.short	0x0002
        /*0022*/ 	.short	0x0010
        /*0024*/ 	.byte	0x00, 0xf5, 0x21, 0x00


	//----- nvinfo : EIATTR_KPARAM_INFO
	.align		4
.L_185:
        /*0028*/ 	.byte	0x04, 0x17
        /*002a*/ 	.short	(.L_187 - .L_186)
.L_186:
        /*002c*/ 	.word	0x00000000
        /*0030*/ 	.short	0x0001
        /*0032*/ 	.short	0x0008
        /*0034*/ 	.byte	0x00, 0xf5, 0x21, 0x00


	//----- nvinfo : EIATTR_KPARAM_INFO
	.align		4
.L_187:
        /*0038*/ 	.byte	0x04, 0x17
        /*003a*/ 	.short	(.L_189 - .L_188)
.L_188:
        /*003c*/ 	.word	0x00000000
        /*0040*/ 	.short	0x0000
        /*0042*/ 	.short	0x0000
        /*0044*/ 	.byte	0x00, 0xf5, 0x21, 0x00


	//----- nvinfo : EIATTR_SPARSE_MMA_MASK
	.align		4
.L_189:
        /*0048*/ 	.byte	0x03, 0x50
        /*004a*/ 	.short	0x0000


	//----- nvinfo : EIATTR_MAXREG_COUNT
	.align		4
        /*004c*/ 	.byte	0x03, 0x1b
        /*004e*/ 	.short	0x00ff


	//----- nvinfo : EIATTR_MERCURY_ISA_VERSION
	.align		4
        /*0050*/ 	.byte	0x03, 0x5f
        /*0052*/ 	.short	0x0101


	//----- nvinfo : EIATTR_VRC_CTA_INIT_COUNT
	.align		4
        /*0054*/ 	.byte	0x02, 0x4a
	.zero		1
	.zero		1


	//----- nvinfo : EIATTR_EXIT_INSTR_OFFSETS
	.align		4
        /*0058*/ 	.byte	0x04, 0x1c
        /*005a*/ 	.short	(.L_191 - .L_190)


	//   ....[0]....
.L_190:
        /*005c*/ 	.word	0x00000070


	//   ....[1]....
        /*0060*/ 	.word	0x00000130


	//----- nvinfo : EIATTR_CBANK_PARAM_SIZE
	.align		4
.L_191:
        /*0064*/ 	.byte	0x03, 0x19
        /*0066*/ 	.short	0x001c


	//----- nvinfo : EIATTR_PARAM_CBANK
	.align		4
        /*0068*/ 	.byte	0x04, 0x0a
        /*006a*/ 	.short	(.L_193 - .L_192)
	.align		4
.L_192:
        /*006c*/ 	.word	index@(.nv.constant0._Z6vecNegPKdS0_Pdi)
        /*0070*/ 	.short	0x0380
        /*0072*/ 	.short	0x001c


	//----- nvinfo : EIATTR_SW_WAR
	.align		4
.L_193:
        /*0074*/ 	.byte	0x04, 0x36
        /*0076*/ 	.short	(.L_195 - .L_194)
.L_194:
        /*0078*/ 	.word	0x00000008
.L_195:


//--------------------- .nv.callgraph             --------------------------
	.section	.nv.callgraph,"",@"SHT_CUDA_CALLGRAPH"
	.align	4
	.sectionentsize	8
	.align		4
        /*0000*/ 	.word	0x00000000
	.align		4
        /*0004*/ 	.word	0xffffffff
	.align		4
        /*0008*/ 	.word	0x00000000
	.align		4
        /*000c*/ 	.word	0xfffffffe
	.align		4
        /*0010*/ 	.word	0x00000000
	.align		4
        /*0014*/ 	.word	0xfffffffd
	.align		4
        /*0018*/ 	.word	0x00000000
	.align		4
        /*001c*/ 	.word	0xfffffffc


//--------------------- .nv.constant4             --------------------------
	.section	.nv.constant4,"a",@progbits
	.align	8
	.align		8
.nv.constant4:
        /*0000*/ 	.dword	_ZN34_INTERNAL_ec0e0067_4_k_cu_98d65fdc4cuda3std3__45__cpo5beginE
	.align		8
        /*0008*/ 	.dword	_ZN34_INTERNAL_ec0e0067_4_k_cu_98d65fdc4cuda3std3__45__cpo3endE
	.align		8
        /*0010*/ 	.dword	_ZN34_INTERNAL_ec0e0067_4_k_cu_98d65fdc4cuda3std3__45__cpo6cbeginE
	.align		8
        /*0018*/ 	.dword	_ZN34_INTERNAL_ec0e0067_4_k_cu_98d65fdc4cuda3std3__45__cpo4cendE
	.align		8
        /*0020*/ 	.dword	_ZN34_INTERNAL_ec0e0067_4_k_cu_98d65fdc4cuda3std3__45__cpo6rbeginE
	.align		8
        /*0028*/ 	.dword	_ZN34_INTERNAL_ec0e0067_4_k_cu_98d65fdc4cuda3std3__45__cpo4rendE
	.align		8
        /*0030*/ 	.dword	_ZN34_INTERNAL_ec0e0067_4_k_cu_98d65fdc4cuda3std3__45__cpo7crbeginE
	.align		8
        /*0038*/ 	.dword	_ZN34_INTERNAL_ec0e0067_4_k_cu_98d65fdc4cuda3std3__45__cpo5crendE
	.align		8
        /*0040*/ 	.dword	_ZN34_INTERNAL_ec0e0067_4_k_cu_98d65fdc4cuda3std3__436_GLOBAL__N__ec0e0067_4_k_cu_98d65fdc6ignoreE
	.align		8
        /*0048*/ 	.dword	_ZN34_INTERNAL_ec0e0067_4_k_cu_98d65fdc4cuda3std3__419piecewise_constructE
	.align		8
        /*0050*/ 	.dword	_ZN34_INTERNAL_ec0e0067_4_k_cu_98d65fdc4cuda3std3__48in_placeE
	.align		8
        /*0058*/ 	.dword	_ZN34_INTERNAL_ec0e0067_4_k_cu_98d65fdc4cuda3std3__420unreachable_sentinelE
	.align		8
        /*0060*/ 	.dword	_ZN34_INTERNAL_ec0e0067_4_k_cu_98d65fdc4cuda3std3__47nulloptE
	.align		8
        /*0068*/ 	.dword	_ZN34_INTERNAL_ec0e0067_4_k_cu_98d65fdc4cuda3std3__48unexpectE
	.align		8
        /*0070*/ 	.dword	_ZN34_INTERNAL_ec0e0067_4_k_cu_98d65fdc4cuda3std6ranges3__45__cpo4swapE
	.align		8
        /*0078*/ 	.dword	_ZN34_INTERNAL_ec0e0067_4_k_cu_98d65fdc4cuda3std6ranges3__45__cpo9iter_moveE
	.align		8
        /*0080*/ 	.dword	_ZN34_INTERNAL_ec0e0067_4_k_cu_98d65fdc4cuda3std6ranges3__45__cpo5beginE
	.align		8
        /*0088*/ 	.dword	_ZN34_INTERNAL_ec0e0067_4_k_cu_98d65fdc4cuda3std6ranges3__45__cpo3endE
	.align		8
        /*0090*/ 	.dword	_ZN34_INTERNAL_ec0e0067_4_k_cu_98d65fdc4cuda3std6ranges3__45__cpo6cbeginE
	.align		8
        /*0098*/ 	.dword	_ZN34_INTERNAL_ec0e0067_4_k_cu_98d65fdc4cuda3std6ranges3__45__cpo4cendE
	.align		8
        /*00a0*/ 	.dword	_ZN34_INTERNAL_ec0e0067_4_k_cu_98d65fdc4cuda3std6ranges3__45__cpo7advanceE
	.align		8
        /*00a8*/ 	.dword	_ZN34_INTERNAL_ec0e0067_4_k_cu_98d65fdc4cuda3std6ranges3__45__cpo9iter_swapE
	.align		8
        /*00b0*/ 	.dword	_ZN34_INTERNAL_ec0e0067_4_k_cu_98d65fdc4cuda3std6ranges3__45__cpo4nextE
	.align		8
        /*00b8*/ 	.dword	_ZN34_INTERNAL_ec0e0067_4_k_cu_98d65fdc4cuda3std6ranges3__45__cpo4prevE
	.align		8
        /*00c0*/ 	.dword	_ZN34_INTERNAL_ec0e0067_4_k_cu_98d65fdc4cuda3std6ranges3__45__cpo4dataE
	.align		8
        /*00c8*/ 	.dword	_ZN34_INTERNAL_ec0e0067_4_k_cu_98d65fdc4cuda3std6ranges3__45__cpo5cdataE
	.align		8
        /*00d0*/ 	.dword	_ZN34_INTERNAL_ec0e0067_4_k_cu_98d65fdc4cuda3std6ranges3__45__cpo4sizeE
	.align		8
        /*00d8*/ 	.dword	_ZN34_INTERNAL_ec0e0067_4_k_cu_98d65fdc4cuda3std6ranges3__45__cpo5ssizeE
	.align		8
        /*00e0*/ 	.dword	_ZN34_INTERNAL_ec0e0067_4_k_cu_98d65fdc4cuda3std6ranges3__45__cpo8distanceE
	.align		8
        /*00e8*/ 	.dword	_ZN34_INTERNAL_ec0e0067_4_k_cu_98d65fdc6thrust24THRUST_300001_SM_1000_NS6system6detail10sequential3seqE
	.align		8
        /*00f0*/ 	.dword	_ZN34_INTERNAL_ec0e0067_4_k_cu_98d65fdc6thrust24THRUST_300001_SM_1000_NS12placeholders2_1E
	.align		8
        /*00f8*/ 	.dword	_ZN34_INTERNAL_ec0e0067_4_k_cu_98d65fdc6thrust24THRUST_300001_SM_1000_NS12placeholders2_2E
	.align		8
        /*0100*/ 	.dword	_ZN34_INTERNAL_ec0e0067_4_k_cu_98d65fdc6thrust24THRUST_300001_SM_1000_NS12placeholders2_3E
	.align		8
        /*0108*/ 	.dword	_ZN34_INTERNAL_ec0e0067_4_k_cu_98d65fdc6thrust24THRUST_300001_SM_1000_NS12placeholders2_4E
	.align		8
        /*0110*/ 	.dword	_ZN34_INTERNAL_ec0e0067_4_k_cu_98d65fdc6thrust24THRUST_300001_SM_1000_NS12placeholders2_5E
	.align		8
        /*0118*/ 	.dword	_ZN34_INTERNAL_ec0e0067_4_k_cu_98d65fdc6thrust24THRUST_300001_SM_1000_NS12placeholders2_6E
	.align		8
        /*0120*/ 	.dword	_ZN34_INTERNAL_ec0e0067_4_k_cu_98d65fdc6thrust24THRUST_300001_SM_1000_NS12placeholders2_7E
	.align		8
        /*0128*/ 	.dword	_ZN34_INTERNAL_ec0e0067_4_k_cu_98d65fdc6thrust24THRUST_300001_SM_1000_NS12placeholders2_8E
	.align		8
        /*0130*/ 	.dword	_ZN34_INTERNAL_ec0e0067_4_k_cu_98d65fdc6thrust24THRUST_300001_SM_1000_NS12placeholders2_9E
	.align		8
        /*0138*/ 	.dword	_ZN34_INTERNAL_ec0e0067_4_k_cu_98d65fdc6thrust24THRUST_300001_SM_1000_NS12placeholders3_10E


//--------------------- .text._ZN3cub18CUB_300001_SM_10006detail6reduce28DeviceReduceSingleTileKernelINS2_10policy_hubIdjN4cuda3__47maximumIvEEE10Policy1000EPdSB_iS8_ddNS5_3std3__410__identityEEEvT0_T1_T2_T3_T4_T6_ --------------------------
	.section	.text._ZN3cub18CUB_300001_SM_10006detail6reduce28DeviceReduceSingleTileKernelINS2_10policy_hubIdjN4cuda3__47maximumIvEEE10Policy1000EPdSB_iS8_ddNS5_3std3__410__identityEEEvT0_T1_T2_T3_T4_T6_,"ax",@progbits
	.align	128
        .global         _ZN3cub18CUB_300001_SM_10006detail6reduce28DeviceReduceSingleTileKernelINS2_10policy_hubIdjN4cuda3__47maximumIvEEE10Policy1000EPdSB_iS8_ddNS5_3std3__410__identityEEEvT0_T1_T2_T3_T4_T6_
        .type           _ZN3cub18CUB_300001_SM_10006detail6reduce28DeviceReduceSingleTileKernelINS2_10policy_hubIdjN4cuda3__47maximumIvEEE10Policy1000EPdSB_iS8_ddNS5_3std3__410__identityEEEvT0_T1_T2_T3_T4_T6_,@function
        .size           _ZN3cub18CUB_300001_SM_10006detail6reduce28DeviceReduceSingleTileKernelINS2_10policy_hubIdjN4cuda3__47maximumIvEEE10Policy1000EPdSB_iS8_ddNS5_3std3__410__identityEEEvT0_T1_T2_T3_T4_T6_,(.L_x_149 - _ZN3cub18CUB_300001_SM_10006detail6reduce28DeviceReduceSingleTileKernelINS2_10policy_hubIdjN4cuda3__47maximumIvEEE10Policy1000EPdSB_iS8_ddNS5_3std3__410__identityEEEvT0_T1_T2_T3_T4_T6_)
        .other          _ZN3cub18CUB_300001_SM_10006detail6reduce28DeviceReduceSingleTileKernelINS2_10policy_hubIdjN4cuda3__47maximumIvEEE10Policy1000EPdSB_iS8_ddNS5_3std3__410__identityEEEvT0_T1_T2_T3_T4_T6_,@"STO_CUDA_ENTRY STV_DEFAULT"
_ZN3cub18CUB_300001_SM_10006detail6reduce28DeviceReduceSingleTileKernelINS2_10policy_hubIdjN4cuda3__47maximumIvEEE10Policy1000EPdSB_iS8_ddNS5_3std3__410__identityEEEvT0_T1_T2_T3_T4_T6_:
.text._ZN3cub18CUB_300001_SM_10006detail6reduce28DeviceReduceSingleTileKernelINS2_10policy_hubIdjN4cuda3__47maximumIvEEE10Policy1000EPdSB_iS8_ddNS5_3std3__410__identityEEEvT0_T1_T2_T3_T4_T6_:
[----:B------:R-:W-:Y:S01]  /*0000*/  LDC R1, c[0x0][0x37c] ;  /* 0x0000df00ff017b82 */ /* 0x000fe20000000800 */
[----:B------:R-:W0:Y:S01]  /*0010*/  LDCU UR4, c[0x0][0x390] ;  /* 0x00007200ff0477ac */ /* 0x000e220008000800 */
[----:B------:R-:W1:Y:S01]  /*0020*/  LDCU.64 UR6, c[0x0][0x358] ;  /* 0x00006b00ff0677ac */ /* 0x000e620008000a00 */
[----:B0-----:R-:W-:-:S05]  /*0030*/  IMAD.U32 R4, RZ, RZ, UR4 ;  /* 0x00000004ff047e24 */ /* 0x001fca000f8e00ff */
[----:B------:R-:W-:-:S13]  /*0040*/  ISETP.NE.AND P0, PT, R4, RZ, PT ;  /* 0x000000ff0400720c */ /* 0x000fda0003f05270 */
[----:B-1----:R-:W-:Y:S05]  /*0050*/  @P0 BRA `(.L_x_0) ;  /* 0x00000000001c0947 */ /* 0x002fea0003800000 */
[----:B------:R-:W0:Y:S02]  /*0060*/  S2R R0, SR_TID.X ;  /* 0x0000000000007919 */ /* 0x000e240000002100 */
[----:B0-----:R-:W-:-:S13]  /*0070*/  ISETP.NE.AND P0, PT, R0, RZ, PT ;  /* 0x000000ff0000720c */ /* 0x001fda0003f05270 */
[----:B------:R-:W-:Y:S05]  /*0080*/  @P0 EXIT ;  /* 0x000000000000094d */ /* 0x000fea0003800000 */
[----:B------:R-:W0:Y:S08]  /*0090*/  LDC.64 R2, c[0x0][0x388] ;  /* 0x0000e200ff027b82 */ /* 0x000e300000000a00 */
[----:B------:R-:W0:Y:S02]  /*00a0*/  LDC.64 R4, c[0x0][0x398] ;  /* 0x0000e600ff047b82 */ /* 0x000e240000000a00 */
[----:B0-----:R-:W-:Y:S01]  /*00b0*/  STG.E.64 desc[UR6][R2.64], R4 ;  /* 0x0000000402007986 */ /* 0x001fe2000c101b06 */
[----:B------:R-:W-:Y:S05]  /*00c0*/  EXIT ;  /* 0x000000000000794d */ /* 0x000fea0003800000 */
.L_x_0:
[----:B------:R-:W0:Y:S01]  /*00d0*/  LDCU UR4, c[0x0][0x380] ;  /* 0x00007000ff0477ac */ /* 0x000e220008000800 */
[----:B------:R-:W-:Y:S01]  /*00e0*/  BSSY.RECONVERGENT B0, `(.L_x_1) ;  /* 0x00005b3000007945 */ /* 0x000fe20003800200 */
[----:B0-----:R-:W-:-:S09]  /*00f0*/  ULOP3.LUT UP0, URZ, UR4, 0x1f, URZ, 0xc0, !UPT ;  /* 0x0000001f04ff7892 */ /* 0x001fd2000f80c0ff */
[----:B------:R-:W-:Y:S05]  /*0100*/  BRA.U UP0, `(.L_x_2) ;  /* 0x0000002d003c7547 */ /* 0x000fea000b800000 */
[----:B------:R-:W-:-:S13]  /*0110*/  ISETP.GT.AND P0, PT, R4, 0x7ff, PT ;  /* 0x000007ff0400780c */ /* 0x000fda0003f04270 */
[----:B------:R-:W-:Y:S05]  /*0120*/  @P0 BRA `(.L_x_3) ;  /* 0x0000001400e80947 */ /* 0x000fea0003800000 */
[----:B------:R-:W0:Y:S01]  /*0130*/  S2R R3, SR_TID.X ;  /* 0x0000000000037919 */ /* 0x000e220000002100 */
[----:B------:R-:W-:Y:S01]  /*0140*/  BSSY.RECONVERGENT B1, `(.L_x_4) ;  /* 0x0000009000017945 */ /* 0x000fe20003800200 */
[----:B------:R-:W-:Y:S02]  /*0150*/  CS2R R6, SRZ ;  /* 0x0000000000067805 */ /* 0x000fe4000001ff00 */
[----:B0-----:R-:W-:Y:S01]  /*0160*/  ISETP.GE.AND P0, PT, R3, R4, PT ;  /* 0x000000040300720c */ /* 0x001fe20003f06270 */
[----:B------:R-:W-:-:S12]  /*0170*/  IMAD.MOV.U32 R5, RZ, RZ, R3 ;  /* 0x000000ffff057224 */ /* 0x000fd800078e0003 */
[----:B------:R-:W-:Y:S05]  /*0180*/  @P0 BRA `(.L_x_5) ;  /* 0x0000000000100947 */ /* 0x000fea0003800000 */
[----:B------:R-:W0:Y:S02]  /*0190*/  LDC.64 R6, c[0x0][0x380] ;  /* 0x0000e000ff067b82 */ /* 0x000e240000000a00 */
[----:B0-----:R-:W-:-:S06]  /*01a0*/  IMAD.WIDE.U32 R6, R3, 0x8, R6 ;  /* 0x0000000803067825 */ /* 0x001fcc00078e0006 */
[----:B------:R-:W5:Y:S01]  /*01b0*/  LDG.E.64.CONSTANT R6, desc[UR6][R6.64] ;  /* 0x0000000606067981 */ /* 0x000f62000c1e9b00 */
[----:B------:R-:W-:-:S07]  /*01c0*/  VIADD R5, R3, 0x100 ;  /* 0x0000010003057836 */ /* 0x000fce0000000000 */
.L_x_5:
[----:B------:R-:W-:Y:S05]  /*01d0*/  BSYNC.RECONVERGENT B1 ;  /* 0x0000000000017941 */ /* 0x000fea0003800200 */
.L_x_4:
[----:B------:R-:W-:Y:S01]  /*01e0*/  ISETP.GE.AND P0, PT, R5, R4, PT ;  /* 0x000000040500720c */ /* 0x000fe20003f06270 */
[----:B------:R-:W-:-:S12]  /*01f0*/  BSSY.RECONVERGENT B1, `(.L_x_6) ;  /* 0x00000b0000017945 */ /* 0x000fd80003800200 */
[----:B------:R-:W-:Y:S05]  /*0200*/  @P0 BRA `(.L_x_7) ;  /* 0x0000000800b80947 */ /* 0x000fea0003800000 */
[----:B------:R-:W-:Y:S01]  /*0210*/  LOP3.LUT R9, RZ, R5, RZ, 0x33, !PT ;  /* 0x00000005ff097212 */ /* 0x000fe200078e33ff */
[----:B------:R-:W-:Y:S04]  /*0220*/  BSSY.RECONVERGENT B2, `(.L_x_8) ;  /* 0x0000019000027945 */ /* 0x000fe80003800200 */
[----:B------:R-:W-:-:S05]  /*0230*/  IMAD.IADD R0, R9, 0x1, R4 ;  /* 0x0000000109007824 */ /* 0x000fca00078e0204 */
[C---:B------:R-:W-:Y:S02]  /*0240*/  LOP3.LUT R2, R0.reuse, 0x300, RZ, 0xc0, !PT ;  /* 0x0000030000027812 */ /* 0x040fe400078ec0ff */
[----:B------:R-:W-:Y:S02]  /*0250*/  ISETP.GE.U32.AND P0, PT, R0, 0x300, PT ;  /* 0x000003000000780c */ /* 0x000fe40003f06070 */
[----:B------:R-:W-:-:S13]  /*0260*/  ISETP.NE.AND P1, PT, R2, 0x300, PT ;  /* 0x000003000200780c */ /* 0x000fda0003f25270 */
[----:B------:R-:W-:Y:S05]  /*0270*/  @!P1 BRA `(.L_x_9) ;  /* 0x00000000004c9947 */ /* 0x000fea0003800000 */
[----:B------:R-:W0:Y:S01]  /*0280*/  LDC.64 R8, c[0x0][0x380] ;  /* 0x0000e000ff087b82 */ /* 0x000e220000000a00 */
[----:B------:R-:W-:-:S04]  /*0290*/  LEA.HI R0, R0, 0x1, RZ, 0x18 ;  /* 0x0000000100007811 */ /* 0x000fc800078fc0ff */
[----:B------:R-:W-:-:S05]  /*02a0*/  LOP3.LUT R0, R0, 0x3, RZ, 0xc0, !PT ;  /* 0x0000000300007812 */ /* 0x000fca00078ec0ff */
[----:B------:R-:W-:Y:S02]  /*02b0*/  IMAD.MOV R0, RZ, RZ, -R0 ;  /* 0x000000ffff007224 */ /* 0x000fe400078e0a00 */
[----:B0-----:R-:W-:-:S04]  /*02c0*/  IMAD.WIDE.U32 R8, R5, 0x8, R8 ;  /* 0x0000000805087825 */ /* 0x001fc800078e0008 */
[----:B------:R-:W-:Y:S02]  /*02d0*/  IMAD.MOV.U32 R2, RZ, RZ, R8 ;  /* 0x000000ffff027224 */ /* 0x000fe400078e0008 */
[----:B------:R-:W-:-:S07]  /*02e0*/  IMAD.MOV.U32 R11, RZ, RZ, R9 ;  /* 0x000000ffff0b7224 */ /* 0x000fce00078e0009 */
.L_x_10:
[----:B------:R-:W-:Y:S02]  /*02f0*/  IMAD.MOV.U32 R8, RZ, RZ, R2 ;  /* 0x000000ffff087224 */ /* 0x000fe400078e0002 */
[----:B------:R-:W-:-:S06]  /*0300*/  IMAD.MOV.U32 R9, RZ, RZ, R11 ;  /* 0x000000ffff097224 */ /* 0x000fcc00078e000b */
[----:B------:R-:W2:Y:S01]  /*0310*/  LDG.E.64.CONSTANT R8, desc[UR6][R8.64] ;  /* 0x0000000608087981 */ /* 0x000ea2000c1e9b00 */
[----:B------:R-:W-:Y:S01]  /*0320*/  VIADD R0, R0, 0x1 ;  /* 0x0000000100007836 */ /* 0x000fe20000000000 */
[----:B------:R-:W-:Y:S01]  /*0330*/  IADD3 R2, P3, PT, R2, 0x800, RZ ;  /* 0x0000080002027810 */ /* 0x000fe20007f7e0ff */
[----:B------:R-:W-:-:S03]  /*0340*/  VIADD R5, R5, 0x100 ;  /* 0x0000010005057836 */ /* 0x000fc60000000000 */
[----:B------:R-:W-:Y:S01]  /*0350*/  ISETP.NE.AND P2, PT, R0, RZ, PT ;  /* 0x000000ff0000720c */ /* 0x000fe20003f45270 */
[----:B------:R-:W-:Y:S01]  /*0360*/  IMAD.X R11, RZ, RZ, R11, P3 ;  /* 0x000000ffff0b7224 */ /* 0x000fe200018e060b */
[----:B--2--5:R-:W-:-:S06]  /*0370*/  DSETP.GEU.AND P1, PT, R6, R8, PT ;  /* 0x000000080600722a */ /* 0x024fcc0003f2e000 */
[----:B------:R-:W-:Y:S02]  /*0380*/  FSEL R6, R8, R6, !P1 ;  /* 0x0000000608067208 */ /* 0x000fe40004800000 */
[----:B------:R-:W-:-:S03]  /*0390*/  FSEL R7, R9, R7, !P1 ;  /* 0x0000000709077208 */ /* 0x000fc60004800000 */
[----:B------:R-:W-:Y:S05]  /*03a0*/  @P2 BRA `(.L_x_10) ;  /* 0xfffffffc00d02947 */ /* 0x000fea000383ffff */
.L_x_9:
[----:B------:R-:W-:Y:S05]  /*03b0*/  BSYNC.RECONVERGENT B2 ;  /* 0x0000000000027941 */ /* 0x000fea0003800200 */
.L_x_8:
[----:B------:R-:W-:Y:S05]  /*03c0*/  @!P0 BRA `(.L_x_7) ;  /* 0x0000000800488947 */ /* 0x000fea0003800000 */
[----:B------:R-:W-:Y:S01]  /*03d0*/  IMAD.IADD R0, R4, 0x1, -R5 ;  /* 0x0000000104007824 */ /* 0x000fe200078e0a05 */
[----:B------:R-:W-:Y:S01]  /*03e0*/  BSSY.RECONVERGENT B2, `(.L_x_11) ;  /* 0x0000051000027945 */ /* 0x000fe20003800200 */
[----:B------:R-:W-:-:S03]  /*03f0*/  PLOP3.LUT P0, PT, PT, PT, PT, 0x80, 0x8 ;  /* 0x000000000008781c */ /* 0x000fc60003f0f070 */
[----:B------:R-:W-:-:S13]  /*0400*/  ISETP.GT.AND P1, PT, R0, 0xc00, PT ;  /* 0x00000c000000780c */ /* 0x000fda0003f24270 */
[----:B------:R-:W-:Y:S05]  /*0410*/  @!P1 BRA `(.L_x_12) ;  /* 0x0000000400349947 */ /* 0x000fea0003800000 */
[----:B------:R-:W0:Y:S01]  /*0420*/  LDC.64 R8, c[0x0][0x380] ;  /* 0x0000e000ff087b82 */ /* 0x000e220000000a00 */
[----:B------:R-:W-:Y:S01]  /*0430*/  PLOP3.LUT P0, PT, PT, PT, PT, 0x8, 0x80 ;  /* 0x000000000080781c */ /* 0x000fe20003f0e170 */
[----:B------:R-:W-:-:S12]  /*0440*/  VIADD R0, R4, 0xfffff400 ;  /* 0xfffff40004007836 */ /* 0x000fd80000000000 */
.L_x_13:
[----:B0-----:R-:W-:-:S05]  /*0450*/  IMAD.WIDE R30, R5, 0x8, R8 ;  /* 0x00000008051e7825 */ /* 0x001fca00078e0208 */
[----:B------:R-:W2:Y:S04]  /*0460*/  LDG.E.64.CONSTANT R10, desc[UR6][R30.64] ;  /* 0x000000061e0a7981 */ /* 0x000ea8000c1e9b00 */
[----:B------:R-:W3:Y:S04]  /*0470*/  LDG.E.64.CONSTANT R12, desc[UR6][R30.64+0x800] ;  /* 0x000800061e0c7981 */ /* 0x000ee8000c1e9b00 */
[----:B------:R-:W4:Y:S01]  /*0480*/  LDG.E.64.CONSTANT R14, desc[UR6][R30.64+0x1000] ;  /* 0x001000061e0e7981 */ /* 0x000f22000c1e9b00 */
[----:B------:R-:W-:-:S03]  /*0490*/  VIADD R39, R5, 0x400 ;  /* 0x0000040005277836 */ /* 0x000fc60000000000 */
[----:B------:R-:W4:Y:S01]  /*04a0*/  LDG.E.64.CONSTANT R16, desc[UR6][R30.64+0x1800] ;  /* 0x001800061e107981 */ /* 0x000f22000c1e9b00 */
[----:B------:R-:W-:-:S05]  /*04b0*/  IMAD.WIDE R38, R39, 0x8, R8 ;  /* 0x0000000827267825 */ /* 0x000fca00078e0208 */
[----:B------:R-:W4:Y:S04]  /*04c0*/  LDG.E.64.CONSTANT R18, desc[UR6][R38.64] ;  /* 0x0000000626127981 */ /* 0x000f28000c1e9b00 */
[----:B------:R-:W4:Y:S04]  /*04d0*/  LDG.E.64.CONSTANT R20, desc[UR6][R38.64+0x800] ;  /* 0x0008000626147981 */ /* 0x000f28000c1e9b00 */
        /* <DEDUP_REMOVED lines=12> */
[----:B------:R-:W4:Y:S04]  /*05a0*/  LDG.E.64.CONSTANT R38, desc[UR6][R44.64+0x1000] ;  /* 0x001000062c267981 */ /* 0x000f28000c1e9b00 */
[----:B------:R-:W4:Y:S01]  /*05b0*/  LDG.E.64.CONSTANT R40, desc[UR6][R44.64+0x1800] ;  /* 0x001800062c287981 */ /* 0x000f22000c1e9b00 */
[----:B------:R-:W-:-:S05]  /*05c0*/  VIADD R5, R5, 0x1000 ;  /* 0x0000100005057836 */ /* 0x000fca0000000000 */
[----:B------:R-:W-:Y:S01]  /*05d0*/  ISETP.GE.AND P2, PT, R5, R0, PT ;  /* 0x000000000500720c */ /* 0x000fe20003f46270 */
[----:B--2--5:R-:W-:-:S06]  /*05e0*/  DSETP.GEU.AND P1, PT, R6, R10, PT ;  /* 0x0000000a0600722a */ /* 0x024fcc0003f2e000 */
[----:B------:R-:W-:Y:S02]  /*05f0*/  FSEL R6, R10, R6, !P1 ;  /* 0x000000060a067208 */ /* 0x000fe40004800000 */
[----:B------:R-:W-:-:S06]  /*0600*/  FSEL R7, R11, R7, !P1 ;  /* 0x000000070b077208 */ /* 0x000fcc0004800000 */
[----:B---3--:R-:W-:-:S06]  /*0610*/  DSETP.GEU.AND P1, PT, R6, R12, PT ;  /* 0x0000000c0600722a */ /* 0x008fcc0003f2e000 */
[----:B------:R-:W-:Y:S02]  /*0620*/  FSEL R6, R12, R6, !P1 ;  /* 0x000000060c067208 */ /* 0x000fe40004800000 */
[----:B------:R-:W-:-:S06]  /*0630*/  FSEL R7, R13, R7, !P1 ;  /* 0x000000070d077208 */ /* 0x000fcc0004800000 */
[----:B----4-:R-:W-:-:S06]  /*0640*/  DSETP.GEU.AND P1, PT, R6, R14, PT ;  /* 0x0000000e0600722a */ /* 0x010fcc0003f2e000 */
[----:B------:R-:W-:Y:S02]  /*0650*/  FSEL R6, R14, R6, !P1 ;  /* 0x000000060e067208 */ /* 0x000fe40004800000 */
[----:B------:R-:W-:-:S06]  /*0660*/  FSEL R7, R15, R7, !P1 ;  /* 0x000000070f077208 */ /* 0x000fcc0004800000 */
[----:B------:R-:W-:-:S06]  /*0670*/  DSETP.GEU.AND P1, PT, R6, R16, PT ;  /* 0x000000100600722a */ /* 0x000fcc0003f2e000 */
        /* <DEDUP_REMOVED lines=37> */
[----:B------:R-:W-:Y:S01]  /*08d0*/  FSEL R7, R41, R7, !P1 ;  /* 0x0000000729077208 */ /* 0x000fe20004800000 */
[----:B------:R-:W-:Y:S06]  /*08e0*/  @!P2 BRA `(.L_x_13) ;  /* 0xfffffff800d8a947 */ /* 0x000fec000383ffff */
.L_x_12:
[----:B------:R-:W-:Y:S05]  /*08f0*/  BSYNC.RECONVERGENT B2 ;  /* 0x0000000000027941 */ /* 0x000fea0003800200 */
.L_x_11:
[----:B------:R-:W-:Y:S01]  /*0900*/  IMAD.IADD R0, R4, 0x1, -R5 ;  /* 0x0000000104007824 */ /* 0x000fe200078e0a05 */
[----:B------:R-:W-:Y:S04]  /*0910*/  BSSY.RECONVERGENT B2, `(.L_x_14) ;  /* 0x0000029000027945 */ /* 0x000fe80003800200 */
[----:B------:R-:W-:-:S13]  /*0920*/  ISETP.GT.AND P1, PT, R0, 0x400, PT ;  /* 0x000004000000780c */ /* 0x000fda0003f24270 */
[----:B------:R-:W-:Y:S05]  /*0930*/  @!P1 BRA `(.L_x_15) ;  /* 0x0000000000989947 */ /* 0x000fea0003800000 */
[----:B------:R-:W0:Y:S02]  /*0940*/  LDC.64 R18, c[0x0][0x380] ;  /* 0x0000e000ff127b82 */ /* 0x000e240000000a00 */
        /* <DEDUP_REMOVED lines=11> */
[----:B------:R-:W-:Y:S01]  /*0a00*/  VIADD R5, R5, 0x800 ;  /* 0x0000080005057836 */ /* 0x000fe20000000000 */
        /* <DEDUP_REMOVED lines=20> */
[----:B------:R-:W-:Y:S02]  /*0b50*/  FSEL R7, R25, R7, !P0 ;  /* 0x0000000719077208 */ /* 0x000fe40004000000 */
[----:B------:R-:W-:-:S04]  /*0b60*/  PLOP3.LUT P0, PT, PT, PT, PT, 0x8, 0x80 ;  /* 0x000000000080781c */ /* 0x000fc80003f0e170 */
[----:B------:R-:W-:-:S06]  /*0b70*/  DSETP.GEU.AND P1, PT, R6, R26, PT ;  /* 0x0000001a0600722a */ /* 0x000fcc0003f2e000 */
[----:B------:R-:W-:Y:S02]  /*0b80*/  FSEL R6, R26, R6, !P1 ;  /* 0x000000061a067208 */ /* 0x000fe40004800000 */
[----:B------:R-:W-:-:S07]  /*0b90*/  FSEL R7, R27, R7, !P1 ;  /* 0x000000071b077208 */ /* 0x000fce0004800000 */
.L_x_15:
[----:B------:R-:W-:Y:S05]  /*0ba0*/  BSYNC.RECONVERGENT B2 ;  /* 0x0000000000027941 */ /* 0x000fea0003800200 */
.L_x_14:
[----:B------:R-:W-:-:S13]  /*0bb0*/  ISETP.LT.OR P0, PT, R5, R4, P0 ;  /* 0x000000040500720c */ /* 0x000fda0000701670 */
[----:B------:R-:W-:Y:S05]  /*0bc0*/  @!P0 BRA `(.L_x_7) ;  /* 0x0000000000488947 */ /* 0x000fea0003800000 */
[----:B------:R-:W0:Y:S02]  /*0bd0*/  LDC.64 R8, c[0x0][0x380] ;  /* 0x0000e000ff087b82 */ /* 0x000e240000000a00 */
[----:B0-----:R-:W-:-:S05]  /*0be0*/  IMAD.WIDE R8, R5, 0x8, R8 ;  /* 0x0000000805087825 */ /* 0x001fca00078e0208 */
[----:B------:R-:W2:Y:S04]  /*0bf0*/  LDG.E.64.CONSTANT R10, desc[UR6][R8.64] ;  /* 0x00000006080a7981 */ /* 0x000ea8000c1e9b00 */
[----:B------:R-:W3:Y:S04]  /*0c00*/  LDG.E.64.CONSTANT R12, desc[UR6][R8.64+0x800] ;  /* 0x00080006080c7981 */ /* 0x000ee8000c1e9b00 */
[----:B------:R-:W4:Y:S04]  /*0c10*/  LDG.E.64.CONSTANT R14, desc[UR6][R8.64+0x1000] ;  /* 0x00100006080e7981 */ /* 0x000f28000c1e9b00 */
[----:B------:R-:W4:Y:S01]  /*0c20*/  LDG.E.64.CONSTANT R16, desc[UR6][R8.64+0x1800] ;  /* 0x0018000608107981 */ /* 0x000f22000c1e9b00 */
        /* <DEDUP_REMOVED lines=11> */
[----:B------:R-:W-:-:S07]  /*0ce0*/  FSEL R7, R17, R7, !P0 ;  /* 0x0000000711077208 */ /* 0x000fce0004000000 */
.L_x_7:
[----:B------:R-:W-:Y:S05]  /*0cf0*/  BSYNC.RECONVERGENT B1 ;  /* 0x0000000000017941 */ /* 0x000fea0003800200 */
.L_x_6:
[----:B------:R-:W-:-:S13]  /*0d00*/  ISETP.GE.AND P0, PT, R4, 0x100, PT ;  /* 0x000001000400780c */ /* 0x000fda0003f06270 */
[----:B------:R-:W-:Y:S05]  /*0d10*/  @!P0 BRA `(.L_x_16) ;  /* 0x00000004003c8947 */ /* 0x000fea0003800000 */
[----:B------:R-:W0:Y:S01]  /*0d20*/  S2R R8, SR_LANEID ;  /* 0x0000000000087919 */ /* 0x000e220000000000 */
[----:B-----5:R-:W-:Y:S04]  /*0d30*/  SHFL.DOWN PT, R4, R6, 0x1, 0x1f ;  /* 0x08201f0006047f89 */ /* 0x020fe800000e0000 */
[----:B------:R-:W1:Y:S02]  /*0d40*/  SHFL.DOWN PT, R5, R7, 0x1, 0x1f ;  /* 0x08201f0007057f89 */ /* 0x000e6400000e0000 */
[----:B-1----:R-:W-:Y:S01]  /*0d50*/  DSETP.GEU.AND P1, PT, R6, R4, PT ;  /* 0x000000040600722a */ /* 0x002fe20003f2e000 */
[C---:B0-----:R-:W-:Y:S02]  /*0d60*/  ISETP.GT.AND P0, PT, R8.reuse, 0x1e, PT ;  /* 0x0000001e0800780c */ /* 0x041fe40003f04270 */
[----:B------:R-:W-:-:S03]  /*0d70*/  ISETP.NE.AND P2, PT, R8, RZ, PT ;  /* 0x000000ff0800720c */ /* 0x000fc60003f45270 */
[----:B------:R-:W-:Y:S02]  /*0d80*/  FSEL R9, R4, R6, !P1 ;  /* 0x0000000604097208 */ /* 0x000fe40004800000 */
[----:B------:R-:W-:Y:S02]  /*0d90*/  FSEL R5, R5, R7, !P1 ;  /* 0x0000000705057208 */ /* 0x000fe40004800000 */
[----:B------:R-:W-:Y:S02]  /*0da0*/  FSEL R6, R6, R9, P0 ;  /* 0x0000000906067208 */ /* 0x000fe40000000000 */
[----:B------:R-:W-:Y:S02]  /*0db0*/  FSEL R11, R7, R5, P0 ;  /* 0x00000005070b7208 */ /* 0x000fe40000000000 */
[----:B------:R-:W-:Y:S01]  /*0dc0*/  ISETP.GT.AND P0, PT, R8, 0x1d, PT ;  /* 0x0000001d0800780c */ /* 0x000fe20003f04270 */
[----:B------:R-:W-:Y:S01]  /*0dd0*/  SHFL.DOWN PT, R4, R6, 0x2, 0x1f ;  /* 0x08401f0006047f89 */ /* 0x000fe200000e0000 */
[----:B------:R-:W-:Y:S01]  /*0de0*/  @!P2 MOV R2, 0x400 ;  /* 0x000004000002a802 */ /* 0x000fe20000000f00 */
[----:B------:R-:W-:Y:S01]  /*0df0*/  IMAD.MOV.U32 R7, RZ, RZ, R11 ;  /* 0x000000ffff077224 */ /* 0x000fe200078e000b */
[----:B------:R-:W-:Y:S01]  /*0e00*/  @!P2 SHF.R.U32.HI R0, RZ, 0x2, R3 ;  /* 0x00000002ff00a819 */ /* 0x000fe20000011603 */
[----:B------:R-:W0:Y:S03]  /*0e10*/  SHFL.DOWN PT, R5, R11, 0x2, 0x1f ;  /* 0x08401f000b057f89 */ /* 0x000e2600000e0000 */
[----:B------:R-:W-:Y:S01]  /*0e20*/  @!P2 LOP3.LUT R0, R0, 0xf8, RZ, 0xc0, !PT ;  /* 0x000000f80000a812 */ /* 0x000fe200078ec0ff */
[----:B------:R-:W1:Y:S01]  /*0e30*/  @!P2 S2R R9, SR_CgaCtaId ;  /* 0x000000000009a919 */ /* 0x000e620000008800 */
[----:B0-----:R-:W-:-:S06]  /*0e40*/  DSETP.GEU.AND P1, PT, R6, R4, PT ;  /* 0x000000040600722a */ /* 0x001fcc0003f2e000 */
[----:B------:R-:W-:Y:S02]  /*0e50*/  @!P0 FSEL R6, R4, R6, !P1 ;  /* 0x0000000604068208 */ /* 0x000fe40004800000 */
[----:B------:R-:W-:Y:S02]  /*0e60*/  @!P0 FSEL R11, R5, R11, !P1 ;  /* 0x0000000b050b8208 */ /* 0x000fe40004800000 */
[----:B------:R-:W-:Y:S01]  /*0e70*/  ISETP.GT.AND P0, PT, R8, 0x1b, PT ;  /* 0x0000001b0800780c */ /* 0x000fe20003f04270 */
[----:B------:R-:W-:Y:S02]  /*0e80*/  SHFL.DOWN PT, R4, R6, 0x4, 0x1f ;  /* 0x08801f0006047f89 */ /* 0x000fe400000e0000 */
[----:B------:R-:W-:Y:S02]  /*0e90*/  IMAD.MOV.U32 R7, RZ, RZ, R11 ;  /* 0x000000ffff077224 */ /* 0x000fe400078e000b */
[----:B------:R-:W0:Y:S04]  /*0ea0*/  SHFL.DOWN PT, R5, R11, 0x4, 0x1f ;  /* 0x08801f000b057f89 */ /* 0x000e2800000e0000 */
        /* <DEDUP_REMOVED lines=14> */
[----:B0-----:R-:W-:Y:S01]  /*0f90*/  DSETP.GEU.AND P0, PT, R6, R4, PT ;  /* 0x000000040600722a */ /* 0x001fe20003f0e000 */
[----:B-1----:R-:W-:-:S05]  /*0fa0*/  @!P2 LEA R7, R9, R2, 0x18 ;  /* 0x000000020907a211 */ /* 0x002fca00078ec0ff */
[----:B------:R-:W-:Y:S01]  /*0fb0*/  FSEL R4, R4, R6, !P0 ;  /* 0x0000000604047208 */ /* 0x000fe20004000000 */
[----:B------:R-:W-:Y:S01]  /*0fc0*/  @!P2 IMAD.IADD R9, R0, 0x1, R7 ;  /* 0x000000010009a824 */ /* 0x000fe200078e0207 */
[----:B------:R-:W-:Y:S02]  /*0fd0*/  FSEL R5, R5, R11, !P0 ;  /* 0x0000000b05057208 */ /* 0x000fe40004000000 */
[----:B------:R-:W-:Y:S02]  /*0fe0*/  ISETP.NE.AND P0, PT, R3, RZ, PT ;  /* 0x000000ff0300720c */ /* 0x000fe40003f05270 */
[----:B------:R-:W-:Y:S01]  /*0ff0*/  FSEL R6, R6, R4, P1 ;  /* 0x0000000406067208 */ /* 0x000fe20000800000 */
[----:B------:R3:W-:Y:S01]  /*1000*/  @!P2 STS.64 [R9+0x8], R4 ;  /* 0x000008040900a388 */ /* 0x0007e20000000a00 */
[----:B------:R-:W-:Y:S01]  /*1010*/  FSEL R7, R11, R5, P1 ;  /* 0x000000050b077208 */ /* 0x000fe20000800000 */
[----:B------:R-:W-:Y:S08]  /*1020*/  BAR.SYNC.DEFER_BLOCKING 0x0 ;  /* 0x0000000000007b1d */ /* 0x000ff00000010000 */
[----:B------:R-:W-:Y:S05]  /*1030*/  @P0 BRA `(.L_x_17) ;  /* 0x0000004800f40947 */ /* 0x000fea0003800000 */
[----:B------:R-:W0:Y:S01]  /*1040*/  S2UR UR5, SR_CgaCtaId ;  /* 0x00000000000579c3 */ /* 0x000e220000008800 */
[----:B------:R-:W-:Y:S02]  /*1050*/  UMOV UR4, 0x400 ;  /* 0x0000040000047882 */ /* 0x000fe40000000000 */
[----:B0-----:R-:W-:-:S09]  /*1060*/  ULEA UR4, UR5, UR4, 0x18 ;  /* 0x0000000405047291 */ /* 0x001fd2000f8ec0ff */
[----:B---3--:R-:W0:Y:S04]  /*1070*/  LDS.128 R8, [UR4+0x10] ;  /* 0x00001004ff087984 */ /* 0x008e280008000c00 */
[----:B------:R-:W1:Y:S01]  /*1080*/  LDS.128 R12, [UR4+0x20] ;  /* 0x00002004ff0c7984 */ /* 0x000e620008000c00 */
[----:B0-----:R-:W-:-:S06]  /*1090*/  DSETP.GEU.AND P1, PT, R6, R8, PT ;  /* 0x000000080600722a */ /* 0x001fcc0003f2e000 */
[----:B------:R-:W-:Y:S02]  /*10a0*/  FSEL R2, R8, R6, !P1 ;  /* 0x0000000608027208 */ /* 0x000fe40004800000 */
[----:B------:R-:W-:Y:S02]  /*10b0*/  FSEL R3, R9, R7, !P1 ;  /* 0x0000000709037208 */ /* 0x000fe40004800000 */
[----:B------:R-:W0:Y:S04]  /*10c0*/  LDS.128 R4, [UR4+0x30] ;  /* 0x00003004ff047984 */ /* 0x000e280008000c00 */
[----:B------:R-:W-:-:S06]  /*10d0*/  DSETP.GEU.AND P1, PT, R2, R10, PT ;  /* 0x0000000a0200722a */ /* 0x000fcc0003f2e000 */
[----:B------:R-:W-:Y:S02]  /*10e0*/  FSEL R2, R10, R2, !P1 ;  /* 0x000000020a027208 */ /* 0x000fe40004800000 */
[----:B------:R-:W-:-:S06]  /*10f0*/  FSEL R3, R11, R3, !P1 ;  /* 0x000000030b037208 */ /* 0x000fcc0004800000 */
[----:B-1----:R-:W-:-:S06]  /*1100*/  DSETP.GEU.AND P1, PT, R2, R12, PT ;  /* 0x0000000c0200722a */ /* 0x002fcc0003f2e000 */
[----:B------:R-:W-:Y:S02]  /*1110*/  FSEL R8, R12, R2, !P1 ;  /* 0x000000020c087208 */ /* 0x000fe40004800000 */
[----:B------:R-:W-:Y:S02]  /*1120*/  FSEL R9, R13, R3, !P1 ;  /* 0x000000030d097208 */ /* 0x000fe40004800000 */
[----:B------:R-:W1:Y:S04]  /*1130*/  LDS.64 R2, [UR4+0x40] ;  /* 0x00004004ff027984 */ /* 0x000e680008000a00 */
[----:B------:R-:W-:-:S06]  /*1140*/  DSETP.GEU.AND P1, PT, R8, R14, PT ;  /* 0x0000000e0800722a */ /* 0x000fcc0003f2e000 */
[----:B------:R-:W-:Y:S02]  /*1150*/  FSEL R8, R14, R8, !P1 ;  /* 0x000000080e087208 */ /* 0x000fe40004800000 */
[----:B------:R-:W-:-:S06]  /*1160*/  FSEL R9, R15, R9, !P1 ;  /* 0x000000090f097208 */ /* 0x000fcc0004800000 */
[----:B0-----:R-:W-:-:S06]  /*1170*/  DSETP.GEU.AND P1, PT, R8, R4, PT ;  /* 0x000000040800722a */ /* 0x001fcc0003f2e000 */
[----:B------:R-:W-:Y:S02]  /*1180*/  FSEL R4, R4, R8, !P1 ;  /* 0x0000000804047208 */ /* 0x000fe40004800000 */
[----:B------:R-:W-:-:S06]  /*1190*/  FSEL R5, R5, R9, !P1 ;  /* 0x0000000905057208 */ /* 0x000fcc0004800000 */
[----:B------:R-:W-:-:S06]  /*11a0*/  DSETP.GEU.AND P1, PT, R4, R6, PT ;  /* 0x000000060400722a */ /* 0x000fcc0003f2e000 */
[----:B------:R-:W-:Y:S02]  /*11b0*/  FSEL R4, R6, R4, !P1 ;  /* 0x0000000406047208 */ /* 0x000fe40004800000 */
[----:B------:R-:W-:-:S06]  /*11c0*/  FSEL R5, R7, R5, !P1 ;  /* 0x0000000507057208 */ /* 0x000fcc0004800000 */
[----:B-1----:R-:W-:-:S06]  /*11d0*/  DSETP.GEU.AND P1, PT, R4, R2, PT ;  /* 0x000000020400722a */ /* 0x002fcc0003f2e000 */
[----:B------:R-:W-:Y:S02]  /*11e0*/  FSEL R6, R2, R4, !P1 ;  /* 0x0000000402067208 */ /* 0x000fe40004800000 */
[----:B------:R-:W-:Y:S01]  /*11f0*/  FSEL R7, R3, R5, !P1 ;  /* 0x0000000503077208 */ /* 0x000fe20004800000 */
[----:B------:R-:W-:Y:S06]  /*1200*/  BRA `(.L_x_17) ;  /* 0x0000004800807947 */ /* 0x000fec0003800000 */
.L_x_16:
[----:B------:R-:W-:Y:S01]  /*1210*/  LOP3.LUT R0, R3, 0x3e0, RZ, 0xc0, !PT ;  /* 0x000003e003007812 */ /* 0x000fe200078ec0ff */
[----:B------:R-:W0:Y:S03]  /*1220*/  S2R R10, SR_LANEID ;  /* 0x00000000000a7919 */ /* 0x000e260000000000 */
[----:B------:R-:W-:Y:S01]  /*1230*/  LOP3.LUT R9, RZ, R0, RZ, 0x33, !PT ;  /* 0x00000000ff097212 */ /* 0x000fe200078e33ff */
[----:B------:R-:W-:-:S04]  /*1240*/  VIADD R5, R0, 0x20 ;  /* 0x0000002000057836 */ /* 0x000fc80000000000 */
[----:B------:R-:W-:Y:S01]  /*1250*/  IMAD.IADD R9, R9, 0x1, R4 ;  /* 0x0000000109097824 */ /* 0x000fe200078e0204 */
[----:B------:R-:W-:-:S04]  /*1260*/  ISETP.GT.AND P0, PT, R5, R4, PT ;  /* 0x000000040500720c */ /* 0x000fc80003f04270 */
[----:B------:R-:W-:-:S05]  /*1270*/  SEL R5, R9, 0x1f, P0 ;  /* 0x0000001f09057807 */ /* 0x000fca0000000000 */
[----:B-----5:R-:W-:Y:S04]  /*1280*/  SHFL.DOWN PT, R8, R6, 0x1, R5 ;  /* 0x0820000006087989 */ /* 0x020fe800000e0005 */
[----:B------:R-:W1:Y:S01]  /*1290*/  SHFL.DOWN PT, R9, R7, 0x1, R5 ;  /* 0x0820000007097989 */ /* 0x000e6200000e0005 */
[C---:B0-----:R-:W-:Y:S01]  /*12a0*/  ISETP.GE.AND P0, PT, R10.reuse, R5, PT ;  /* 0x000000050a00720c */ /* 0x041fe20003f06270 */
[----:B------:R-:W-:Y:S01]  /*12b0*/  VIADD R0, R10, 0x2 ;  /* 0x000000020a007836 */ /* 0x000fe20000000000 */
[----:B-1----:R-:W-:-:S06]  /*12c0*/  DSETP.GEU.AND P1, PT, R6, R8, PT ;  /* 0x000000080600722a */ /* 0x002fcc0003f2e000 */
[-C--:B------:R-:W-:Y:S02]  /*12d0*/  FSEL R11, R8, R6.reuse, !P1 ;  /* 0x00000006080b7208 */ /* 0x080fe40004800000 */
[-C--:B------:R-:W-:Y:S02]  /*12e0*/  FSEL R9, R9, R7.reuse, !P1 ;  /* 0x0000000709097208 */ /* 0x080fe40004800000 */
[----:B------:R-:W-:Y:S02]  /*12f0*/  FSEL R2, R11, R6, !P0 ;  /* 0x000000060b027208 */ /* 0x000fe40004000000 */
[----:B------:R-:W-:Y:S02]  /*1300*/  FSEL R11, R9, R7, !P0 ;  /* 0x00000007090b7208 */ /* 0x000fe40004000000 */
[----:B------:R-:W-:Y:S01]  /*1310*/  ISETP.GT.AND P0, PT, R0, R5, PT ;  /* 0x000000050000720c */ /* 0x000fe20003f04270 */
[----:B------:R-:W-:Y:S01]  /*1320*/  SHFL.DOWN PT, R8, R2, 0x2, R5 ;  /* 0x0840000002087989 */ /* 0x000fe200000e0005 */
[----:B------:R-:W-:-:S02]  /*1330*/  IMAD.MOV.U32 R6, RZ, RZ, R2 ;  /* 0x000000ffff067224 */ /* 0x000fc400078e0002 */
[----:B------:R-:W-:Y:S01]  /*1340*/  IMAD.MOV.U32 R7, RZ, RZ, R11 ;  /* 0x000000ffff077224 */ /* 0x000fe200078e000b */
[----:B------:R-:W0:Y:S01]  /*1350*/  SHFL.DOWN PT, R9, R11, 0x2, R5 ;  /* 0x084000000b097989 */ /* 0x000e2200000e0005 */
[----:B------:R-:W-:-:S04]  /*1360*/  VIADD R0, R10, 0x4 ;  /* 0x000000040a007836 */ /* 0x000fc80000000000 */
[----:B0-----:R-:W-:-:S06]  /*1370*/  DSETP.GEU.AND P1, PT, R6, R8, PT ;  /* 0x000000080600722a */ /* 0x001fcc0003f2e000 */
[----:B------:R-:W-:Y:S02]  /*1380*/  @!P0 FSEL R2, R8, R2, !P1 ;  /* 0x0000000208028208 */ /* 0x000fe40004800000 */
[----:B------:R-:W-:Y:S02]  /*1390*/  @!P0 FSEL R11, R9, R11, !P1 ;  /* 0x0000000b090b8208 */ /* 0x000fe40004800000 */
[----:B------:R-:W-:Y:S01]  /*13a0*/  ISETP.GT.AND P0, PT, R0, R5, PT ;  /* 0x000000050000720c */ /* 0x000fe20003f04270 */
[----:B------:R-:W-:Y:S01]  /*13b0*/  SHFL.DOWN PT, R6, R2, 0x4, R5 ;  /* 0x0880000002067989 */ /* 0x000fe200000e0005 */
[----:B------:R-:W-:Y:S02]  /*13c0*/  IMAD.MOV.U32 R8, RZ, RZ, R2 ;  /* 0x000000ffff087224 */ /* 0x000fe400078e0002 */
        /* <DEDUP_REMOVED lines=8> */
[----:B------:R-:W-:Y:S01]  /*1450*/  IMAD.MOV.U32 R8, RZ, RZ, R2 ;  /* 0x000000ffff087224 */ /* 0x000fe200078e0002 */
[C---:B------:R-:W-:Y:S01]  /*1460*/  ISETP.NE.AND P0, PT, R10.reuse, RZ, PT ;  /* 0x000000ff0a00720c */ /* 0x040fe20003f05270 */
[----:B------:R-:W-:Y:S01]  /*1470*/  IMAD.MOV.U32 R9, RZ, RZ, R11 ;  /* 0x000000ffff097224 */ /* 0x000fe200078e000b */
[----:B------:R-:W0:Y:S01]  /*1480*/  SHFL.DOWN PT, R7, R11, 0x8, R5 ;  /* 0x090000000b077989 */ /* 0x000e2200000e0005 */
[----:B------:R-:W-:-:S10]  /*1490*/  VIADD R0, R10, 0x10 ;  /* 0x000000100a007836 */ /* 0x000fd40000000000 */
[----:B------:R-:W1:Y:S01]  /*14a0*/  @!P0 S2R R13, SR_CgaCtaId ;  /* 0x00000000000d8919 */ /* 0x000e620000008800 */
[----:B0-----:R-:W-:-:S06]  /*14b0*/  DSETP.GEU.AND P2, PT, R8, R6, PT ;  /* 0x000000060800722a */ /* 0x001fcc0003f4e000 */
[----:B------:R-:W-:Y:S02]  /*14c0*/  @!P1 FSEL R2, R6, R2, !P2 ;  /* 0x0000000206029208 */ /* 0x000fe40005000000 */
[----:B------:R-:W-:Y:S02]  /*14d0*/  @!P1 FSEL R11, R7, R11, !P2 ;  /* 0x0000000b070b9208 */ /* 0x000fe40005000000 */
[----:B------:R-:W-:Y:S01]  /*14e0*/  ISETP.GT.AND P1, PT, R0, R5, PT ;  /* 0x000000050000720c */ /* 0x000fe20003f24270 */
[----:B------:R-:W-:Y:S01]  /*14f0*/  SHFL.DOWN PT, R6, R2, 0x10, R5 ;  /* 0x0a00000002067989 */ /* 0x000fe200000e0005 */
[----:B------:R-:W-:Y:S01]  /*1500*/  IMAD.MOV.U32 R8, RZ, RZ, R2 ;  /* 0x000000ffff087224 */ /* 0x000fe200078e0002 */
[----:B------:R-:W-:Y:S01]  /*1510*/  @!P0 SHF.R.U32.HI R0, RZ, 0x2, R3 ;  /* 0x00000002ff008819 */ /* 0x000fe20000011603 */
[----:B------:R-:W-:Y:S01]  /*1520*/  IMAD.MOV.U32 R9, RZ, RZ, R11 ;  /* 0x000000ffff097224 */ /* 0x000fe200078e000b */
[----:B------:R-:W0:Y:S02]  /*1530*/  SHFL.DOWN PT, R7, R11, 0x10, R5 ;  /* 0x0a0000000b077989 */ /* 0x000e2400000e0005 */
[----:B------:R-:W-:-:S03]  /*1540*/  @!P0 LOP3.LUT R0, R0, 0xf8, RZ, 0xc0, !PT ;  /* 0x000000f800008812 */ /* 0x000fc600078ec0ff */
[----:B0-----:R-:W-:Y:S01]  /*1550*/  DSETP.GEU.AND P2, PT, R8, R6, PT ;  /* 0x000000060800722a */ /* 0x001fe20003f4e000 */
[----:B------:R-:W-:-:S04]  /*1560*/  @!P0 MOV R8, 0x400 ;  /* 0x0000040000088802 */ /* 0x000fc80000000f00 */
[----:B-1----:R-:W-:Y:S02]  /*1570*/  @!P0 LEA R13, R13, R8, 0x18 ;  /* 0x000000080d0d8211 */ /* 0x002fe400078ec0ff */
[----:B------:R-:W-:Y:S02]  /*1580*/  @!P1 FSEL R2, R6, R2, !P2 ;  /* 0x0000000206029208 */ /* 0x000fe40005000000 */
[----:B------:R-:W-:Y:S01]  /*1590*/  @!P1 FSEL R11, R7, R11, !P2 ;  /* 0x0000000b070b9208 */ /* 0x000fe20005000000 */
[----:B------:R-:W-:Y:S02]  /*15a0*/  @!P0 IMAD.IADD R13, R0, 0x1, R13 ;  /* 0x00000001000d8824 */ /* 0x000fe400078e020d */
[----:B------:R-:W-:Y:S02]  /*15b0*/  IMAD.MOV.U32 R6, RZ, RZ, R2 ;  /* 0x000000ffff067224 */ /* 0x000fe400078e0002 */
[----:B------:R-:W-:-:S05]  /*15c0*/  IMAD.MOV.U32 R7, RZ, RZ, R11 ;  /* 0x000000ffff077224 */ /* 0x000fca00078e000b */
[----:B------:R3:W-:Y:S01]  /*15d0*/  @!P0 STS.64 [R13+0x8], R6 ;  /* 0x000008060d008388 */ /* 0x0007e20000000a00 */
[----:B------:R-:W-:Y:S01]  /*15e0*/  BAR.SYNC.DEFER_BLOCKING 0x0 ;  /* 0x0000000000007b1d */ /* 0x000fe20000010000 */
[----:B------:R-:W-:-:S13]  /*15f0*/  ISETP.NE.AND P0, PT, R3, RZ, PT ;  /* 0x000000ff0300720c */ /* 0x000fda0003f05270 */
[----:B---3--:R-:W-:Y:S05]  /*1600*/  @P0 BRA `(.L_x_17) ;  /* 0x0000004400800947 */ /* 0x008fea0003800000 */
[----:B------:R-:W0:Y:S01]  /*1610*/  S2UR UR5, SR_CgaCtaId ;  /* 0x00000000000579c3 */ /* 0x000e220000008800 */
[----:B------:R-:W-:Y:S01]  /*1620*/  UMOV UR4, 0x400 ;  /* 0x0000040000047882 */ /* 0x000fe20000000000 */
[----:B------:R-:W-:Y:S01]  /*1630*/  ISETP.GT.AND P2, PT, R4, 0x20, PT ;  /* 0x000000200400780c */ /* 0x000fe20003f44270 */
[----:B0-----:R-:W-:-:S09]  /*1640*/  ULEA UR4, UR5, UR4, 0x18 ;  /* 0x0000000405047291 */ /* 0x001fd2000f8ec0ff */
[----:B------:R-:W0:Y:S04]  /*1650*/  LDS.128 R16, [UR4+0x10] ;  /* 0x00001004ff107984 */ /* 0x000e280008000c00 */
[----:B------:R-:W1:Y:S04]  /*1660*/  LDS.128 R12, [UR4+0x20] ;  /* 0x00002004ff0c7984 */ /* 0x000e680008000c00 */
[----:B------:R-:W2:Y:S01]  /*1670*/  LDS.128 R8, [UR4+0x30] ;  /* 0x00003004ff087984 */ /* 0x000ea20008000c00 */
[----:B0-----:R-:W-:-:S06]  /*1680*/  DSETP.GEU.AND P1, PT, R6, R16, PT ;  /* 0x000000100600722a */ /* 0x001fcc0003f2e000 */
[-C--:B------:R-:W-:Y:S02]  /*1690*/  FSEL R3, R16, R6.reuse, !P1 ;  /* 0x0000000610037208 */ /* 0x080fe40004800000 */
[-C--:B------:R-:W-:Y:S02]  /*16a0*/  FSEL R17, R17, R7.reuse, !P1 ;  /* 0x0000000711117208 */ /* 0x080fe40004800000 */
[----:B------:R-:W-:Y:S02]  /*16b0*/  FSEL R6, R3, R6, P2 ;  /* 0x0000000603067208 */ /* 0x000fe40001000000 */
[----:B------:R-:W-:Y:S02]  /*16c0*/  FSEL R7, R17, R7, P2 ;  /* 0x0000000711077208 */ /* 0x000fe40001000000 */
[C---:B------:R-:W-:Y:S01]  /*16d0*/  ISETP.GT.AND P1, PT, R4.reuse, 0x40, PT ;  /* 0x000000400400780c */ /* 0x040fe20003f24270 */
[----:B------:R-:W-:Y:S01]  /*16e0*/  IMAD.MOV.U32 R2, RZ, RZ, R6 ;  /* 0x000000ffff027224 */ /* 0x000fe200078e0006 */
[----:B------:R-:W-:Y:S01]  /*16f0*/  ISETP.GT.AND P2, PT, R4, 0x60, PT ;  /* 0x000000600400780c */ /* 0x000fe20003f44270 */
[----:B------:R-:W-:-:S06]  /*1700*/  IMAD.MOV.U32 R3, RZ, RZ, R7 ;  /* 0x000000ffff037224 */ /* 0x000fcc00078e0007 */
[----:B------:R-:W-:-:S06]  /*1710*/  DSETP.GEU.AND P3, PT, R2, R18, PT ;  /* 0x000000120200722a */ /* 0x000fcc0003f6e000 */
[----:B------:R-:W-:Y:S02]  /*1720*/  @P1 FSEL R6, R18, R6, !P3 ;  /* 0x0000000612061208 */ /* 0x000fe40005800000 */
[----:B------:R-:W-:Y:S02]  /*1730*/  @P1 FSEL R7, R19, R7, !P3 ;  /* 0x0000000713071208 */ /* 0x000fe40005800000 */
[----:B------:R-:W-:Y:S01]  /*1740*/  ISETP.GT.AND P1, PT, R4, 0x80, PT ;  /* 0x000000800400780c */ /* 0x000fe20003f24270 */
[----:B------:R-:W-:Y:S02]  /*1750*/  IMAD.MOV.U32 R2, RZ, RZ, R6 ;  /* 0x000000ffff027224 */ /* 0x000fe400078e0006 */
[----:B------:R-:W-:-:S06]  /*1760*/  IMAD.MOV.U32 R3, RZ, RZ, R7 ;  /* 0x000000ffff037224 */ /* 0x000fcc00078e0007 */
[----:B-1----:R-:W-:Y:S01]  /*1770*/  DSETP.GEU.AND P3, PT, R2, R12, PT ;  /* 0x0000000c0200722a */ /* 0x002fe20003f6e000 */
[----:B------:R-:W0:Y:S05]  /*1780*/  LDS.64 R2, [UR4+0x40] ;  /* 0x00004004ff027984 */ /* 0x000e2a0008000a00 */
[----:B------:R-:W-:Y:S02]  /*1790*/  @P2 FSEL R6, R12, R6, !P3 ;  /* 0x000000060c062208 */ /* 0x000fe40005800000 */
[----:B------:R-:W-:Y:S02]  /*17a0*/  @P2 FSEL R7, R13, R7, !P3 ;  /* 0x000000070d072208 */ /* 0x000fe40005800000 */
[----:B------:R-:W-:-:S04]  /*17b0*/  ISETP.GT.AND P2, PT, R4, 0xa0, PT ;  /* 0x000000a00400780c */ /* 0x000fc80003f44270 */
[----:B------:R-:W-:-:S06]  /*17c0*/  DSETP.GEU.AND P3, PT, R6, R14, PT ;  /* 0x0000000e0600722a */ /* 0x000fcc0003f6e000 */
[----:B------:R-:W-:Y:S02]  /*17d0*/  @P1 FSEL R6, R14, R6, !P3 ;  /* 0x000000060e061208 */ /* 0x000fe40005800000 */
[----:B------:R-:W-:Y:S02]  /*17e0*/  @P1 FSEL R7, R15, R7, !P3 ;  /* 0x000000070f071208 */ /* 0x000fe40005800000 */
[----:B------:R-:W-:-:S04]  /*17f0*/  ISETP.GT.AND P1, PT, R4, 0xc0, PT ;  /* 0x000000c00400780c */ /* 0x000fc80003f24270 */
[----:B--2---:R-:W-:-:S06]  /*1800*/  DSETP.GEU.AND P3, PT, R6, R8, PT ;  /* 0x000000080600722a */ /* 0x004fcc0003f6e000 */
[----:B------:R-:W-:Y:S02]  /*1810*/  @P2 FSEL R6, R8, R6, !P3 ;  /* 0x0000000608062208 */ /* 0x000fe40005800000 */
[----:B------:R-:W-:Y:S02]  /*1820*/  @P2 FSEL R7, R9, R7, !P3 ;  /* 0x0000000709072208 */ /* 0x000fe40005800000 */
[----:B------:R-:W-:-:S04]  /*1830*/  ISETP.GT.AND P2, PT, R4, 0xe0, PT ;  /* 0x000000e00400780c */ /* 0x000fc80003f44270 */
[----:B------:R-:W-:-:S06]  /*1840*/  DSETP.GEU.AND P3, PT, R6, R10, PT ;  /* 0x0000000a0600722a */ /* 0x000fcc0003f6e000 */
[----:B------:R-:W-:Y:S02]  /*1850*/  @P1 FSEL R6, R10, R6, !P3 ;  /* 0x000000060a061208 */ /* 0x000fe40005800000 */
[----:B------:R-:W-:-:S03]  /*1860*/  @P1 FSEL R7, R11, R7, !P3 ;  /* 0x000000070b071208 */ /* 0x000fc60005800000 */
[----:B------:R-:W-:Y:S02]  /*1870*/  IMAD.MOV.U32 R4, RZ, RZ, R6 ;  /* 0x000000ffff047224 */ /* 0x000fe400078e0006 */
[----:B------:R-:W-:-:S06]  /*1880*/  IMAD.MOV.U32 R5, RZ, RZ, R7 ;  /* 0x000000ffff057224 */ /* 0x000fcc00078e0007 */
[----:B0-----:R-:W-:-:S06]  /*1890*/  DSETP.GEU.AND P1, PT, R4, R2, PT ;  /* 0x000000020400722a */ /* 0x001fcc0003f2e000 */
[----:B------:R-:W-:Y:S02]  /*18a0*/  @P2 FSEL R6, R2, R6, !P1 ;  /* 0x0000000602062208 */ /* 0x000fe40004800000 */
[----:B------:R-:W-:Y:S01]  /*18b0*/  @P2 FSEL R7, R3, R7, !P1 ;  /* 0x0000000703072208 */ /* 0x000fe20004800000 */
[----:B------:R-:W-:Y:S06]  /*18c0*/  BRA `(.L_x_17) ;  /* 0x0000004000d07947 */ /* 0x000fec0003800000 */
.L_x_3:
[----:B------:R-:W0:Y:S01]  /*18d0*/  S2R R0, SR_TID.X ;  /* 0x0000000000007919 */ /* 0x000e220000002100 */
[----:B------:R-:W1:Y:S02]  /*18e0*/  LDCU.64 UR4, c[0x0][0x380] ;  /* 0x00007000ff0477ac */ /* 0x000e640008000a00 */
[----:B-1----:R-:W-:Y:S02]  /*18f0*/  IMAD.U32 R2, RZ, RZ, UR4 ;  /* 0x00000004ff027e24 */ /* 0x002fe4000f8e00ff */
[----:B------:R-:W-:Y:S02]  /*1900*/  IMAD.U32 R3, RZ, RZ, UR5 ;  /* 0x00000005ff037e24 */ /* 0x000fe4000f8e00ff */
[----:B0-----:R-:W-:-:S04]  /*1910*/  IMAD.SHL.U32 R5, R0, 0x4, RZ ;  /* 0x0000000400057824 */ /* 0x001fc800078e00ff */
[----:B------:R-:W-:-:S05]  /*1920*/  IMAD.WIDE.U32 R6, R5, 0x8, R2 ;  /* 0x0000000805067825 */ /* 0x000fca00078e0002 */
[----:B------:R-:W2:Y:S04]  /*1930*/  LDG.E.128.CONSTANT R20, desc[UR6][R6.64] ;  /* 0x0000000606147981 */ /* 0x000ea8000c1e9d00 */
[----:B------:R-:W3:Y:S04]  /*1940*/  LDG.E.128.CONSTANT R12, desc[UR6][R6.64+0x10] ;  /* 0x00001006060c7981 */ /* 0x000ee8000c1e9d00 */
[----:B------:R-:W4:Y:S04]  /*1950*/  LDG.E.128.CONSTANT R8, desc[UR6][R6.64+0x2000] ;  /* 0x0020000606087981 */ /* 0x000f28000c1e9d00 */
[----:B------:R0:W5:Y:S01]  /*1960*/  LDG.E.128.CONSTANT R16, desc[UR6][R6.64+0x2010] ;  /* 0x0020100606107981 */ /* 0x000162000c1e9d00 */
[----:B------:R-:W-:Y:S01]  /*1970*/  ISETP.GE.U32.AND P1, PT, R4, 0x1000, PT ;  /* 0x000010000400780c */ /* 0x000fe20003f26070 */
[----:B------:R-:W-:Y:S01]  /*1980*/  UMOV UR4, 0x800 ;  /* 0x0000080000047882 */ /* 0x000fe20000000000 */
[----:B--2---:R-:W-:-:S06]  /*1990*/  DSETP.GEU.AND P0, PT, R20, R22, PT ;  /* 0x000000161400722a */ /* 0x004fcc0003f0e000 */
[----:B------:R-:W-:Y:S02]  /*19a0*/  FSEL R20, R22, R20, !P0 ;  /* 0x0000001416147208 */ /* 0x000fe40004000000 */
[----:B------:R-:W-:-:S06]  /*19b0*/  FSEL R21, R23, R21, !P0 ;  /* 0x0000001517157208 */ /* 0x000fcc0004000000 */
[----:B---3--:R-:W-:-:S06]  /*19c0*/  DSETP.GEU.AND P0, PT, R20, R12, PT ;  /* 0x0000000c1400722a */ /* 0x008fcc0003f0e000 */
[----:B------:R-:W-:Y:S02]  /*19d0*/  FSEL R12, R12, R20, !P0 ;  /* 0x000000140c0c7208 */ /* 0x000fe40004000000 */
[----:B------:R-:W-:-:S06]  /*19e0*/  FSEL R13, R13, R21, !P0 ;  /* 0x000000150d0d7208 */ /* 0x000fcc0004000000 */
[----:B------:R-:W-:-:S06]  /*19f0*/  DSETP.GEU.AND P0, PT, R12, R14, PT ;  /* 0x0000000e0c00722a */ /* 0x000fcc0003f0e000 */
[----:B------:R-:W-:Y:S02]  /*1a00*/  FSEL R12, R14, R12, !P0 ;  /* 0x0000000c0e0c7208 */ /* 0x000fe40004000000 */
[----:B------:R-:W-:-:S06]  /*1a10*/  FSEL R13, R15, R13, !P0 ;  /* 0x0000000d0f0d7208 */ /* 0x000fcc0004000000 */
[----:B----4-:R-:W-:-:S06]  /*1a20*/  DSETP.GEU.AND P0, PT, R12, R8, PT ;  /* 0x000000080c00722a */ /* 0x010fcc0003f0e000 */
[----:B0-----:R-:W-:Y:S02]  /*1a30*/  FSEL R6, R8, R12, !P0 ;  /* 0x0000000c08067208 */ /* 0x001fe40004000000 */
[----:B------:R-:W-:-:S06]  /*1a40*/  FSEL R7, R9, R13, !P0 ;  /* 0x0000000d09077208 */ /* 0x000fcc0004000000 */
[----:B------:R-:W-:-:S06]  /*1a50*/  DSETP.GEU.AND P0, PT, R6, R10, PT ;  /* 0x0000000a0600722a */ /* 0x000fcc0003f0e000 */
[----:B------:R-:W-:Y:S02]  /*1a60*/  FSEL R6, R10, R6, !P0 ;  /* 0x000000060a067208 */ /* 0x000fe40004000000 */
[----:B------:R-:W-:-:S06]  /*1a70*/  FSEL R7, R11, R7, !P0 ;  /* 0x000000070b077208 */ /* 0x000fcc0004000000 */
[----:B-----5:R-:W-:-:S06]  /*1a80*/  DSETP.GEU.AND P0, PT, R6, R16, PT ;  /* 0x000000100600722a */ /* 0x020fcc0003f0e000 */
[----:B------:R-:W-:Y:S02]  /*1a90*/  FSEL R6, R16, R6, !P0 ;  /* 0x0000000610067208 */ /* 0x000fe40004000000 */
[----:B------:R-:W-:-:S06]  /*1aa0*/  FSEL R7, R17, R7, !P0 ;  /* 0x0000000711077208 */ /* 0x000fcc0004000000 */
[----:B------:R-:W-:-:S06]  /*1ab0*/  DSETP.GEU.AND P0, PT, R6, R18, PT ;  /* 0x000000120600722a */ /* 0x000fcc0003f0e000 */
[----:B------:R-:W-:Y:S02]  /*1ac0*/  FSEL R6, R18, R6, !P0 ;  /* 0x0000000612067208 */ /* 0x000fe40004000000 */
[----:B------:R-:W-:Y:S01]  /*1ad0*/  FSEL R7, R19, R7, !P0 ;  /* 0x0000000713077208 */ /* 0x000fe20004000000 */
[----:B------:R-:W-:Y:S06]  /*1ae0*/  @!P1 BRA `(.L_x_18) ;  /* 0x0000000000a49947 */ /* 0x000fec0003800000 */
[----:B------:R-:W0:Y:S01]  /*1af0*/  LDC R24, c[0x0][0x390] ;  /* 0x0000e400ff187b82 */ /* 0x000e220000000800 */
[----:B------:R-:W-:Y:S01]  /*1b00*/  VIADD R25, R4, 0xfffff800 ;  /* 0xfffff80004197836 */ /* 0x000fe20000000000 */
[----:B------:R-:W-:-:S06]  /*1b10*/  UMOV UR4, 0x800 ;  /* 0x0000080000047882 */ /* 0x000fcc0000000000 */
[----:B------:R-:W1:Y:S02]  /*1b20*/  LDC.64 R2, c[0x0][0x380] ;  /* 0x0000e000ff027b82 */ /* 0x000e640000000a00 */
.L_x_20:
[----:B------:R-:W-:-:S04]  /*1b30*/  VIADD R27, R5, UR4 ;  /* 0x00000004051b7c36 */ /* 0x000fc80008000000 */
[----:B-1----:R-:W-:-:S05]  /*1b40*/  IMAD.WIDE.U32 R26, R27, 0x8, R2 ;  /* 0x000000081b1a7825 */ /* 0x002fca00078e0002 */
[----:B------:R-:W2:Y:S04]  /*1b50*/  LDG.E.128.CONSTANT R12, desc[UR6][R26.64] ;  /* 0x000000061a0c7981 */ /* 0x000ea8000c1e9d00 */
[----:B------:R-:W3:Y:S04]  /*1b60*/  LDG.E.128.CONSTANT R16, desc[UR6][R26.64+0x10] ;  /* 0x000010061a107981 */ /* 0x000ee8000c1e9d00 */
[----:B------:R-:W4:Y:S04]  /*1b70*/  LDG.E.128.CONSTANT R20, desc[UR6][R26.64+0x2000] ;  /* 0x002000061a147981 */ /* 0x000f28000c1e9d00 */
[----:B------:R-:W5:Y:S01]  /*1b80*/  LDG.E.128.CONSTANT R8, desc[UR6][R26.64+0x2010] ;  /* 0x002010061a087981 */ /* 0x000f62000c1e9d00 */
[----:B0-----:R-:W-:Y:S01]  /*1b90*/  IMAD.MOV.U32 R4, RZ, RZ, R24 ;  /* 0x000000ffff047224 */ /* 0x001fe200078e0018 */
[----:B--2---:R-:W-:-:S06]  /*1ba0*/  DSETP.GEU.AND P0, PT, R6, R12, PT ;  /* 0x0000000c0600722a */ /* 0x004fcc0003f0e000 */
[----:B------:R-:W-:Y:S02]  /*1bb0*/  FSEL R6, R12, R6, !P0 ;  /* 0x000000060c067208 */ /* 0x000fe40004000000 */
[----:B------:R-:W-:-:S06]  /*1bc0*/  FSEL R7, R13, R7, !P0 ;  /* 0x000000070d077208 */ /* 0x000fcc0004000000 */
[----:B------:R-:W-:-:S06]  /*1bd0*/  DSETP.GEU.AND P0, PT, R6, R14, PT ;  /* 0x0000000e0600722a */ /* 0x000fcc0003f0e000 */
        /* <DEDUP_REMOVED lines=14> */
[----:B-----5:R-:W-:-:S06]  /*1cc0*/  DSETP.GEU.AND P0, PT, R6, R8, PT ;  /* 0x000000080600722a */ /* 0x020fcc0003f0e000 */
[----:B------:R-:W-:Y:S01]  /*1cd0*/  FSEL R6, R8, R6, !P0 ;  /* 0x0000000608067208 */ /* 0x000fe20004000000 */
[----:B------:R-:W-:Y:S01]  /*1ce0*/  VIADD R8, R4, -UR4 ;  /* 0x8000000404087c36 */ /* 0x000fe20008000000 */
[----:B------:R-:W-:-:S04]  /*1cf0*/  FSEL R7, R9, R7, !P0 ;  /* 0x0000000709077208 */ /* 0x000fc80004000000 */
[----:B------:R-:W-:Y:S02]  /*1d00*/  ISETP.GE.AND P1, PT, R8, 0x800, PT ;  /* 0x000008000800780c */ /* 0x000fe40003f26270 */
[----:B------:R-:W-:-:S06]  /*1d10*/  DSETP.GEU.AND P0, PT, R6, R10, PT ;  /* 0x0000000a0600722a */ /* 0x000fcc0003f0e000 */
[----:B------:R-:W-:Y:S02]  /*1d20*/  FSEL R6, R10, R6, !P0 ;  /* 0x000000060a067208 */ /* 0x000fe40004000000 */
[----:B------:R-:W-:-:S03]  /*1d30*/  FSEL R7, R11, R7, !P0 ;  /* 0x000000070b077208 */ /* 0x000fc60004000000 */
[----:B------:R-:W-:Y:S05]  /*1d40*/  @!P1 BRA `(.L_x_19) ;  /* 0x0000000c00009947 */ /* 0x000fea0003800000 */
[----:B------:R-:W-:-:S06]  /*1d50*/  UIADD3 UR4, UPT, UPT, UR4, 0x800, URZ ;  /* 0x0000080004047890 */ /* 0x000fcc000fffe0ff */
[----:B------:R-:W-:-:S13]  /*1d60*/  ISETP.LT.AND P0, PT, R25, UR4, PT ;  /* 0x0000000419007c0c */ /* 0x000fda000bf01270 */
[----:B------:R-:W-:Y:S05]  /*1d70*/  @!P0 BRA `(.L_x_20) ;  /* 0xfffffffc006c8947 */ /* 0x000fea000383ffff */
.L_x_18:
[----:B------:R-:W-:-:S13]  /*1d80*/  ISETP.LE.AND P0, PT, R4, UR4, PT ;  /* 0x0000000404007c0c */ /* 0x000fda000bf03270 */
[----:B------:R-:W-:Y:S05]  /*1d90*/  @P0 BRA `(.L_x_19) ;  /* 0x0000000800ec0947 */ /* 0x000fea0003800000 */
[----:B------:R-:W-:Y:S01]  /*1da0*/  VIADD R41, R4, -UR4 ;  /* 0x8000000404297c36 */ /* 0x000fe20008000000 */
[----:B------:R-:W-:Y:S04]  /*1db0*/  BSSY.RECONVERGENT B1, `(.L_x_19) ;  /* 0x00000b9000017945 */ /* 0x000fe80003800200 */
[----:B------:R-:W-:-:S13]  /*1dc0*/  ISETP.GE.AND P0, PT, R0, R41, PT ;  /* 0x000000290000720c */ /* 0x000fda0003f06270 */
[----:B------:R-:W-:Y:S05]  /*1dd0*/  @P0 BRA `(.L_x_21) ;  /* 0x0000000800d80947 */ /* 0x000fea0003800000 */
[----:B------:R-:W-:Y:S01]  /*1de0*/  LOP3.LUT R5, RZ, R0, RZ, 0x33, !PT ;  /* 0x00000000ff057212 */ /* 0x000fe200078e33ff */
[----:B------:R-:W-:Y:S01]  /*1df0*/  BSSY.RECONVERGENT B2, `(.L_x_22) ;  /* 0x0000016000027945 */ /* 0x000fe20003800200 */
[----:B------:R-:W-:Y:S02]  /*1e00*/  IMAD.MOV.U32 R40, RZ, RZ, R0 ;  /* 0x000000ffff287224 */ /* 0x000fe400078e0000 */
[----:B------:R-:W-:-:S04]  /*1e10*/  IADD3 R4, PT, PT, R4, -UR4, R5 ;  /* 0x8000000404047c10 */ /* 0x000fc8000fffe005 */
[C---:B------:R-:W-:Y:S02]  /*1e20*/  LOP3.LUT R5, R4.reuse, 0x300, RZ, 0xc0, !PT ;  /* 0x0000030004057812 */ /* 0x040fe400078ec0ff */
[----:B------:R-:W-:Y:S02]  /*1e30*/  ISETP.GE.U32.AND P2, PT, R4, 0x300, PT ;  /* 0x000003000400780c */ /* 0x000fe40003f46070 */
[----:B------:R-:W-:-:S13]  /*1e40*/  ISETP.NE.AND P0, PT, R5, 0x300, PT ;  /* 0x000003000500780c */ /* 0x000fda0003f05270 */
[----:B------:R-:W-:Y:S05]  /*1e50*/  @!P0 BRA `(.L_x_23) ;  /* 0x00000000003c8947 */ /* 0x000fea0003800000 */
[----:B------:R-:W-:Y:S01]  /*1e60*/  LEA.HI R4, R4, 0x1, RZ, 0x18 ;  /* 0x0000000104047811 */ /* 0x000fe200078fc0ff */
[----:B------:R-:W-:Y:S02]  /*1e70*/  VIADD R9, R0, UR4 ;  /* 0x0000000400097c36 */ /* 0x000fe40008000000 */
[----:B------:R-:W-:Y:S01]  /*1e80*/  IMAD.MOV.U32 R40, RZ, RZ, R0 ;  /* 0x000000ffff287224 */ /* 0x000fe200078e0000 */
[----:B------:R-:W-:-:S05]  /*1e90*/  LOP3.LUT R4, R4, 0x3, RZ, 0xc0, !PT ;  /* 0x0000000304047812 */ /* 0x000fca00078ec0ff */
[----:B------:R-:W-:-:S07]  /*1ea0*/  IMAD.MOV R8, RZ, RZ, -R4 ;  /* 0x000000ffff087224 */ /* 0x000fce00078e0a04 */
.L_x_24:
[----:B------:R-:W-:-:S06]  /*1eb0*/  IMAD.WIDE.U32 R4, R9, 0x8, R2 ;  /* 0x0000000809047825 */ /* 0x000fcc00078e0002 */
[----:B------:R-:W2:Y:S01]  /*1ec0*/  LDG.E.64.CONSTANT R4, desc[UR6][R4.64] ;  /* 0x0000000604047981 */ /* 0x000ea2000c1e9b00 */
[----:B------:R-:W-:Y:S02]  /*1ed0*/  VIADD R8, R8, 0x1 ;  /* 0x0000000108087836 */ /* 0x000fe40000000000 */
[----:B------:R-:W-:Y:S02]  /*1ee0*/  VIADD R40, R40, 0x100 ;  /* 0x0000010028287836 */ /* 0x000fe40000000000 */
[----:B------:R-:W-:Y:S01]  /*1ef0*/  VIADD R9, R9, 0x100 ;  /* 0x0000010009097836 */ /* 0x000fe20000000000 */
[----:B------:R-:W-:Y:S01]  /*1f00*/  ISETP.NE.AND P1, PT, R8, RZ, PT ;  /* 0x000000ff0800720c */ /* 0x000fe20003f25270 */
[----:B--2---:R-:W-:-:S06]  /*1f10*/  DSETP.GEU.AND P0, PT, R6, R4, PT ;  /* 0x000000040600722a */ /* 0x004fcc0003f0e000 */
[----:B------:R-:W-:Y:S02]  /*1f20*/  FSEL R6, R4, R6, !P0 ;  /* 0x0000000604067208 */ /* 0x000fe40004000000 */
[----:B------:R-:W-:-:S04]  /*1f30*/  FSEL R7, R5, R7, !P0 ;  /* 0x0000000705077208 */ /* 0x000fc80004000000 */
[----:B------:R-:W-:Y:S05]  /*1f40*/  @P1 BRA `(.L_x_24) ;  /* 0xfffffffc00d81947 */ /* 0x000fea000383ffff */
.L_x_23:
[----:B------:R-:W-:Y:S05]  /*1f50*/  BSYNC.RECONVERGENT B2 ;  /* 0x0000000000027941 */ /* 0x000fea0003800200 */
.L_x_22:
[----:B------:R-:W-:Y:S05]  /*1f60*/  @!P2 BRA `(.L_x_21) ;  /* 0x000000080074a947 */ /* 0x000fea0003800000 */
[----:B------:R-:W0:Y:S01]  /*1f70*/  LDCU.64 UR8, c[0x0][0x380] ;  /* 0x00007000ff0877ac */ /* 0x000e220008000a00 */
[----:B------:R-:W-:Y:S01]  /*1f80*/  IMAD.IADD R9, R41, 0x1, -R40 ;  /* 0x0000000129097824 */ /* 0x000fe200078e0a28 */
[C---:B------:R-:W-:Y:S01]  /*1f90*/  IADD3 R5, P0, PT, R40.reuse, UR4, RZ ;  /* 0x0000000428057c10 */ /* 0x040fe2000ff1e0ff */
[----:B------:R-:W-:Y:S01]  /*1fa0*/  BSSY.RECONVERGENT B2, `(.L_x_25) ;  /* 0x0000059000027945 */ /* 0x000fe20003800200 */
[----:B------:R-:W-:Y:S02]  /*1fb0*/  VIADD R43, R40, UR4 ;  /* 0x00000004282b7c36 */ /* 0x000fe40008000000 */
[----:B------:R-:W-:Y:S01]  /*1fc0*/  ISETP.GT.AND P1, PT, R9, 0xc00, PT ;  /* 0x00000c000900780c */ /* 0x000fe20003f24270 */
[----:B------:R-:W-:Y:S01]  /*1fd0*/  IMAD.X R8, RZ, RZ, RZ, P0 ;  /* 0x000000ffff087224 */ /* 0x000fe200000e06ff */
[----:B0-----:R-:W-:-:S04]  /*1fe0*/  LEA R4, P0, R5, UR8, 0x3 ;  /* 0x0000000805047c11 */ /* 0x001fc8000f8018ff */
[----:B------:R-:W-:Y:S02]  /*1ff0*/  LEA.HI.X R5, R5, UR9, R8, 0x3, P0 ;  /* 0x0000000905057c11 */ /* 0x000fe400080f1c08 */
[----:B------:R-:W-:-:S05]  /*2000*/  IADD3 R4, P0, PT, R4, 0x1000, RZ ;  /* 0x0000100004047810 */ /* 0x000fca0007f1e0ff */
[----:B------:R-:W-:Y:S01]  /*2010*/  IMAD.X R5, RZ, RZ, R5, P0 ;  /* 0x000000ffff057224 */ /* 0x000fe200000e0605 */
[----:B------:R-:W-:Y:S01]  /*2020*/  PLOP3.LUT P0, PT, PT, PT, PT, 0x80, 0x8 ;  /* 0x000000000008781c */ /* 0x000fe20003f0f070 */
[----:B------:R-:W-:-:S12]  /*2030*/  @!P1 BRA `(.L_x_26) ;  /* 0x00000004003c9947 */ /* 0x000fd80003800000 */
[----:B------:R-:W-:Y:S01]  /*2040*/  PLOP3.LUT P0, PT, PT, PT, PT, 0x8, 0x80 ;  /* 0x000000000080781c */ /* 0x000fe20003f0e170 */
[----:B------:R-:W-:-:S12]  /*2050*/  VIADD R45, R41, 0xfffff400 ;  /* 0xfffff400292d7836 */ /* 0x000fd80000000000 */
.L_x_27:
[C---:B------:R-:W-:Y:S01]  /*2060*/  IMAD.WIDE.U32 R38, R43.reuse, 0x8, R2 ;  /* 0x000000082b267825 */ /* 0x040fe200078e0002 */
[----:B------:R-:W2:Y:S04]  /*2070*/  LDG.E.64.CONSTANT R8, desc[UR6][R4.64+-0x800] ;  /* 0xfff8000604087981 */ /* 0x000ea8000c1e9b00 */
[----:B------:R-:W3:Y:S04]  /*2080*/  LDG.E.64.CONSTANT R10, desc[UR6][R4.64] ;  /* 0x00000006040a7981 */ /* 0x000ee8000c1e9b00 */
[----:B------:R-:W4:Y:S01]  /*2090*/  LDG.E.64.CONSTANT R38, desc[UR6][R38.64] ;  /* 0x0000000626267981 */ /* 0x000f22000c1e9b00 */
[----:B------:R-:W-:-:S03]  /*20a0*/  VIADD R15, R43, 0x400 ;  /* 0x000004002b0f7836 */ /* 0x000fc60000000000 */
[----:B------:R-:W5:Y:S01]  /*20b0*/  LDG.E.64.CONSTANT R12, desc[UR6][R4.64+0x800] ;  /* 0x00080006040c7981 */ /* 0x000f62000c1e9b00 */
[----:B------:R-:W-:-:S03]  /*20c0*/  IMAD.WIDE.U32 R14, R15, 0x8, R2 ;  /* 0x000000080f0e7825 */ /* 0x000fc600078e0002 */
[----:B------:R-:W5:Y:S04]  /*20d0*/  LDG.E.64.CONSTANT R16, desc[UR6][R4.64+0x1800] ;  /* 0x0018000604107981 */ /* 0x000f68000c1e9b00 */
[----:B------:R-:W5:Y:S04]  /*20e0*/  LDG.E.64.CONSTANT R14, desc[UR6][R14.64] ;  /* 0x000000060e0e7981 */ /* 0x000f68000c1e9b00 */
[----:B------:R-:W5:Y:S01]  /*20f0*/  LDG.E.64.CONSTANT R18, desc[UR6][R4.64+0x2000] ;  /* 0x0020000604127981 */ /* 0x000f62000c1e9b00 */
        /* <DEDUP_REMOVED lines=11> */
[----:B------:R-:W5:Y:S04]  /*21b0*/  LDG.E.64.CONSTANT R34, desc[UR6][R4.64+0x6000] ;  /* 0x0060000604227981 */ /* 0x000f68000c1e9b00 */
[----:B------:R0:W5:Y:S01]  /*21c0*/  LDG.E.64.CONSTANT R36, desc[UR6][R4.64+0x6800] ;  /* 0x0068000604247981 */ /* 0x000162000c1e9b00 */
[----:B------:R-:W-:-:S05]  /*21d0*/  VIADD R40, R40, 0x1000 ;  /* 0x0000100028287836 */ /* 0x000fca0000000000 */
[----:B------:R-:W-:Y:S02]  /*21e0*/  ISETP.GE.AND P2, PT, R40, R45, PT ;  /* 0x0000002d2800720c */ /* 0x000fe40003f46270 */
[----:B0-----:R-:W-:Y:S01]  /*21f0*/  IADD3 R4, P3, PT, R4, 0x8000, RZ ;  /* 0x0000800004047810 */ /* 0x001fe20007f7e0ff */
[----:B------:R-:W-:-:S04]  /*2200*/  VIADD R43, R43, 0x1000 ;  /* 0x000010002b2b7836 */ /* 0x000fc80000000000 */
[----:B------:R-:W-:Y:S01]  /*2210*/  IMAD.X R5, RZ, RZ, R5, P3 ;  /* 0x000000ffff057224 */ /* 0x000fe200018e0605 */
[----:B----4-:R-:W-:-:S06]  /*2220*/  DSETP.GEU.AND P1, PT, R6, R38, PT ;  /* 0x000000260600722a */ /* 0x010fcc0003f2e000 */
[----:B------:R-:W-:Y:S02]  /*2230*/  FSEL R6, R38, R6, !P1 ;  /* 0x0000000626067208 */ /* 0x000fe40004800000 */
[----:B------:R-:W-:-:S06]  /*2240*/  FSEL R7, R39, R7, !P1 ;  /* 0x0000000727077208 */ /* 0x000fcc0004800000 */
[----:B--2---:R-:W-:-:S06]  /*2250*/  DSETP.GEU.AND P1, PT, R6, R8, PT ;  /* 0x000000080600722a */ /* 0x004fcc0003f2e000 */
[----:B------:R-:W-:Y:S02]  /*2260*/  FSEL R6, R8, R6, !P1 ;  /* 0x0000000608067208 */ /* 0x000fe40004800000 */
[----:B------:R-:W-:-:S06]  /*2270*/  FSEL R7, R9, R7, !P1 ;  /* 0x0000000709077208 */ /* 0x000fcc0004800000 */
[----:B---3--:R-:W-:-:S06]  /*2280*/  DSETP.GEU.AND P1, PT, R6, R10, PT ;  /* 0x0000000a0600722a */ /* 0x008fcc0003f2e000 */
[----:B------:R-:W-:Y:S02]  /*2290*/  FSEL R6, R10, R6, !P1 ;  /* 0x000000060a067208 */ /* 0x000fe40004800000 */
[----:B------:R-:W-:-:S06]  /*22a0*/  FSEL R7, R11, R7, !P1 ;  /* 0x000000070b077208 */ /* 0x000fcc0004800000 */
[----:B-----5:R-:W-:-:S06]  /*22b0*/  DSETP.GEU.AND P1, PT, R6, R12, PT ;  /* 0x0000000c0600722a */ /* 0x020fcc0003f2e000 */
        /* <DEDUP_REMOVED lines=39> */
.L_x_26:
[----:B------:R-:W-:Y:S05]  /*2530*/  BSYNC.RECONVERGENT B2 ;  /* 0x0000000000027941 */ /* 0x000fea0003800200 */
.L_x_25:
[----:B------:R-:W-:Y:S01]  /*2540*/  IMAD.IADD R8, R41, 0x1, -R40 ;  /* 0x0000000129087824 */ /* 0x000fe200078e0a28 */
[----:B------:R-:W-:Y:S04]  /*2550*/  BSSY.RECONVERGENT B2, `(.L_x_28) ;  /* 0x000002b000027945 */ /* 0x000fe80003800200 */
[----:B------:R-:W-:-:S13]  /*2560*/  ISETP.GT.AND P1, PT, R8, 0x400, PT ;  /* 0x000004000800780c */ /* 0x000fda0003f24270 */
[----:B------:R-:W-:Y:S05]  /*2570*/  @!P1 BRA `(.L_x_29) ;  /* 0x0000000000a09947 */ /* 0x000fea0003800000 */
        /* <DEDUP_REMOVED lines=9> */
[----:B------:R-:W5:Y:S04]  /*2610*/  LDG.E.64.CONSTANT R22, desc[UR6][R4.64+0x2000] ;  /* 0x0020000604167981 */ /* 0x000f68000c1e9b00 */
[----:B------:R0:W5:Y:S01]  /*2620*/  LDG.E.64.CONSTANT R8, desc[UR6][R4.64+0x2800] ;  /* 0x0028000604087981 */ /* 0x000162000c1e9b00 */
[----:B------:R-:W-:-:S02]  /*2630*/  VIADD R40, R40, 0x800 ;  /* 0x0000080028287836 */ /* 0x000fc40000000000 */
[----:B------:R-:W-:Y:S01]  /*2640*/  VIADD R43, R43, 0x800 ;  /* 0x000008002b2b7836 */ /* 0x000fe20000000000 */
[----:B0-----:R-:W-:-:S05]  /*2650*/  IADD3 R4, P2, PT, R4, 0x4000, RZ ;  /* 0x0000400004047810 */ /* 0x001fca0007f5e0ff */
        /* <DEDUP_REMOVED lines=22> */
[----:B------:R-:W-:Y:S01]  /*27c0*/  DSETP.GEU.AND P1, PT, R6, R8, PT ;  /* 0x000000080600722a */ /* 0x000fe20003f2e000 */
[----:B------:R-:W-:-:S05]  /*27d0*/  PLOP3.LUT P0, PT, PT, PT, PT, 0x8, 0x80 ;  /* 0x000000000080781c */ /* 0x000fca0003f0e170 */
[----:B------:R-:W-:Y:S02]  /*27e0*/  FSEL R6, R8, R6, !P1 ;  /* 0x0000000608067208 */ /* 0x000fe40004800000 */
[----:B------:R-:W-:-:S07]  /*27f0*/  FSEL R7, R9, R7, !P1 ;  /* 0x0000000709077208 */ /* 0x000fce0004800000 */
.L_x_29:
[----:B------:R-:W-:Y:S05]  /*2800*/  BSYNC.RECONVERGENT B2 ;  /* 0x0000000000027941 */ /* 0x000fea0003800200 */
.L_x_28:
[----:B------:R-:W-:-:S13]  /*2810*/  ISETP.LT.OR P0, PT, R40, R41, P0 ;  /* 0x000000292800720c */ /* 0x000fda0000701670 */
[----:B------:R-:W-:Y:S05]  /*2820*/  @!P0 BRA `(.L_x_21) ;  /* 0x0000000000448947 */ /* 0x000fea0003800000 */
[----:B------:R-:W-:Y:S01]  /*2830*/  IMAD.WIDE.U32 R2, R43, 0x8, R2 ;  /* 0x000000082b027825 */ /* 0x000fe200078e0002 */
[----:B------:R-:W2:Y:S04]  /*2840*/  LDG.E.64.CONSTANT R8, desc[UR6][R4.64+-0x800] ;  /* 0xfff8000604087981 */ /* 0x000ea8000c1e9b00 */
[----:B------:R-:W3:Y:S04]  /*2850*/  LDG.E.64.CONSTANT R10, desc[UR6][R4.64] ;  /* 0x00000006040a7981 */ /* 0x000ee8000c1e9b00 */
[----:B------:R-:W4:Y:S04]  /*2860*/  LDG.E.64.CONSTANT R2, desc[UR6][R2.64] ;  /* 0x0000000602027981 */ /* 0x000f28000c1e9b00 */
[----:B------:R-:W5:Y:S01]  /*2870*/  LDG.E.64.CONSTANT R12, desc[UR6][R4.64+0x800] ;  /* 0x00080006040c7981 */ /* 0x000f62000c1e9b00 */
        /* <DEDUP_REMOVED lines=11> */
[----:B------:R-:W-:-:S07]  /*2930*/  FSEL R7, R13, R3, !P0 ;  /* 0x000000030d077208 */ /* 0x000fce0004000000 */
.L_x_21:
[----:B------:R-:W-:Y:S05]  /*2940*/  BSYNC.RECONVERGENT B1 ;  /* 0x0000000000017941 */ /* 0x000fea0003800200 */
.L_x_19:
[----:B------:R-:W0:Y:S01]  /*2950*/  S2R R10, SR_LANEID ;  /* 0x00000000000a7919 */ /* 0x000e220000000000 */
[----:B------:R-:W-:Y:S04]  /*2960*/  SHFL.DOWN PT, R2, R6, 0x1, 0x1f ;  /* 0x08201f0006027f89 */ /* 0x000fe800000e0000 */
        /* <DEDUP_REMOVED lines=10> */
[----:B------:R-:W-:-:S02]  /*2a10*/  @!P2 MOV R7, 0x400 ;  /* 0x000004000007a802 */ /* 0x000fc40000000f00 */
        /* <DEDUP_REMOVED lines=8> */
[----:B------:R-:W-:Y:S01]  /*2aa0*/  SHFL.DOWN PT, R2, R4, 0x4, 0x1f ;  /* 0x08801f0004027f89 */ /* 0x000fe200000e0000 */
[----:B-1----:R-:W-:-:S03]  /*2ab0*/  @!P2 LEA R7, R8, R7, 0x18 ;  /* 0x000000070807a211 */ /* 0x002fc600078ec0ff */
[----:B------:R-:W0:Y:S02]  /*2ac0*/  SHFL.DOWN PT, R3, R5, 0x4, 0x1f ;  /* 0x08801f0005037f89 */ /* 0x000e2400000e0000 */
[----:B------:R-:W-:Y:S01]  /*2ad0*/  @!P2 IMAD.IADD R9, R6, 0x1, R7 ;  /* 0x000000010609a824 */ /* 0x000fe200078e0207 */
[----:B0-----:R-:W-:-:S06]  /*2ae0*/  DSETP.GEU.AND P0, PT, R4, R2, PT ;  /* 0x000000020400722a */ /* 0x001fcc0003f0e000 */
[----:B------:R-:W-:Y:S02]  /*2af0*/  @!P1 FSEL R4, R2, R4, !P0 ;  /* 0x0000000402049208 */ /* 0x000fe40004000000 */
[----:B------:R-:W-:Y:S02]  /*2b00*/  @!P1 FSEL R5, R3, R5, !P0 ;  /* 0x0000000503059208 */ /* 0x000fe40004000000 */
[----:B------:R-:W-:Y:S01]  /*2b10*/  ISETP.GT.AND P1, PT, R10, 0x17, PT ;  /* 0x000000170a00780c */ /* 0x000fe20003f24270 */
[----:B------:R-:W-:Y:S04]  /*2b20*/  SHFL.DOWN PT, R2, R4, 0x8, 0x1f ;  /* 0x09001f0004027f89 */ /* 0x000fe800000e0000 */
[----:B------:R-:W0:Y:S02]  /*2b30*/  SHFL.DOWN PT, R3, R5, 0x8, 0x1f ;  /* 0x09001f0005037f89 */ /* 0x000e2400000e0000 */
[----:B0-----:R-:W-:-:S06]  /*2b40*/  DSETP.GEU.AND P0, PT, R4, R2, PT ;  /* 0x000000020400722a */ /* 0x001fcc0003f0e000 */
[----:B------:R-:W-:Y:S02]  /*2b50*/  @!P1 FSEL R4, R2, R4, !P0 ;  /* 0x0000000402049208 */ /* 0x000fe40004000000 */
[----:B------:R-:W-:Y:S02]  /*2b60*/  @!P1 FSEL R5, R3, R5, !P0 ;  /* 0x0000000503059208 */ /* 0x000fe40004000000 */
[----:B------:R-:W-:Y:S01]  /*2b70*/  ISETP.GT.AND P1, PT, R10, 0xf, PT ;  /* 0x0000000f0a00780c */ /* 0x000fe20003f24270 */
[----:B------:R-:W-:Y:S04]  /*2b80*/  SHFL.DOWN PT, R2, R4, 0x10, 0x1f ;  /* 0x0a001f0004027f89 */ /* 0x000fe800000e0000 */
[----:B------:R-:W0:Y:S02]  /*2b90*/  SHFL.DOWN PT, R3, R5, 0x10, 0x1f ;  /* 0x0a001f0005037f89 */ /* 0x000e2400000e0000 */
[----:B0-----:R-:W-:-:S06]  /*2ba0*/  DSETP.GEU.AND P0, PT, R4, R2, PT ;  /* 0x000000020400722a */ /* 0x001fcc0003f0e000 */
[----:B------:R-:W-:Y:S02]  /*2bb0*/  FSEL R2, R2, R4, !P0 ;  /* 0x0000000402027208 */ /* 0x000fe40004000000 */
        /* <DEDUP_REMOVED lines=10> */
[----:B--2---:R-:W0:Y:S04]  /*2c60*/  LDS.128 R8, [UR4+0x10] ;  /* 0x00001004ff087984 */ /* 0x004e280008000c00 */
        /* <DEDUP_REMOVED lines=25> */
.L_x_2:
        /* <DEDUP_REMOVED lines=12> */
.L_x_32:
[----:B------:R-:W-:Y:S05]  /*2ec0*/  BSYNC.RECONVERGENT B1 ;  /* 0x0000000000017941 */ /* 0x000fea0003800200 */
.L_x_31:
        /* <DEDUP_REMOVED lines=17> */
.L_x_37:
        /* <DEDUP_REMOVED lines=12> */
.L_x_36:
[----:B------:R-:W-:Y:S05]  /*30a0*/  BSYNC.RECONVERGENT B2 ;  /* 0x0000000000027941 */ /* 0x000fea0003800200 */
.L_x_35:
        /* <DEDUP_REMOVED lines=9> */
.L_x_40:
        /* <DEDUP_REMOVED lines=74> */
.L_x_39:
[----:B------:R-:W-:Y:S05]  /*35e0*/  BSYNC.RECONVERGENT B2 ;  /* 0x0000000000027941 */ /* 0x000fea0003800200 */
.L_x_38:
        /* <DEDUP_REMOVED lines=42> */
.L_x_42:
[----:B------:R-:W-:Y:S05]  /*3890*/  BSYNC.RECONVERGENT B2 ;  /* 0x0000000000027941 */ /* 0x000fea0003800200 */
.L_x_41:
        /* <DEDUP_REMOVED lines=20> */
.L_x_34:
[----:B------:R-:W-:Y:S05]  /*39e0*/  BSYNC.RECONVERGENT B1 ;  /* 0x0000000000017941 */ /* 0x000fea0003800200 */
.L_x_33:
        /* <DEDUP_REMOVED lines=14> */
[----:B------:R-:W-:Y:S01]  /*3ad0*/  IMAD.MOV.U32 R2, RZ, RZ, R9 ;  /* 0x000000ffff027224 */ /* 0x000fe200078e0009 */
[----:B------:R-:W-:Y:S01]  /*3ae0*/  @!P2 MOV R4, 0x400 ;  /* 0x000004000004a802 */ /* 0x000fe20000000f00 */
[----:B------:R-:W-:Y:S01]  /*3af0*/  IMAD.MOV.U32 R3, RZ, RZ, R11 ;  /* 0x000000ffff037224 */ /* 0x000fe200078e000b */
[----:B------:R-:W0:Y:S01]  /*3b00*/  SHFL.DOWN PT, R7, R11, 0x2, 0x1f ;  /* 0x08401f000b077f89 */ /* 0x000e2200000e0000 */
[----:B------:R-:W-:Y:S01]  /*3b10*/  @!P2 SHF.R.U32.HI R0, RZ, 0x2, R5 ;  /* 0x00000002ff00a819 */ /* 0x000fe20000011605 */
[----:B------:R-:W1:Y:S03]  /*3b20*/  @!P2 S2R R13, SR_CgaCtaId ;  /* 0x00000000000da919 */ /* 0x000e660000008800 */
[----:B------:R-:W-:Y:S01]  /*3b30*/  @!P2 LOP3.LUT R0, R0, 0xf8, RZ, 0xc0, !PT ;  /* 0x000000f80000a812 */ /* 0x000fe200078ec0ff */
[----:B0-----:R-:W-:-:S06]  /*3b40*/  DSETP.GEU.AND P0, PT, R2, R6, PT ;  /* 0x000000060200722a */ /* 0x001fcc0003f0e000 */
[----:B------:R-:W-:Y:S02]  /*3b50*/  @!P1 FSEL R9, R6, R9, !P0 ;  /* 0x0000000906099208 */ /* 0x000fe40004000000 */
[----:B------:R-:W-:Y:S02]  /*3b60*/  @!P1 FSEL R11, R7, R11, !P0 ;  /* 0x0000000b070b9208 */ /* 0x000fe40004000000 */
[----:B------:R-:W-:Y:S01]  /*3b70*/  ISETP.GT.AND P1, PT, R8, 0x1b, PT ;  /* 0x0000001b0800780c */ /* 0x000fe20003f24270 */
[----:B------:R-:W-:Y:S01]  /*3b80*/  SHFL.DOWN PT, R2, R9, 0x4, 0x1f ;  /* 0x08801f0009027f89 */ /* 0x000fe200000e0000 */
[----:B------:R-:W-:Y:S01]  /*3b90*/  IMAD.MOV.U32 R6, RZ, RZ, R9 ;  /* 0x000000ffff067224 */ /* 0x000fe200078e0009 */
[----:B-1----:R-:W-:Y:S01]  /*3ba0*/  @!P2 LEA R13, R13, R4, 0x18 ;  /* 0x000000040d0da211 */ /* 0x002fe200078ec0ff */
[----:B------:R-:W-:Y:S01]  /*3bb0*/  IMAD.MOV.U32 R7, RZ, RZ, R11 ;  /* 0x000000ffff077224 */ /* 0x000fe200078e000b */
[----:B------:R-:W0:Y:S03]  /*3bc0*/  SHFL.DOWN PT, R3, R11, 0x4, 0x1f ;  /* 0x08801f000b037f89 */ /* 0x000e2600000e0000 */
[----:B------:R-:W-:-:S02]  /*3bd0*/  @!P2 IMAD.IADD R13, R0, 0x1, R13 ;  /* 0x00000001000da824 */ /* 0x000fc400078e020d */
[----:B0-----:R-:W-:-:S06]  /*3be0*/  DSETP.GEU.AND P0, PT, R6, R2, PT ;  /* 0x000000020600722a */ /* 0x001fcc0003f0e000 */
[----:B------:R-:W-:Y:S02]  /*3bf0*/  @!P1 FSEL R9, R2, R9, !P0 ;  /* 0x0000000902099208 */ /* 0x000fe40004000000 */
[----:B------:R-:W-:Y:S02]  /*3c00*/  @!P1 FSEL R11, R3, R11, !P0 ;  /* 0x0000000b030b9208 */ /* 0x000fe40004000000 */
[----:B------:R-:W-:Y:S01]  /*3c10*/  ISETP.GT.AND P1, PT, R8, 0x17, PT ;  /* 0x000000170800780c */ /* 0x000fe20003f24270 */
[----:B------:R-:W-:Y:S01]  /*3c20*/  SHFL.DOWN PT, R2, R9, 0x8, 0x1f ;  /* 0x09001f0009027f89 */ /* 0x000fe200000e0000 */
[----:B------:R-:W-:Y:S02]  /*3c30*/  IMAD.MOV.U32 R6, RZ, RZ, R9 ;  /* 0x000000ffff067224 */ /* 0x000fe400078e0009 */
[----:B------:R-:W-:Y:S01]  /*3c40*/  IMAD.MOV.U32 R7, RZ, RZ, R11 ;  /* 0x000000ffff077224 */ /* 0x000fe200078e000b */
[----:B------:R-:W0:Y:S05]  /*3c50*/  SHFL.DOWN PT, R3, R11, 0x8, 0x1f ;  /* 0x09001f000b037f89 */ /* 0x000e2a00000e0000 */
        /* <DEDUP_REMOVED lines=20> */
[----:B------:R-:W0:Y:S04]  /*3da0*/  LDS.128 R8, [UR4+0x10] ;  /* 0x00001004ff087984 */ /* 0x000e280008000c00 */
[----:B-1----:R-:W1:Y:S01]  /*3db0*/  LDS.128 R12, [UR4+0x20] ;  /* 0x00002004ff0c7984 */ /* 0x002e620008000c00 */
        /* <DEDUP_REMOVED lines=24> */
.L_x_43:
        /* <DEDUP_REMOVED lines=20> */
[----:B------:R-:W0:Y:S05]  /*4080*/  SHFL.DOWN PT, R7, R0, 0x2, R11 ;  /* 0x0840000000077989 */ /* 0x000e2a00000e000b */
[----:B0-----:R-:W-:-:S06]  /*4090*/  DSETP.GEU.AND P0, PT, R2, R6, PT ;  /* 0x000000060200722a */ /* 0x001fcc0003f0e000 */
[----:B------:R-:W-:Y:S01]  /*40a0*/  @!P1 FSEL R9, R6, R9, !P0 ;  /* 0x0000000906099208 */ /* 0x000fe20004000000 */
[----:B------:R-:W-:Y:S01]  /*40b0*/  VIADD R6, R8, 0x4 ;  /* 0x0000000408067836 */ /* 0x000fe20000000000 */
[----:B------:R-:W-:-:S03]  /*40c0*/  @!P1 FSEL R0, R7, R0, !P0 ;  /* 0x0000000007009208 */ /* 0x000fc60004000000 */
[----:B------:R-:W-:Y:S01]  /*40d0*/  SHFL.DOWN PT, R2, R9, 0x4, R11 ;  /* 0x0880000009027989 */ /* 0x000fe200000e000b */
[----:B------:R-:W-:Y:S01]  /*40e0*/  ISETP.GT.AND P1, PT, R6, R11, PT ;  /* 0x0000000b0600720c */ /* 0x000fe20003f24270 */
[----:B------:R-:W-:Y:S02]  /*40f0*/  IMAD.MOV.U32 R6, RZ, RZ, R9 ;  /* 0x000000ffff067224 */ /* 0x000fe400078e0009 */
[----:B------:R-:W0:Y:S01]  /*4100*/  SHFL.DOWN PT, R3, R0, 0x4, R11 ;  /* 0x0880000000037989 */ /* 0x000e2200000e000b */
[----:B------:R-:W-:-:S06]  /*4110*/  IMAD.MOV.U32 R7, RZ, RZ, R0 ;  /* 0x000000ffff077224 */ /* 0x000fcc00078e0000 */
[----:B0-----:R-:W-:Y:S01]  /*4120*/  DSETP.GEU.AND P0, PT, R6, R2, PT ;  /* 0x000000020600722a */ /* 0x001fe20003f0e000 */
[----:B------:R-:W-:-:S05]  /*4130*/  VIADD R6, R8, 0x8 ;  /* 0x0000000808067836 */ /* 0x000fca0000000000 */
        /* <DEDUP_REMOVED lines=15> */
[----:B------:R-:W-:Y:S02]  /*4230*/  IMAD.MOV.U32 R6, RZ, RZ, R9 ;  /* 0x000000ffff067224 */ /* 0x000fe400078e0009 */
[----:B------:R-:W-:Y:S01]  /*4240*/  IMAD.MOV.U32 R7, RZ, RZ, R0 ;  /* 0x000000ffff077224 */ /* 0x000fe200078e0000 */
[----:B------:R-:W0:Y:S05]  /*4250*/  SHFL.DOWN PT, R3, R0, 0x10, R11 ;  /* 0x0a00000000037989 */ /* 0x000e2a00000e000b */
[----:B0-----:R-:W-:Y:S01]  /*4260*/  DSETP.GEU.AND P1, PT, R6, R2, PT ;  /* 0x000000020600722a */ /* 0x001fe20003f2e000 */
[----:B------:R-:W-:-:S02]  /*4270*/  @!P0 MOV R7, 0x400 ;  /* 0x0000040000078802 */ /* 0x000fc40000000f00 */
[----:B------:R-:W-:Y:S02]  /*4280*/  @!P0 SHF.R.U32.HI R6, RZ, 0x2, R5 ;  /* 0x00000002ff068819 */ /* 0x000fe40000011605 */
[----:B-1----:R-:W-:Y:S02]  /*4290*/  @!P0 LEA R7, R10, R7, 0x18 ;  /* 0x000000070a078211 */ /* 0x002fe400078ec0ff */
[----:B------:R-:W-:Y:S02]  /*42a0*/  @!P0 LOP3.LUT R6, R6, 0xf8, RZ, 0xc0, !PT ;  /* 0x000000f806068812 */ /* 0x000fe400078ec0ff */
[----:B------:R-:W-:Y:S02]  /*42b0*/  @!P2 FSEL R9, R2, R9, !P1 ;  /* 0x000000090209a208 */ /* 0x000fe40004800000 */
[----:B------:R-:W-:Y:S01]  /*42c0*/  @!P2 FSEL R0, R3, R0, !P1 ;  /* 0x000000000300a208 */ /* 0x000fe20004800000 */
[----:B------:R-:W-:Y:S02]  /*42d0*/  @!P0 IMAD.IADD R3, R6, 0x1, R7 ;  /* 0x0000000106038824 */ /* 0x000fe400078e0207 */
[----:B------:R-:W-:-:S02]  /*42e0*/  IMAD.MOV.U32 R6, RZ, RZ, R9 ;  /* 0x000000ffff067224 */ /* 0x000fc400078e0009 */
[----:B------:R-:W-:-:S05]  /*42f0*/  IMAD.MOV.U32 R7, RZ, RZ, R0 ;  /* 0x000000ffff077224 */ /* 0x000fca00078e0000 */
[----:B------:R1:W-:Y:S01]  /*4300*/  @!P0 STS.64 [R3+0x8], R6 ;  /* 0x0000080603008388 */ /* 0x0003e20000000a00 */
[----:B------:R-:W-:Y:S01]  /*4310*/  BAR.SYNC.DEFER_BLOCKING 0x0 ;  /* 0x0000000000007b1d */ /* 0x000fe20000010000 */
[----:B------:R-:W-:-:S13]  /*4320*/  ISETP.NE.AND P0, PT, R5, RZ, PT ;  /* 0x000000ff0500720c */ /* 0x000fda0003f05270 */
[----:B-1----:R-:W-:Y:S05]  /*4330*/  @P0 BRA `(.L_x_17) ;  /* 0x0000001800340947 */ /* 0x002fea0003800000 */
[----:B------:R-:W0:Y:S01]  /*4340*/  S2UR UR5, SR_CgaCtaId ;  /* 0x00000000000579c3 */ /* 0x000e220000008800 */
[----:B------:R-:W-:Y:S01]  /*4350*/  UMOV UR4, 0x400 ;  /* 0x0000040000047882 */ /* 0x000fe20000000000 */
[C---:B------:R-:W-:Y:S02]  /*4360*/  ISETP.GT.AND P3, PT, R4.reuse, 0x20, PT ;  /* 0x000000200400780c */ /* 0x040fe40003f64270 */
        /* <DEDUP_REMOVED lines=10> */
[----:B------:R-:W-:Y:S01]  /*4410*/  ISETP.GT.AND P1, PT, R4, 0x60, PT ;  /* 0x000000600400780c */ /* 0x000fe20003f24270 */
[----:B------:R-:W-:Y:S02]  /*4420*/  IMAD.MOV.U32 R2, RZ, RZ, R6 ;  /* 0x000000ffff027224 */ /* 0x000fe400078e0006 */
        /* <DEDUP_REMOVED lines=29> */
.L_x_30:
[----:B------:R-:W0:Y:S01]  /*4600*/  S2R R41, SR_TID.X ;  /* 0x0000000000297919 */ /* 0x000e220000002100 */
[----:B------:R-:W0:Y:S02]  /*4610*/  LDC.64 R6, c[0x0][0x380] ;  /* 0x0000e000ff067b82 */ /* 0x000e240000000a00 */
[----:B0-----:R-:W-:-:S05]  /*4620*/  IMAD.WIDE.U32 R6, R41, 0x8, R6 ;  /* 0x0000000829067825 */ /* 0x001fca00078e0006 */
[----:B------:R-:W2:Y:S04]  /*4630*/  LDG.E.64.CONSTANT R20, desc[UR6][R6.64] ;  /* 0x0000000606147981 */ /* 0x000ea8000c1e9b00 */
[----:B------:R-:W2:Y:S04]  /*4640*/  LDG.E.64.CONSTANT R2, desc[UR6][R6.64+0x800] ;  /* 0x0008000606027981 */ /* 0x000ea8000c1e9b00 */
[----:B------:R-:W3:Y:S04]  /*4650*/  LDG.E.64.CONSTANT R8, desc[UR6][R6.64+0x1000] ;  /* 0x0010000606087981 */ /* 0x000ee8000c1e9b00 */
[----:B------:R-:W4:Y:S04]  /*4660*/  LDG.E.64.CONSTANT R10, desc[UR6][R6.64+0x1800] ;  /* 0x00180006060a7981 */ /* 0x000f28000c1e9b00 */
[----:B------:R-:W5:Y:S04]  /*4670*/  LDG.E.64.CONSTANT R12, desc[UR6][R6.64+0x2000] ;  /* 0x00200006060c7981 */ /* 0x000f68000c1e9b00 */
[----:B------:R-:W5:Y:S04]  /*4680*/  LDG.E.64.CONSTANT R14, desc[UR6][R6.64+0x2800] ;  /* 0x00280006060e7981 */ /* 0x000f68000c1e9b00 */
[----:B------:R-:W5:Y:S04]  /*4690*/  LDG.E.64.CONSTANT R16, desc[UR6][R6.64+0x3000] ;  /* 0x0030000606107981 */ /* 0x000f68000c1e9b00 */
[----:B------:R-:W5:Y:S01]  /*46a0*/  LDG.E.64.CONSTANT R18, desc[UR6][R6.64+0x3800] ;  /* 0x0038000606127981 */ /* 0x000f62000c1e9b00 */
[----:B------:R-:W-:Y:S01]  /*46b0*/  ISETP.GE.U32.AND P1, PT, R4, 0x1000, PT ;  /* 0x000010000400780c */ /* 0x000fe20003f26070 */
[----:B------:R-:W-:Y:S01]  /*46c0*/  IMAD.MOV.U32 R45, RZ, RZ, 0x800 ;  /* 0x00000800ff2d7424 */ /* 0x000fe200078e00ff */
[----:B--2---:R-:W-:-:S06]  /*46d0*/  DSETP.GEU.AND P0, PT, R20, R2, PT ;  /* 0x000000021400722a */ /* 0x004fcc0003f0e000 */
        /* <DEDUP_REMOVED lines=21> */
[----:B------:R-:W0:Y:S01]  /*4830*/  LDC R24, c[0x0][0x390] ;  /* 0x0000e400ff187b82 */ /* 0x000e220000000800 */
[----:B------:R-:W-:Y:S02]  /*4840*/  VIADD R0, R4, 0xfffff800 ;  /* 0xfffff80004007836 */ /* 0x000fe40000000000 */
[----:B------:R-:W-:-:S07]  /*4850*/  IMAD.MOV.U32 R45, RZ, RZ, 0x800 ;  /* 0x00000800ff2d7424 */ /* 0x000fce00078e00ff */
.L_x_46:
[----:B------:R-:W-:-:S05]  /*4860*/  IMAD.WIDE R4, R45, 0x8, R6 ;  /* 0x000000082d047825 */ /* 0x000fca00078e0206 */
[----:B------:R-:W2:Y:S04]  /*4870*/  LDG.E.64.CONSTANT R10, desc[UR6][R4.64] ;  /* 0x00000006040a7981 */ /* 0x000ea8000c1e9b00 */
[----:B------:R-:W3:Y:S04]  /*4880*/  LDG.E.64.CONSTANT R12, desc[UR6][R4.64+0x800] ;  /* 0x00080006040c7981 */ /* 0x000ee8000c1e9b00 */
[----:B------:R-:W4:Y:S04]  /*4890*/  LDG.E.64.CONSTANT R14, desc[UR6][R4.64+0x1000] ;  /* 0x00100006040e7981 */ /* 0x000f28000c1e9b00 */
[----:B------:R-:W5:Y:S04]  /*48a0*/  LDG.E.64.CONSTANT R16, desc[UR6][R4.64+0x1800] ;  /* 0x0018000604107981 */ /* 0x000f68000c1e9b00 */
[----:B------:R-:W5:Y:S04]  /*48b0*/  LDG.E.64.CONSTANT R18, desc[UR6][R4.64+0x2000] ;  /* 0x0020000604127981 */ /* 0x000f68000c1e9b00 */
[----:B------:R-:W5:Y:S04]  /*48c0*/  LDG.E.64.CONSTANT R20, desc[UR6][R4.64+0x2800] ;  /* 0x0028000604147981 */ /* 0x000f68000c1e9b00 */
[----:B------:R-:W5:Y:S04]  /*48d0*/  LDG.E.64.CONSTANT R22, desc[UR6][R4.64+0x3000] ;  /* 0x0030000604167981 */ /* 0x000f68000c1e9b00 */
[----:B------:R0:W5:Y:S02]  /*48e0*/  LDG.E.64.CONSTANT R8, desc[UR6][R4.64+0x3800] ;  /* 0x0038000604087981 */ /* 0x000164000c1e9b00 */
[----:B0-----:R-:W-:-:S04]  /*48f0*/  IMAD.MOV.U32 R4, RZ, RZ, R24 ;  /* 0x000000ffff047224 */ /* 0x001fc800078e0018 */
[----:B------:R-:W-:-:S05]  /*4900*/  IMAD.IADD R5, R4, 0x1, -R45 ;  /* 0x0000000104057824 */ /* 0x000fca00078e0a2d */
[----:B------:R-:W-:Y:S01]  /*4910*/  ISETP.GE.AND P1, PT, R5, 0x800, PT ;  /* 0x000008000500780c */ /* 0x000fe20003f26270 */
        /* <DEDUP_REMOVED lines=25> */
[----:B------:R-:W-:-:S05]  /*4ab0*/  VIADD R45, R45, 0x800 ;  /* 0x000008002d2d7836 */ /* 0x000fca0000000000 */
[----:B------:R-:W-:-:S13]  /*4ac0*/  ISETP.GT.AND P0, PT, R45, R0, PT ;  /* 0x000000002d00720c */ /* 0x000fda0003f04270 */
[----:B------:R-:W-:Y:S05]  /*4ad0*/  @!P0 BRA `(.L_x_46) ;  /* 0xfffffffc00608947 */ /* 0x000fea000383ffff */
.L_x_44:
[----:B------:R-:W-:-:S13]  /*4ae0*/  ISETP.GE.AND P0, PT, R45, R4, PT ;  /* 0x000000042d00720c */ /* 0x000fda0003f06270 */
[----:B------:R-:W-:Y:S05]  /*4af0*/  @P0 BRA `(.L_x_45) ;  /* 0x0000000800fc0947 */ /* 0x000fea0003800000 */
[----:B------:R-:W-:Y:S01]  /*4b00*/  IMAD.IADD R0, R4, 0x1, -R45 ;  /* 0x0000000104007824 */ /* 0x000fe200078e0a2d */
[----:B------:R-:W-:Y:S04]  /*4b10*/  BSSY.RECONVERGENT B1, `(.L_x_45) ;  /* 0x00000bd000017945 */ /* 0x000fe80003800200 */
[----:B------:R-:W-:-:S13]  /*4b20*/  ISETP.GE.AND P0, PT, R41, R0, PT ;  /* 0x000000002900720c */ /* 0x000fda0003f06270 */
[----:B------:R-:W-:Y:S05]  /*4b30*/  @P0 BRA `(.L_x_47) ;  /* 0x0000000800e80947 */ /* 0x000fea0003800000 */
[----:B------:R-:W-:Y:S01]  /*4b40*/  LOP3.LUT R5, RZ, R41, RZ, 0x33, !PT ;  /* 0x00000029ff057212 */ /* 0x000fe200078e33ff */
[----:B------:R-:W-:Y:S01]  /*4b50*/  BSSY.RECONVERGENT B2, `(.L_x_48) ;  /* 0x0000017000027945 */ /* 0x000fe20003800200 */
[----:B------:R-:W-:Y:S02]  /*4b60*/  IMAD.MOV.U32 R43, RZ, RZ, R41 ;  /* 0x000000ffff2b7224 */ /* 0x000fe400078e0029 */
[----:B------:R-:W-:-:S04]  /*4b70*/  IADD3 R4, PT, PT, -R45, R4, R5 ;  /* 0x000000042d047210 */ /* 0x000fc80007ffe105 */
[C---:B------:R-:W-:Y:S02]  /*4b80*/  LOP3.LUT R5, R4.reuse, 0x300, RZ, 0xc0, !PT ;  /* 0x0000030004057812 */ /* 0x040fe400078ec0ff */
[----:B------:R-:W-:Y:S02]  /*4b90*/  ISETP.GE.U32.AND P2, PT, R4, 0x300, PT ;  /* 0x000003000400780c */ /* 0x000fe40003f46070 */
[----:B------:R-:W-:-:S13]  /*4ba0*/  ISETP.NE.AND P0, PT, R5, 0x300, PT ;  /* 0x000003000500780c */ /* 0x000fda0003f05270 */
[----:B------:R-:W-:Y:S05]  /*4bb0*/  @!P0 BRA `(.L_x_49) ;  /* 0x0000000000408947 */ /* 0x000fea0003800000 */
[----:B------:R-:W0:Y:S01]  /*4bc0*/  LDC.64 R6, c[0x0][0x380] ;  /* 0x0000e000ff067b82 */ /* 0x000e220000000a00 */
[----:B------:R-:W-:Y:S01]  /*4bd0*/  LEA.HI R4, R4, 0x1, RZ, 0x18 ;  /* 0x0000000104047811 */ /* 0x000fe200078fc0ff */
[----:B------:R-:W-:Y:S02]  /*4be0*/  IMAD.IADD R9, R41, 0x1, R45 ;  /* 0x0000000129097824 */ /* 0x000fe400078e022d */
[----:B------:R-:W-:Y:S01]  /*4bf0*/  IMAD.MOV.U32 R43, RZ, RZ, R41 ;  /* 0x000000ffff2b7224 */ /* 0x000fe200078e0029 */
[----:B------:R-:W-:-:S05]  /*4c00*/  LOP3.LUT R4, R4, 0x3, RZ, 0xc0, !PT ;  /* 0x0000000304047812 */ /* 0x000fca00078ec0ff */
[----:B------:R-:W-:-:S07]  /*4c10*/  IMAD.MOV R8, RZ, RZ, -R4 ;  /* 0x000000ffff087224 */ /* 0x000fce00078e0a04 */
.L_x_50:
[----:B0-----:R-:W-:-:S06]  /*4c20*/  IMAD.WIDE.U32 R4, R9, 0x8, R6 ;  /* 0x0000000809047825 */ /* 0x001fcc00078e0006 */
        /* <DEDUP_REMOVED lines=9> */
.L_x_49:
[----:B------:R-:W-:Y:S05]  /*4cc0*/  BSYNC.RECONVERGENT B2 ;  /* 0x0000000000027941 */ /* 0x000fea0003800200 */
.L_x_48:
[----:B------:R-:W-:Y:S05]  /*4cd0*/  @!P2 BRA `(.L_x_47) ;  /* 0x000000080080a947 */ /* 0x000fea0003800000 */
[----:B------:R-:W0:Y:S01]  /*4ce0*/  LDCU.64 UR4, c[0x0][0x380] ;  /* 0x00007000ff0477ac */ /* 0x000e220008000a00 */
[----:B------:R-:W-:Y:S01]  /*4cf0*/  IMAD.IADD R7, R0, 0x1, -R43 ;  /* 0x0000000100077824 */ /* 0x000fe200078e0a2b */
[C---:B------:R-:W-:Y:S01]  /*4d00*/  IADD3 R5, P0, PT, R43.reuse, R45, RZ ;  /* 0x0000002d2b057210 */ /* 0x040fe20007f1e0ff */
[----:B------:R-:W-:Y:S01]  /*4d10*/  BSSY.RECONVERGENT B2, `(.L_x_51) ;  /* 0x000005a000027945 */ /* 0x000fe20003800200 */
[----:B------:R-:W-:Y:S02]  /*4d20*/  IMAD.IADD R45, R43, 0x1, R45 ;  /* 0x000000012b2d7824 */ /* 0x000fe400078e022d */
        /* <DEDUP_REMOVED lines=8> */
[----:B------:R-:W0:Y:S01]  /*4db0*/  LDC.64 R6, c[0x0][0x380] ;  /* 0x0000e000ff067b82 */ /* 0x000e220000000a00 */
[----:B------:R-:W-:Y:S01]  /*4dc0*/  PLOP3.LUT P0, PT, PT, PT, PT, 0x8, 0x80 ;  /* 0x000000000080781c */ /* 0x000fe20003f0e170 */
[----:B------:R-:W-:-:S12]  /*4dd0*/  VIADD R40, R0, 0xfffff400 ;  /* 0xfffff40000287836 */ /* 0x000fd80000000000 */
.L_x_53:
[C---:B0-----:R-:W-:Y:S01]  /*4de0*/  IMAD.WIDE.U32 R38, R45.reuse, 0x8, R6 ;  /* 0x000000082d267825 */ /* 0x041fe200078e0006 */
        /* <DEDUP_REMOVED lines=76> */
.L_x_52:
[----:B------:R-:W-:Y:S05]  /*52b0*/  BSYNC.RECONVERGENT B2 ;  /* 0x0000000000027941 */ /* 0x000fea0003800200 */
.L_x_51:
[----:B------:R-:W-:Y:S01]  /*52c0*/  IMAD.IADD R6, R0, 0x1, -R43 ;  /* 0x0000000100067824 */ /* 0x000fe200078e0a2b */
[----:B------:R-:W-:Y:S04]  /*52d0*/  BSSY.RECONVERGENT B2, `(.L_x_54) ;  /* 0x000002c000027945 */ /* 0x000fe80003800200 */
[----:B------:R-:W-:-:S13]  /*52e0*/  ISETP.GT.AND P1, PT, R6, 0x400, PT ;  /* 0x000004000600780c */ /* 0x000fda0003f24270 */
[----:B------:R-:W-:Y:S05]  /*52f0*/  @!P1 BRA `(.L_x_55) ;  /* 0x0000000000a49947 */ /* 0x000fea0003800000 */
[----:B------:R-:W0:Y:S01]  /*5300*/  LDC.64 R16, c[0x0][0x380] ;  /* 0x0000e000ff107b82 */ /* 0x000e220000000a00 */
[----:B------:R-:W2:Y:S04]  /*5310*/  LDG.E.64.CONSTANT R10, desc[UR6][R4.64+-0x800] ;  /* 0xfff80006040a7981 */ /* 0x000ea8000c1e9b00 */
[----:B------:R-:W3:Y:S01]  /*5320*/  LDG.E.64.CONSTANT R12, desc[UR6][R4.64] ;  /* 0x00000006040c7981 */ /* 0x000ee2000c1e9b00 */
[----:B------:R-:W-:-:S03]  /*5330*/  VIADD R7, R45, 0x400 ;  /* 0x000004002d077836 */ /* 0x000fc60000000000 */
[----:B------:R-:W4:Y:S04]  /*5340*/  LDG.E.64.CONSTANT R14, desc[UR6][R4.64+0x800] ;  /* 0x00080006040e7981 */ /* 0x000f28000c1e9b00 */
[----:B------:R-:W5:Y:S04]  /*5350*/  LDG.E.64.CONSTANT R18, desc[UR6][R4.64+0x1800] ;  /* 0x0018000604127981 */ /* 0x000f68000c1e9b00 */
[----:B------:R-:W5:Y:S01]  /*5360*/  LDG.E.64.CONSTANT R20, desc[UR6][R4.64+0x2000] ;  /* 0x0020000604147981 */ /* 0x000f62000c1e9b00 */
[----:B0-----:R-:W-:-:S06]  /*5370*/  IMAD.WIDE.U32 R8, R45, 0x8, R16 ;  /* 0x000000082d087825 */ /* 0x001fcc00078e0010 */
[----:B------:R-:W2:Y:S01]  /*5380*/  LDG.E.64.CONSTANT R8, desc[UR6][R8.64] ;  /* 0x0000000608087981 */ /* 0x000ea2000c1e9b00 */
[----:B------:R-:W-:-:S03]  /*5390*/  IMAD.WIDE.U32 R16, R7, 0x8, R16 ;  /* 0x0000000807107825 */ /* 0x000fc600078e0010 */
[----:B------:R0:W5:Y:S04]  /*53a0*/  LDG.E.64.CONSTANT R6, desc[UR6][R4.64+0x2800] ;  /* 0x0028000604067981 */ /* 0x000168000c1e9b00 */
[----:B------:R-:W5:Y:S01]  /*53b0*/  LDG.E.64.CONSTANT R16, desc[UR6][R16.64] ;  /* 0x0000000610107981 */ /* 0x000f62000c1e9b00 */
[----:B------:R-:W-:Y:S01]  /*53c0*/  VIADD R43, R43, 0x800 ;  /* 0x000008002b2b7836 */ /* 0x000fe20000000000 */
[----:B0-----:R-:W-:Y:S01]  /*53d0*/  IADD3 R4, P2, PT, R4, 0x4000, RZ ;  /* 0x0000400004047810 */ /* 0x001fe20007f5e0ff */
[----:B------:R-:W-:-:S04]  /*53e0*/  VIADD R45, R45, 0x800 ;  /* 0x000008002d2d7836 */ /* 0x000fc80000000000 */
[----:B------:R-:W-:Y:S01]  /*53f0*/  IMAD.X R5, RZ, RZ, R5, P2 ;  /* 0x000000ffff057224 */ /* 0x000fe200010e0605 */
        /* <DEDUP_REMOVED lines=25> */
.L_x_55:
[----:B------:R-:W-:Y:S05]  /*5590*/  BSYNC.RECONVERGENT B2 ;  /* 0x0000000000027941 */ /* 0x000fea0003800200 */
.L_x_54:
[----:B------:R-:W-:-:S13]  /*55a0*/  ISETP.LT.OR P0, PT, R43, R0, P0 ;  /* 0x000000002b00720c */ /* 0x000fda0000701670 */
[----:B------:R-:W-:Y:S05]  /*55b0*/  @!P0 BRA `(.L_x_47) ;  /* 0x0000000000488947 */ /* 0x000fea0003800000 */
[----:B------:R-:W0:Y:S01]  /*55c0*/  LDC.64 R6, c[0x0][0x380] ;  /* 0x0000e000ff067b82 */ /* 0x000e220000000a00 */
[----:B------:R-:W2:Y:S04]  /*55d0*/  LDG.E.64.CONSTANT R8, desc[UR6][R4.64+-0x800] ;  /* 0xfff8000604087981 */ /* 0x000ea8000c1e9b00 */
[----:B------:R-:W3:Y:S04]  /*55e0*/  LDG.E.64.CONSTANT R10, desc[UR6][R4.64] ;  /* 0x00000006040a7981 */ /* 0x000ee8000c1e9b00 */
[----:B------:R-:W4:Y:S01]  /*55f0*/  LDG.E.64.CONSTANT R12, desc[UR6][R4.64+0x800] ;  /* 0x00080006040c7981 */ /* 0x000f22000c1e9b00 */
[----:B0-----:R-:W-:-:S06]  /*5600*/  IMAD.WIDE.U32 R6, R45, 0x8, R6 ;  /* 0x000000082d067825 */ /* 0x001fcc00078e0006 */
[----:B------:R-:W5:Y:S02]  /*5610*/  LDG.E.64.CONSTANT R6, desc[UR6][R6.64] ;  /* 0x0000000606067981 */ /* 0x000f64000c1e9b00 */
[----:B-----5:R-:W-:-:S06]  /*5620*/  DSETP.GEU.AND P0, PT, R2, R6, PT ;  /* 0x000000060200722a */ /* 0x020fcc0003f0e000 */
        /* <DEDUP_REMOVED lines=10> */
[----:B------:R-:W-:-:S07]  /*56d0*/  FSEL R3, R13, R3, !P0 ;  /* 0x000000030d037208 */ /* 0x000fce0004000000 */
.L_x_47:
[----:B------:R-:W-:Y:S05]  /*56e0*/  BSYNC.RECONVERGENT B1 ;  /* 0x0000000000017941 */ /* 0x000fea0003800200 */
.L_x_45:
        /* <DEDUP_REMOVED lines=54> */
[----:B------:R-:W1:Y:S01]  /*5a50*/  S2UR UR5, SR_CgaCtaId ;  /* 0x00000000000579c3 */ /* 0x000e620000008800 */
[----:B------:R-:W-:Y:S02]  /*5a60*/  UMOV UR4, 0x400 ;  /* 0x0000040000047882 */ /* 0x000fe40000000000 */
[----:B-1----:R-:W-:-:S09]  /*5a70*/  ULEA UR4, UR5, UR4, 0x18 ;  /* 0x0000000405047291 */ /* 0x002fd2000f8ec0ff */
[----:B0-----:R-:W0:Y:S04]  /*5a80*/  LDS.128 R8, [UR4+0x10] ;  /* 0x00001004ff087984 */ /* 0x001e280008000c00 */
        /* <DEDUP_REMOVED lines=23> */
[----:B------:R-:W-:-:S07]  /*5c00*/  FSEL R7, R3, R5, !P1 ;  /* 0x0000000503077208 */ /* 0x000fce0004800000 */
.L_x_17:
[----:B------:R-:W-:Y:S05]  /*5c10*/  BSYNC.RECONVERGENT B0 ;  /* 0x0000000000007941 */ /* 0x000fea0003800200 */
.L_x_1:
[----:B------:R-:W-:Y:S05]  /*5c20*/  @P0 EXIT ;  /* 0x000000000000094d */ /* 0x000fea0003800000 */
[----:B------:R-:W4:Y:S01]  /*5c30*/  LDCU.64 UR8, c[0x0][0x398] ;  /* 0x00007300ff0877ac */ /* 0x000f220008000a00 */
[----:B---3--:R-:W3:Y:S01]  /*5c40*/  LDC.64 R4, c[0x0][0x388] ;  /* 0x0000e200ff047b82 */ /* 0x008ee20000000a00 */
[----:B------:R-:W0:Y:S01]  /*5c50*/  LDCU.64 UR4, c[0x0][0x398] ;  /* 0x00007300ff0477ac */ /* 0x000e220008000a00 */
[----:B----4-:R-:W-:-:S06]  /*5c60*/  DSETP.GT.AND P0, PT, R6, UR8, PT ;  /* 0x0000000806007e2a */ /* 0x010fcc000bf04000 */
[----:B012---:R-:W-:Y:S02]  /*5c70*/  FSEL R2, R6, UR4, P0 ;  /* 0x0000000406027c08 */ /* 0x007fe40008000000 */
[----:B------:R-:W-:-:S05]  /*5c80*/  FSEL R3, R7, UR5, P0 ;  /* 0x0000000507037c08 */ /* 0x000fca0008000000 */
[----:B---3--:R-:W-:Y:S01]  /*5c90*/  STG.E.64 desc[UR6][R4.64], R2 ;  /* 0x0000000204007986 */ /* 0x008fe2000c101b06 */
[----:B------:R-:W-:Y:S05]  /*5ca0*/  EXIT ;  /* 0x000000000000794d */ /* 0x000fea0003800000 */
.L_x_56:
[----:B------:R-:W-:-:S00]  /*5cb0*/  BRA `(.L_x_56) ;  /* 0xfffffffc00fc7947 */ /* 0x000fc0000383ffff */
[----:B------:R-:W-:-:S00]  /*5cc0*/  NOP ;  /* 0x0000000000007918 */ /* 0x000fc00000000000 */
        /* <DEDUP_REMOVED lines=11> */
.L_x_149:


//--------------------- .text._ZN3cub18CUB_300001_SM_10006detail6reduce18DeviceReduceKernelINS2_10policy_hubIdjN4cuda3__47maximumIvEEE10Policy1000EPdjS8_dNS5_3std3__410__identityEEEvT0_PT3_T1_NS0_13GridEvenShareISI_EET2_T4_ --------------------------
	.section	.text._ZN3cub18CUB_300001_SM_10006detail6reduce18DeviceReduceKernelINS2_10policy_hubIdjN4cuda3__47maximumIvEEE10Policy1000EPdjS8_dNS5_3std3__410__identityEEEvT0_PT3_T1_NS0_13GridEvenShareISI_EET2_T4_,"ax",@progbits
	.align	128
        .global         _ZN3cub18CUB_300001_SM_10006detail6reduce18DeviceReduceKernelINS2_10policy_hubIdjN4cuda3__47maximumIvEEE10Policy1000EPdjS8_dNS5_3std3__410__identityEEEvT0_PT3_T1_NS0_13GridEvenShareISI_EET2_T4_
        .type           _ZN3cub18CUB_300001_SM_10006detail6reduce18DeviceReduceKernelINS2_10policy_hubIdjN4cuda3__47maximumIvEEE10Policy1000EPdjS8_dNS5_3std3__410__identityEEEvT0_PT3_T1_NS0_13GridEvenShareISI_EET2_T4_,@function
        .size           _ZN3cub18CUB_300001_SM_10006detail6reduce18DeviceReduceKernelINS2_10policy_hubIdjN4cuda3__47maximumIvEEE10Policy1000EPdjS8_dNS5_3std3__410__identityEEEvT0_PT3_T1_NS0_13GridEvenShareISI_EET2_T4_,(.L_x_150 - _ZN3cub18CUB_300001_SM_10006detail6reduce18DeviceReduceKernelINS2_10policy_hubIdjN4cuda3__47maximumIvEEE10Policy1000EPdjS8_dNS5_3std3__410__identityEEEvT0_PT3_T1_NS0_13GridEvenShareISI_EET2_T4_)
        .other          _ZN3cub18CUB_300001_SM_10006detail6reduce18DeviceReduceKernelINS2_10policy_hubIdjN4cuda3__47maximumIvEEE10Policy1000EPdjS8_dNS5_3std3__410__identityEEEvT0_PT3_T1_NS0_13GridEvenShareISI_EET2_T4_,@"STO_CUDA_ENTRY STV_DEFAULT"
_ZN3cub18CUB_300001_SM_10006detail6reduce18DeviceReduceKernelINS2_10policy_hubIdjN4cuda3__47maximumIvEEE10Policy1000EPdjS8_dNS5_3std3__410__identityEEEvT0_PT3_T1_NS0_13GridEvenShareISI_EET2_T4_:
.text._ZN3cub18CUB_300001_SM_10006detail6reduce18DeviceReduceKernelINS2_10policy_hubIdjN4cuda3__47maximumIvEEE10Policy1000EPdjS8_dNS5_3std3__410__identityEEEvT0_PT3_T1_NS0_13GridEvenShareISI_EET2_T4_:
[----:B------:R-:W-:Y:S01]  /*0000*/  LDC R1, c[0x0][0x37c] ;  /* 0x0000df00ff017b82 */ /* 0x000fe20000000800 */
[----:B------:R-:W0:Y:S07]  /*0010*/  LDCU UR4, c[0x0][0x380] ;  /* 0x00007000ff0477ac */ /* 0x000e2e0008000800 */
[----:B------:R-:W1:Y:S01]  /*0020*/  S2UR UR16, SR_CTAID.X ;  /* 0x00000000001079c3 */ /* 0x000e620000002500 */
[----:B------:R-:W-:Y:S01]  /*0030*/  BSSY.RECONVERGENT B0, `(.L_x_57) ;  /* 0x00003fa000007945 */ /* 0x000fe20003800200 */
[----:B------:R-:W2:Y:S01]  /*0040*/  LDCU UR5, c[0x0][0x3ac] ;  /* 0x00007580ff0577ac */ /* 0x000ea20008000800 */
[----:B------:R-:W3:Y:S01]  /*0050*/  LDCU.64 UR10, c[0x0][0x358] ;  /* 0x00006b00ff0a77ac */ /* 0x000ee20008000a00 */
[----:B0-----:R-:W-:-:S02]  /*0060*/  ULOP3.LUT UP0, URZ, UR4, 0x1f, URZ, 0xc0, !UPT ;  /* 0x0000001f04ff7892 */ /* 0x001fc4000f80c0ff */
[----:B--2---:R-:W-:-:S07]  /*0070*/  USHF.L.U32 UR5, UR5, 0xb, URZ ;  /* 0x0000000b05057899 */ /* 0x004fce00080006ff */
[----:B---3--:R-:W-:Y:S05]  /*0080*/  BRA.U UP0, `(.L_x_58) ;  /* 0x0000001d00dc7547 */ /* 0x008fea000b800000 */
[----:B------:R-:W1:Y:S02]  /*0090*/  LDCU UR8, c[0x0][0x3a8] ;  /* 0x00007500ff0877ac */ /* 0x000e640008000800 */
[----:B-1----:R-:W-:-:S04]  /*00a0*/  UIMAD UR12, UR16, -0x800, UR8 ;  /* 0xfffff800100c78a4 */ /* 0x002fc8000f8e0208 */
[----:B------:R-:W-:-:S09]  /*00b0*/  UISETP.GT.U32.AND UP0, UPT, UR12, 0x7ff, UPT ;  /* 0x000007ff0c00788c */ /* 0x000fd2000bf04070 */
[----:B------:R-:W-:Y:S05]  /*00c0*/  BRA.U UP0, `(.L_x_59) ;  /* 0x0000001100407547 */ /* 0x000fea000b800000 */
[----:B------:R-:W0:Y:S01]  /*00d0*/  S2R R0, SR_TID.X ;  /* 0x0000000000007919 */ /* 0x000e220000002100 */
[----:B------:R-:W-:Y:S01]  /*00e0*/  BSSY.RECONVERGENT B1, `(.L_x_60) ;  /* 0x000000b000017945 */ /* 0x000fe20003800200 */
[----:B------:R-:W-:Y:S02]  /*00f0*/  CS2R R2, SRZ ;  /* 0x0000000000027805 */ /* 0x000fe4000001ff00 */
[----:B0-----:R-:W-:Y:S01]  /*0100*/  ISETP.GE.U32.AND P0, PT, R0, UR12, PT ;  /* 0x0000000c00007c0c */ /* 0x001fe2000bf06070 */
[----:B------:R-:W-:-:S12]  /*0110*/  IMAD.MOV.U32 R8, RZ, RZ, R0 ;  /* 0x000000ffff087224 */ /* 0x000fd800078e0000 */
[----:B------:R-:W-:Y:S05]  /*0120*/  @P0 BRA `(.L_x_61) ;  /* 0x0000000000180947 */ /* 0x000fea0003800000 */
[----:B------:R-:W0:Y:S01]  /*0130*/  LDC.64 R2, c[0x0][0x380] ;  /* 0x0000e000ff027b82 */ /* 0x000e220000000a00 */
[----:B------:R-:W-:-:S04]  /*0140*/  IMAD.U32 R5, RZ, RZ, UR16 ;  /* 0x00000010ff057e24 */ /* 0x000fc8000f8e00ff */
[----:B------:R-:W-:-:S04]  /*0150*/  IMAD R5, R5, 0x800, R0 ;  /* 0x0000080005057824 */ /* 0x000fc800078e0200 */
[----:B0-----:R-:W-:-:S06]  /*0160*/  IMAD.WIDE.U32 R2, R5, 0x8, R2 ;  /* 0x0000000805027825 */ /* 0x001fcc00078e0002 */
[----:B------:R-:W5:Y:S01]  /*0170*/  LDG.E.64.CONSTANT R2, desc[UR10][R2.64] ;  /* 0x0000000a02027981 */ /* 0x000f62000c1e9b00 */
[----:B------:R-:W-:-:S07]  /*0180*/  VIADD R8, R0, 0x100 ;  /* 0x0000010000087836 */ /* 0x000fce0000000000 */
.L_x_61:
[----:B------:R-:W-:Y:S05]  /*0190*/  BSYNC.RECONVERGENT B1 ;  /* 0x0000000000017941 */ /* 0x000fea0003800200 */
.L_x_60:
[----:B------:R-:W-:Y:S01]  /*01a0*/  ISETP.GE.U32.AND P0, PT, R8, UR12, PT ;  /* 0x0000000c08007c0c */ /* 0x000fe2000bf06070 */
[----:B------:R-:W-:-:S12]  /*01b0*/  BSSY.RECONVERGENT B1, `(.L_x_62) ;  /* 0x000003d000017945 */ /* 0x000fd80003800200 */
[----:B------:R-:W-:Y:S05]  /*01c0*/  @P0 BRA `(.L_x_63) ;  /* 0x0000000000ec0947 */ /* 0x000fea0003800000 */
[----:B------:R-:W-:Y:S01]  /*01d0*/  LOP3.LUT R4, RZ, R8, RZ, 0x33, !PT ;  /* 0x00000008ff047212 */ /* 0x000fe200078e33ff */
[----:B------:R-:W-:Y:S01]  /*01e0*/  IMAD.U32 R6, RZ, RZ, UR16 ;  /* 0x00000010ff067e24 */ /* 0x000fe2000f8e00ff */
[----:B------:R-:W-:Y:S03]  /*01f0*/  BSSY.RECONVERGENT B2, `(.L_x_64) ;  /* 0x0000017000027945 */ /* 0x000fe60003800200 */
[----:B------:R-:W-:-:S04]  /*0200*/  VIADD R5, R4, UR8 ;  /* 0x0000000804057c36 */ /* 0x000fc80008000000 */
[----:B------:R-:W-:Y:S01]  /*0210*/  IMAD R4, R6, -0x800, R5 ;  /* 0xfffff80006047824 */ /* 0x000fe200078e0205 */
[----:B------:R-:W-:-:S04]  /*0220*/  LOP3.LUT R6, R5, 0x300, RZ, 0xc0, !PT ;  /* 0x0000030005067812 */ /* 0x000fc800078ec0ff */
[----:B------:R-:W-:Y:S02]  /*0230*/  ISETP.NE.AND P0, PT, R6, 0x300, PT ;  /* 0x000003000600780c */ /* 0x000fe40003f05270 */
[----:B------:R-:W-:-:S11]  /*0240*/  ISETP.GE.U32.AND P2, PT, R4, 0x300, PT ;  /* 0x000003000400780c */ /* 0x000fd60003f46070 */
[----:B------:R-:W-:Y:S05]  /*0250*/  @!P0 BRA `(.L_x_65) ;  /* 0x0000000000408947 */ /* 0x000fea0003800000 */
[----:B------:R-:W0:Y:S01]  /*0260*/  LDC.64 R6, c[0x0][0x380] ;  /* 0x0000e000ff067b82 */ /* 0x000e220000000a00 */
[----:B------:R-:W-:Y:S01]  /*0270*/  LEA.HI R4, R5, 0x1, RZ, 0x18 ;  /* 0x0000000105047811 */ /* 0x000fe200078fc0ff */
[----:B------:R-:W-:-:S03]  /*0280*/  IMAD.U32 R9, RZ, RZ, UR16 ;  /* 0x00000010ff097e24 */ /* 0x000fc6000f8e00ff */
[----:B------:R-:W-:Y:S01]  /*0290*/  LOP3.LUT R4, R4, 0x3, RZ, 0xc0, !PT ;  /* 0x0000000304047812 */ /* 0x000fe200078ec0ff */
[----:B------:R-:W-:-:S04]  /*02a0*/  IMAD R9, R9, 0x800, R8 ;  /* 0x0000080009097824 */ /* 0x000fc800078e0208 */
[----:B------:R-:W-:-:S07]  /*02b0*/  IMAD.MOV R10, RZ, RZ, -R4 ;  /* 0x000000ffff0a7224 */ /* 0x000fce00078e0a04 */
.L_x_66:
[----:B0-----:R-:W-:-:S06]  /*02c0*/  IMAD.WIDE.U32 R4, R9, 0x8, R6 ;  /* 0x0000000809047825 */ /* 0x001fcc00078e0006 */
[----:B------:R-:W2:Y:S01]  /*02d0*/  LDG.E.64.CONSTANT R4, desc[UR10][R4.64] ;  /* 0x0000000a04047981 */ /* 0x000ea2000c1e9b00 */
[----:B------:R-:W-:Y:S02]  /*02e0*/  VIADD R10, R10, 0x1 ;  /* 0x000000010a0a7836 */ /* 0x000fe40000000000 */
[----:B------:R-:W-:Y:S02]  /*02f0*/  VIADD R8, R8, 0x100 ;  /* 0x0000010008087836 */ /* 0x000fe40000000000 */
[----:B------:R-:W-:Y:S01]  /*0300*/  VIADD R9, R9, 0x100 ;  /* 0x0000010009097836 */ /* 0x000fe20000000000 */
[----:B------:R-:W-:Y:S01]  /*0310*/  ISETP.NE.AND P1, PT, R10, RZ, PT ;  /* 0x000000ff0a00720c */ /* 0x000fe20003f25270 */
[----:B--2--5:R-:W-:-:S06]  /*0320*/  DSETP.GEU.AND P0, PT, R2, R4, PT ;  /* 0x000000040200722a */ /* 0x024fcc0003f0e000 */
[----:B------:R-:W-:Y:S02]  /*0330*/  FSEL R2, R4, R2, !P0 ;  /* 0x0000000204027208 */ /* 0x000fe40004000000 */
[----:B------:R-:W-:-:S04]  /*0340*/  FSEL R3, R5, R3, !P0 ;  /* 0x0000000305037208 */ /* 0x000fc80004000000 */
[----:B------:R-:W-:Y:S05]  /*0350*/  @P1 BRA `(.L_x_66) ;  /* 0xfffffffc00d81947 */ /* 0x000fea000383ffff */
.L_x_65:
[----:B------:R-:W-:Y:S05]  /*0360*/  BSYNC.RECONVERGENT B2 ;  /* 0x0000000000027941 */ /* 0x000fea0003800200 */
.L_x_64:
[----:B------:R-:W-:Y:S05]  /*0370*/  @!P2 BRA `(.L_x_63) ;  /* 0x000000000080a947 */ /* 0x000fea0003800000 */
[----:B------:R-:W0:Y:S01]  /*0380*/  LDC.64 R4, c[0x0][0x380] ;  /* 0x0000e000ff047b82 */ /* 0x000e220000000a00 */
[----:B------:R-:W-:Y:S02]  /*0390*/  IMAD.U32 R7, RZ, RZ, UR16 ;  /* 0x00000010ff077e24 */ /* 0x000fe4000f8e00ff */
[----:B------:R-:W-:Y:S02]  /*03a0*/  VIADD R6, R8, 0x200 ;  /* 0x0000020008067836 */ /* 0x000fe40000000000 */
[----:B------:R-:W-:-:S07]  /*03b0*/  IMAD R7, R7, 0x800, R8 ;  /* 0x0000080007077824 */ /* 0x000fce00078e0208 */
.L_x_67:
[----:B0-----:R-:W-:-:S04]  /*03c0*/  IMAD.WIDE.U32 R8, R7, 0x8, R4 ;  /* 0x0000000807087825 */ /* 0x001fc800078e0004 */
[----:B------:R-:W-:Y:S02]  /*03d0*/  VIADD R11, R7, 0x100 ;  /* 0x00000100070b7836 */ /* 0x000fe40000000000 */
[----:B------:R-:W2:Y:S02]  /*03e0*/  LDG.E.64.CONSTANT R8, desc[UR10][R8.64] ;  /* 0x0000000a08087981 */ /* 0x000ea4000c1e9b00 */
[----:B------:R-:W-:-:S04]  /*03f0*/  IMAD.WIDE.U32 R10, R11, 0x8, R4 ;  /* 0x000000080b0a7825 */ /* 0x000fc800078e0004 */
[----:B------:R-:W-:Y:S02]  /*0400*/  VIADD R13, R7, 0x200 ;  /* 0x00000200070d7836 */ /* 0x000fe40000000000 */
[----:B------:R-:W3:Y:S02]  /*0410*/  LDG.E.64.CONSTANT R10, desc[UR10][R10.64] ;  /* 0x0000000a0a0a7981 */ /* 0x000ee4000c1e9b00 */
[----:B------:R-:W-:-:S04]  /*0420*/  IMAD.WIDE.U32 R12, R13, 0x8, R4 ;  /* 0x000000080d0c7825 */ /* 0x000fc800078e0004 */
[----:B------:R-:W-:Y:S02]  /*0430*/  VIADD R15, R7, 0x300 ;  /* 0x00000300070f7836 */ /* 0x000fe40000000000 */
[----:B------:R-:W4:Y:S02]  /*0440*/  LDG.E.64.CONSTANT R12, desc[UR10][R12.64] ;  /* 0x0000000a0c0c7981 */ /* 0x000f24000c1e9b00 */
[----:B------:R-:W-:-:S06]  /*0450*/  IMAD.WIDE.U32 R14, R15, 0x8, R4 ;  /* 0x000000080f0e7825 */ /* 0x000fcc00078e0004 */
[----:B------:R-:W4:Y:S01]  /*0460*/  LDG.E.64.CONSTANT R14, desc[UR10][R14.64] ;  /* 0x0000000a0e0e7981 */ /* 0x000f22000c1e9b00 */
[----:B------:R-:W-:Y:S01]  /*0470*/  VIADD R7, R7, 0x400 ;  /* 0x0000040007077836 */ /* 0x000fe20000000000 */
[----:B--2--5:R-:W-:-:S06]  /*0480*/  DSETP.GEU.AND P0, PT, R2, R8, PT ;  /* 0x000000080200722a */ /* 0x024fcc0003f0e000 */
[----:B------:R-:W-:Y:S01]  /*0490*/  FSEL R2, R8, R2, !P0 ;  /* 0x0000000208027208 */ /* 0x000fe20004000000 */
[C---:B------:R-:W-:Y:S01]  /*04a0*/  VIADD R8, R6.reuse, 0x200 ;  /* 0x0000020006087836 */ /* 0x040fe20000000000 */
[----:B------:R-:W-:Y:S01]  /*04b0*/  FSEL R3, R9, R3, !P0 ;  /* 0x0000000309037208 */ /* 0x000fe20004000000 */
[----:B------:R-:W-:-:S03]  /*04c0*/  VIADD R6, R6, 0x400 ;  /* 0x0000040006067836 */ /* 0x000fc60000000000 */
[----:B------:R-:W-:Y:S02]  /*04d0*/  ISETP.GE.AND P1, PT, R8, UR12, PT ;  /* 0x0000000c08007c0c */ /* 0x000fe4000bf26270 */
        /* <DEDUP_REMOVED lines=8> */
[----:B------:R-:W-:Y:S01]  /*0560*/  FSEL R3, R15, R3, !P0 ;  /* 0x000000030f037208 */ /* 0x000fe20004000000 */
[----:B------:R-:W-:Y:S06]  /*0570*/  @!P1 BRA `(.L_x_67) ;  /* 0xfffffffc00909947 */ /* 0x000fec000383ffff */
.L_x_63:
[----:B------:R-:W-:Y:S05]  /*0580*/  BSYNC.RECONVERGENT B1 ;  /* 0x0000000000017941 */ /* 0x000fea0003800200 */
.L_x_62:
[----:B------:R-:W-:-:S09]  /*0590*/  UISETP.GE.U32.AND UP0, UPT, UR12, 0x100, UPT ;  /* 0x000001000c00788c */ /* 0x000fd2000bf06070 */
[----:B------:R-:W-:Y:S05]  /*05a0*/  BRA.U !UP0, `(.L_x_68) ;  /* 0x00000005082c7547 */ /* 0x000fea000b800000 */
        /* <DEDUP_REMOVED lines=11> */
[----:B------:R-:W-:Y:S04]  /*0660*/  SHFL.DOWN PT, R6, R4, 0x2, 0x1f ;  /* 0x08401f0004067f89 */ /* 0x000fe800000e0000 */
[----:B------:R-:W0:Y:S01]  /*0670*/  SHFL.DOWN PT, R7, R5, 0x2, 0x1f ;  /* 0x08401f0005077f89 */ /* 0x000e2200000e0000 */
[----:B------:R-:W1:Y:S01]  /*0680*/  @!P2 S2R R8, SR_CgaCtaId ;  /* 0x000000000008a919 */ /* 0x000e620000008800 */
[----:B0-----:R-:W-:-:S06]  /*0690*/  DSETP.GEU.AND P1, PT, R4, R6, PT ;  /* 0x000000060400722a */ /* 0x001fcc0003f2e000 */
[----:B------:R-:W-:Y:S02]  /*06a0*/  @!P0 FSEL R4, R6, R4, !P1 ;  /* 0x0000000406048208 */ /* 0x000fe40004800000 */
[----:B------:R-:W-:Y:S02]  /*06b0*/  @!P0 FSEL R5, R7, R5, !P1 ;  /* 0x0000000507058208 */ /* 0x000fe40004800000 */
[----:B------:R-:W-:Y:S01]  /*06c0*/  ISETP.GT.AND P0, PT, R9, 0x1b, PT ;  /* 0x0000001b0900780c */ /* 0x000fe20003f04270 */
[----:B------:R-:W-:Y:S01]  /*06d0*/  SHFL.DOWN PT, R2, R4, 0x4, 0x1f ;  /* 0x08801f0004027f89 */ /* 0x000fe200000e0000 */
[----:B------:R-:W-:Y:S02]  /*06e0*/  @!P2 MOV R7, 0x400 ;  /* 0x000004000007a802 */ /* 0x000fe40000000f00 */
[----:B------:R-:W-:Y:S01]  /*06f0*/  @!P2 SHF.R.U32.HI R6, RZ, 0x2, R0 ;  /* 0x00000002ff06a819 */ /* 0x000fe20000011600 */
[----:B------:R-:W0:Y:S01]  /*0700*/  SHFL.DOWN PT, R3, R5, 0x4, 0x1f ;  /* 0x08801f0005037f89 */ /* 0x000e2200000e0000 */
[----:B-1----:R-:W-:-:S02]  /*0710*/  @!P2 LEA R11, R8, R7, 0x18 ;  /* 0x00000007080ba211 */ /* 0x002fc400078ec0ff */
[----:B------:R-:W-:-:S05]  /*0720*/  @!P2 LOP3.LUT R8, R6, 0xf8, RZ, 0xc0, !PT ;  /* 0x000000f80608a812 */ /* 0x000fca00078ec0ff */
        /* <DEDUP_REMOVED lines=26> */
[----:B-1----:R-:W1:Y:S04]  /*08d0*/  LDS.128 R4, [UR4+0x20] ;  /* 0x00002004ff047984 */ /* 0x002e680008000c00 */
[----:B------:R-:W2:Y:S01]  /*08e0*/  LDS.128 R8, [UR4+0x30] ;  /* 0x00003004ff087984 */ /* 0x000ea20008000c00 */
        /* <DEDUP_REMOVED lines=8> */
[----:B------:R-:W-:Y:S02]  /*0970*/  FSEL R5, R5, R3, !P1 ;  /* 0x0000000305057208 */ /* 0x000fe40004800000 */
[----:B------:R-:W0:Y:S04]  /*0980*/  LDS.64 R2, [UR4+0x40] ;  /* 0x00004004ff027984 */ /* 0x000e280008000a00 */
[----:B------:R-:W-:-:S06]  /*0990*/  DSETP.GEU.AND P1, PT, R4, R6, PT ;  /* 0x000000060400722a */ /* 0x000fcc0003f2e000 */
[----:B------:R-:W-:Y:S02]  /*09a0*/  FSEL R4, R6, R4, !P1 ;  /* 0x0000000406047208 */ /* 0x000fe40004800000 */
[----:B------:R-:W-:-:S06]  /*09b0*/  FSEL R5, R7, R5, !P1 ;  /* 0x0000000507057208 */ /* 0x000fcc0004800000 */
[----:B--2---:R-:W-:-:S06]  /*09c0*/  DSETP.GEU.AND P1, PT, R4, R8, PT ;  /* 0x000000080400722a */ /* 0x004fcc0003f2e000 */
[----:B------:R-:W-:Y:S02]  /*09d0*/  FSEL R4, R8, R4, !P1 ;  /* 0x0000000408047208 */ /* 0x000fe40004800000 */
[----:B------:R-:W-:-:S06]  /*09e0*/  FSEL R5, R9, R5, !P1 ;  /* 0x0000000509057208 */ /* 0x000fcc0004800000 */
[----:B------:R-:W-:-:S06]  /*09f0*/  DSETP.GEU.AND P1, PT, R4, R10, PT ;  /* 0x0000000a0400722a */ /* 0x000fcc0003f2e000 */
[----:B------:R-:W-:Y:S02]  /*0a00*/  FSEL R4, R10, R4, !P1 ;  /* 0x000000040a047208 */ /* 0x000fe40004800000 */
[----:B------:R-:W-:-:S06]  /*0a10*/  FSEL R5, R11, R5, !P1 ;  /* 0x000000050b057208 */ /* 0x000fcc0004800000 */
[----:B0-----:R-:W-:-:S06]  /*0a20*/  DSETP.GEU.AND P1, PT, R4, R2, PT ;  /* 0x000000020400722a */ /* 0x001fcc0003f2e000 */
[----:B------:R-:W-:Y:S02]  /*0a30*/  FSEL R2, R2, R4, !P1 ;  /* 0x0000000402027208 */ /* 0x000fe40004800000 */
[----:B------:R-:W-:Y:S01]  /*0a40*/  FSEL R3, R3, R5, !P1 ;  /* 0x0000000503037208 */ /* 0x000fe20004800000 */
[----:B------:R-:W-:Y:S06]  /*0a50*/  BRA `(.L_x_69) ;  /* 0x00000034005c7947 */ /* 0x000fec0003800000 */
.L_x_68:
[----:B------:R-:W-:Y:S01]  /*0a60*/  LOP3.LUT R4, R0, 0x3e0, RZ, 0xc0, !PT ;  /* 0x000003e000047812 */ /* 0x000fe200078ec0ff */
[----:B------:R-:W0:Y:S04]  /*0a70*/  S2R R10, SR_LANEID ;  /* 0x00000000000a7919 */ /* 0x000e280000000000 */
[----:B------:R-:W-:Y:S01]  /*0a80*/  VIADD R5, R4, 0x20 ;  /* 0x0000002004057836 */ /* 0x000fe20000000000 */
[----:B------:R-:W-:-:S04]  /*0a90*/  LOP3.LUT R4, RZ, R4, RZ, 0x33, !PT ;  /* 0x00000004ff047212 */ /* 0x000fc800078e33ff */
[----:B------:R-:W-:Y:S01]  /*0aa0*/  ISETP.GT.U32.AND P0, PT, R5, UR12, PT ;  /* 0x0000000c05007c0c */ /* 0x000fe2000bf04070 */
[----:B------:R-:W-:-:S05]  /*0ab0*/  VIADD R4, R4, UR12 ;  /* 0x0000000c04047c36 */ /* 0x000fca0008000000 */
[----:B------:R-:W-:-:S05]  /*0ac0*/  SEL R5, R4, 0x1f, P0 ;  /* 0x0000001f04057807 */ /* 0x000fca0000000000 */
[----:B-----5:R-:W-:Y:S04]  /*0ad0*/  SHFL.DOWN PT, R6, R2, 0x1, R5 ;  /* 0x0820000002067989 */ /* 0x020fe800000e0005 */
[----:B------:R-:W1:Y:S01]  /*0ae0*/  SHFL.DOWN PT, R7, R3, 0x1, R5 ;  /* 0x0820000003077989 */ /* 0x000e6200000e0005 */
[----:B0-----:R-:W-:Y:S01]  /*0af0*/  ISETP.GE.AND P0, PT, R10, R5, PT ;  /* 0x000000050a00720c */ /* 0x001fe20003f06270 */
[----:B-1----:R-:W-:-:S06]  /*0b00*/  DSETP.GEU.AND P1, PT, R2, R6, PT ;  /* 0x000000060200722a */ /* 0x002fcc0003f2e000 */
[-C--:B------:R-:W-:Y:S01]  /*0b10*/  FSEL R9, R6, R2.reuse, !P1 ;  /* 0x0000000206097208 */ /* 0x080fe20004800000 */
[----:B------:R-:W-:Y:S01]  /*0b20*/  VIADD R6, R10, 0x2 ;  /* 0x000000020a067836 */ /* 0x000fe20000000000 */
[-C--:B------:R-:W-:Y:S02]  /*0b30*/  FSEL R7, R7, R3.reuse, !P1 ;  /* 0x0000000307077208 */ /* 0x080fe40004800000 */
[----:B------:R-:W-:Y:S02]  /*0b40*/  FSEL R4, R9, R2, !P0 ;  /* 0x0000000209047208 */ /* 0x000fe40004000000 */
[----:B------:R-:W-:Y:S02]  /*0b50*/  FSEL R7, R7, R3, !P0 ;  /* 0x0000000307077208 */ /* 0x000fe40004000000 */
[----:B------:R-:W-:Y:S01]  /*0b60*/  ISETP.GT.AND P0, PT, R6, R5, PT ;  /* 0x000000050600720c */ /* 0x000fe20003f04270 */
[----:B------:R-:W-:Y:S01]  /*0b70*/  SHFL.DOWN PT, R8, R4, 0x2, R5 ;  /* 0x0840000004087989 */ /* 0x000fe200000e0005 */
[----:B------:R-:W-:-:S03]  /*0b80*/  IMAD.MOV.U32 R6, RZ, RZ, R4 ;  /* 0x000000ffff067224 */ /* 0x000fc600078e0004 */
[----:B------:R-:W0:Y:S03]  /*0b90*/  SHFL.DOWN PT, R9, R7, 0x2, R5 ;  /* 0x0840000007097989 */ /* 0x000e2600000e0005 */
[----:B0-----:R-:W-:Y:S01]  /*0ba0*/  DSETP.GEU.AND P1, PT, R6, R8, PT ;  /* 0x000000080600722a */ /* 0x001fe20003f2e000 */
[----:B------:R-:W-:-:S05]  /*0bb0*/  VIADD R6, R10, 0x4 ;  /* 0x000000040a067836 */ /* 0x000fca0000000000 */
[----:B------:R-:W-:Y:S02]  /*0bc0*/  @!P0 FSEL R4, R8, R4, !P1 ;  /* 0x0000000408048208 */ /* 0x000fe40004800000 */
[----:B------:R-:W-:Y:S02]  /*0bd0*/  @!P0 FSEL R7, R9, R7, !P1 ;  /* 0x0000000709078208 */ /* 0x000fe40004800000 */
        /* <DEDUP_REMOVED lines=10> */
[----:B------:R-:W-:Y:S01]  /*0c80*/  IMAD.MOV.U32 R6, RZ, RZ, R4 ;  /* 0x000000ffff067224 */ /* 0x000fe200078e0004 */
[C---:B------:R-:W-:Y:S02]  /*0c90*/  ISETP.NE.AND P0, PT, R10.reuse, RZ, PT ;  /* 0x000000ff0a00720c */ /* 0x040fe40003f05270 */
[----:B------:R-:W0:Y:S11]  /*0ca0*/  SHFL.DOWN PT, R3, R7, 0x8, R5 ;  /* 0x0900000007037989 */ /* 0x000e3600000e0005 */
[----:B------:R-:W1:Y:S01]  /*0cb0*/  @!P0 S2R R9, SR_CgaCtaId ;  /* 0x0000000000098919 */ /* 0x000e620000008800 */
[----:B------:R-:W-:Y:S01]  /*0cc0*/  @!P0 MOV R8, 0x400 ;  /* 0x0000040000088802 */ /* 0x000fe20000000f00 */
[----:B0-----:R-:W-:Y:S01]  /*0cd0*/  DSETP.GEU.AND P2, PT, R6, R2, PT ;  /* 0x000000020600722a */ /* 0x001fe20003f4e000 */
[----:B------:R-:W-:-:S05]  /*0ce0*/  VIADD R6, R10, 0x10 ;  /* 0x000000100a067836 */ /* 0x000fca0000000000 */
[----:B------:R-:W-:Y:S02]  /*0cf0*/  @!P1 FSEL R4, R2, R4, !P2 ;  /* 0x0000000402049208 */ /* 0x000fe40005000000 */
[----:B------:R-:W-:Y:S02]  /*0d00*/  @!P1 FSEL R7, R3, R7, !P2 ;  /* 0x0000000703079208 */ /* 0x000fe40005000000 */
[----:B------:R-:W-:Y:S01]  /*0d10*/  ISETP.GT.AND P1, PT, R6, R5, PT ;  /* 0x000000050600720c */ /* 0x000fe20003f24270 */
[----:B------:R-:W-:Y:S01]  /*0d20*/  SHFL.DOWN PT, R2, R4, 0x10, R5 ;  /* 0x0a00000004027989 */ /* 0x000fe200000e0005 */
[----:B------:R-:W-:-:S03]  /*0d30*/  @!P0 SHF.R.U32.HI R6, RZ, 0x2, R0 ;  /* 0x00000002ff068819 */ /* 0x000fc60000011600 */
[----:B------:R0:W2:Y:S01]  /*0d40*/  SHFL.DOWN PT, R3, R7, 0x10, R5 ;  /* 0x0a00000007037989 */ /* 0x0000a200000e0005 */
[----:B------:R-:W-:Y:S02]  /*0d50*/  @!P0 LOP3.LUT R6, R6, 0xf8, RZ, 0xc0, !PT ;  /* 0x000000f806068812 */ /* 0x000fe400078ec0ff */
[----:B-1----:R-:W-:-:S05]  /*0d60*/  @!P0 LEA R9, R9, R8, 0x18 ;  /* 0x0000000809098211 */ /* 0x002fca00078ec0ff */
[----:B------:R-:W-:Y:S02]  /*0d70*/  @!P0 IMAD.IADD R9, R6, 0x1, R9 ;  /* 0x0000000106098824 */ /* 0x000fe400078e0209 */
[----:B0-----:R-:W-:-:S06]  /*0d80*/  IMAD.MOV.U32 R5, RZ, RZ, R7 ;  /* 0x000000ffff057224 */ /* 0x001fcc00078e0007 */
[----:B--2---:R-:W-:-:S06]  /*0d90*/  DSETP.GEU.AND P2, PT, R4, R2, PT ;  /* 0x000000020400722a */ /* 0x004fcc0003f4e000 */
[----:B------:R-:W-:Y:S02]  /*0da0*/  @!P1 FSEL R4, R2, R4, !P2 ;  /* 0x0000000402049208 */ /* 0x000fe40005000000 */
[----:B------:R-:W-:-:S03]  /*0db0*/  @!P1 FSEL R7, R3, R7, !P2 ;  /* 0x0000000703079208 */ /* 0x000fc60005000000 */
[----:B------:R-:W-:Y:S02]  /*0dc0*/  IMAD.MOV.U32 R2, RZ, RZ, R4 ;  /* 0x000000ffff027224 */ /* 0x000fe400078e0004 */
[----:B------:R-:W-:-:S05]  /*0dd0*/  IMAD.MOV.U32 R3, RZ, RZ, R7 ;  /* 0x000000ffff037224 */ /* 0x000fca00078e0007 */
[----:B------:R1:W-:Y:S01]  /*0de0*/  @!P0 STS.64 [R9+0x8], R2 ;  /* 0x0000080209008388 */ /* 0x0003e20000000a00 */
[----:B------:R-:W-:Y:S01]  /*0df0*/  BAR.SYNC.DEFER_BLOCKING 0x0 ;  /* 0x0000000000007b1d */ /* 0x000fe20000010000 */
[----:B------:R-:W-:-:S13]  /*0e00*/  ISETP.NE.AND P0, PT, R0, RZ, PT ;  /* 0x000000ff0000720c */ /* 0x000fda0003f05270 */
[----:B-1----:R-:W-:Y:S05]  /*0e10*/  @P0 BRA `(.L_x_69) ;  /* 0x00000030006c0947 */ /* 0x002fea0003800000 */
[----:B------:R-:W0:Y:S01]  /*0e20*/  S2UR UR5, SR_CgaCtaId ;  /* 0x00000000000579c3 */ /* 0x000e220000008800 */
[----:B------:R-:W-:Y:S01]  /*0e30*/  UMOV UR4, 0x400 ;  /* 0x0000040000047882 */ /* 0x000fe20000000000 */
[----:B------:R-:W-:Y:S02]  /*0e40*/  UISETP.GT.U32.AND UP0, UPT, UR12, 0x20, UPT ;  /* 0x000000200c00788c */ /* 0x000fe4000bf04070 */
[----:B------:R-:W-:-:S04]  /*0e50*/  UISETP.GT.U32.AND UP1, UPT, UR12, 0x40, UPT ;  /* 0x000000400c00788c */ /* 0x000fc8000bf24070 */
[----:B------:R-:W-:Y:S01]  /*0e60*/  PLOP3.LUT P3, PT, PT, PT, UP0, 0x80, 0x8 ;  /* 0x000000000008781c */ /* 0x000fe20003f6f008 */
[----:B------:R-:W-:Y:S01]  /*0e70*/  UISETP.GT.U32.AND UP0, UPT, UR12, 0x60, UPT ;  /* 0x000000600c00788c */ /* 0x000fe2000bf04070 */
[----:B------:R-:W-:Y:S01]  /*0e80*/  PLOP3.LUT P2, PT, PT, PT, UP1, 0x80, 0x8 ;  /* 0x000000000008781c */ /* 0x000fe20003f4f018 */
[----:B0-----:R-:W-:-:S09]  /*0e90*/  ULEA UR4, UR5, UR4, 0x18 ;  /* 0x0000000405047291 */ /* 0x001fd2000f8ec0ff */
[----:B------:R-:W0:Y:S04]  /*0ea0*/  LDS.128 R12, [UR4+0x10] ;  /* 0x00001004ff0c7984 */ /* 0x000e280008000c00 */
[----:B------:R-:W1:Y:S01]  /*0eb0*/  LDS.128 R4, [UR4+0x20] ;  /* 0x00002004ff047984 */ /* 0x000e620008000c00 */
[----:B0-----:R-:W-:-:S06]  /*0ec0*/  DSETP.GEU.AND P1, PT, R2, R12, PT ;  /* 0x0000000c0200722a */ /* 0x001fcc0003f2e000 */
[-C--:B------:R-:W-:Y:S02]  /*0ed0*/  FSEL R9, R12, R2.reuse, !P1 ;  /* 0x000000020c097208 */ /* 0x080fe40004800000 */
[-C--:B------:R-:W-:Y:S02]  /*0ee0*/  FSEL R11, R13, R3.reuse, !P1 ;  /* 0x000000030d0b7208 */ /* 0x080fe40004800000 */
[----:B------:R-:W-:Y:S02]  /*0ef0*/  FSEL R13, R9, R2, P3 ;  /* 0x00000002090d7208 */ /* 0x000fe40001800000 */
[----:B------:R-:W-:Y:S02]  /*0f00*/  FSEL R0, R11, R3, P3 ;  /* 0x000000030b007208 */ /* 0x000fe40001800000 */
[----:B------:R-:W-:Y:S01]  /*0f10*/  PLOP3.LUT P1, PT, PT, PT, UP0, 0x80, 0x8 ;  /* 0x000000000008781c */ /* 0x000fe20003f2f008 */
[----:B------:R-:W-:Y:S01]  /*0f20*/  IMAD.MOV.U32 R2, RZ, RZ, R13 ;  /* 0x000000ffff027224 */ /* 0x000fe200078e000d */
[----:B------:R-:W0:Y:S01]  /*0f30*/  LDS.128 R8, [UR4+0x30] ;  /* 0x00003004ff087984 */ /* 0x000e220008000c00 */
[----:B------:R-:W-:Y:S01]  /*0f40*/  IMAD.MOV.U32 R3, RZ, RZ, R0 ;  /* 0x000000ffff037224 */ /* 0x000fe200078e0000 */
[----:B------:R-:W-:-:S05]  /*0f50*/  UISETP.GT.U32.AND UP0, UPT, UR12, 0x80, UPT ;  /* 0x000000800c00788c */ /* 0x000fca000bf04070 */
[----:B------:R-:W-:-:S06]  /*0f60*/  DSETP.GEU.AND P3, PT, R2, R14, PT ;  /* 0x0000000e0200722a */ /* 0x000fcc0003f6e000 */
[----:B------:R-:W-:Y:S02]  /*0f70*/  @P2 FSEL R13, R14, R13, !P3 ;  /* 0x0000000d0e0d2208 */ /* 0x000fe40005800000 */
[----:B------:R-:W-:Y:S02]  /*0f80*/  @P2 FSEL R0, R15, R0, !P3 ;  /* 0x000000000f002208 */ /* 0x000fe40005800000 */
[----:B------:R-:W-:Y:S01]  /*0f90*/  PLOP3.LUT P2, PT, PT, PT, UP0, 0x80, 0x8 ;  /* 0x000000000008781c */ /* 0x000fe20003f4f008 */
[----:B------:R-:W-:Y:S01]  /*0fa0*/  IMAD.MOV.U32 R2, RZ, RZ, R13 ;  /* 0x000000ffff027224 */ /* 0x000fe200078e000d */
[----:B------:R-:W-:Y:S01]  /*0fb0*/  UISETP.GT.U32.AND UP0, UPT, UR12, 0xa0, UPT ;  /* 0x000000a00c00788c */ /* 0x000fe2000bf04070 */
[----:B------:R-:W-:-:S06]  /*0fc0*/  IMAD.MOV.U32 R3, RZ, RZ, R0 ;  /* 0x000000ffff037224 */ /* 0x000fcc00078e0000 */
[----:B-1----:R-:W-:Y:S01]  /*0fd0*/  DSETP.GEU.AND P3, PT, R2, R4, PT ;  /* 0x000000040200722a */ /* 0x002fe20003f6e000 */
[----:B------:R-:W1:Y:S05]  /*0fe0*/  LDS.64 R2, [UR4+0x40] ;  /* 0x00004004ff027984 */ /* 0x000e6a0008000a00 */
[----:B------:R-:W-:Y:S02]  /*0ff0*/  @P1 FSEL R13, R4, R13, !P3 ;  /* 0x0000000d040d1208 */ /* 0x000fe40005800000 */
[----:B------:R-:W-:Y:S02]  /*1000*/  @P1 FSEL R0, R5, R0, !P3 ;  /* 0x0000000005001208 */ /* 0x000fe40005800000 */
[----:B------:R-:W-:Y:S01]  /*1010*/  PLOP3.LUT P1, PT, PT, PT, UP0, 0x80, 0x8 ;  /* 0x000000000008781c */ /* 0x000fe20003f2f008 */
[----:B------:R-:W-:Y:S01]  /*1020*/  IMAD.MOV.U32 R4, RZ, RZ, R13 ;  /* 0x000000ffff047224 */ /* 0x000fe200078e000d */
[----:B------:R-:W-:Y:S01]  /*1030*/  UISETP.GT.U32.AND UP0, UPT, UR12, 0xc0, UPT ;  /* 0x000000c00c00788c */ /* 0x000fe2000bf04070 */
[----:B------:R-:W-:-:S06]  /*1040*/  IMAD.MOV.U32 R5, RZ, RZ, R0 ;  /* 0x000000ffff057224 */ /* 0x000fcc00078e0000 */
[----:B------:R-:W-:-:S06]  /*1050*/  DSETP.GEU.AND P3, PT, R4, R6, PT ;  /* 0x000000060400722a */ /* 0x000fcc0003f6e000 */
[----:B------:R-:W-:Y:S02]  /*1060*/  @P2 FSEL R13, R6, R13, !P3 ;  /* 0x0000000d060d2208 */ /* 0x000fe40005800000 */
[----:B------:R-:W-:Y:S02]  /*1070*/  @P2 FSEL R0, R7, R0, !P3 ;  /* 0x0000000007002208 */ /* 0x000fe40005800000 */
[----:B------:R-:W-:Y:S01]  /*1080*/  PLOP3.LUT P2, PT, PT, PT, UP0, 0x80, 0x8 ;  /* 0x000000000008781c */ /* 0x000fe20003f4f008 */
[----:B------:R-:W-:Y:S01]  /*1090*/  IMAD.MOV.U32 R4, RZ, RZ, R13 ;  /* 0x000000ffff047224 */ /* 0x000fe200078e000d */
[----:B------:R-:W-:Y:S01]  /*10a0*/  UISETP.GT.U32.AND UP0, UPT, UR12, 0xe0, UPT ;  /* 0x000000e00c00788c */ /* 0x000fe2000bf04070 */
[----:B------:R-:W-:-:S06]  /*10b0*/  IMAD.MOV.U32 R5, RZ, RZ, R0 ;  /* 0x000000ffff057224 */ /* 0x000fcc00078e0000 */
[----:B0-----:R-:W-:-:S06]  /*10c0*/  DSETP.GEU.AND P3, PT, R4, R8, PT ;  /* 0x000000080400722a */ /* 0x001fcc0003f6e000 */
[----:B------:R-:W-:Y:S02]  /*10d0*/  @P1 FSEL R13, R8, R13, !P3 ;  /* 0x0000000d080d1208 */ /* 0x000fe40005800000 */
[----:B------:R-:W-:Y:S02]  /*10e0*/  @P1 FSEL R0, R9, R0, !P3 ;  /* 0x0000000009001208 */ /* 0x000fe40005800000 */
[----:B------:R-:W-:Y:S01]  /*10f0*/  PLOP3.LUT P1, PT, PT, PT, UP0, 0x80, 0x8 ;  /* 0x000000000008781c */ /* 0x000fe20003f2f008 */
[----:B------:R-:W-:Y:S02]  /*1100*/  IMAD.MOV.U32 R4, RZ, RZ, R13 ;  /* 0x000000ffff047224 */ /* 0x000fe400078e000d */
[----:B------:R-:W-:-:S06]  /*1110*/  IMAD.MOV.U32 R5, RZ, RZ, R0 ;  /* 0x000000ffff057224 */ /* 0x000fcc00078e0000 */
[----:B------:R-:W-:-:S06]  /*1120*/  DSETP.GEU.AND P3, PT, R4, R10, PT ;  /* 0x0000000a0400722a */ /* 0x000fcc0003f6e000 */
[----:B------:R-:W-:Y:S02]  /*1130*/  @P2 FSEL R13, R10, R13, !P3 ;  /* 0x0000000d0a0d2208 */ /* 0x000fe40005800000 */
[----:B------:R-:W-:-:S03]  /*1140*/  @P2 FSEL R0, R11, R0, !P3 ;  /* 0x000000000b002208 */ /* 0x000fc60005800000 */
[----:B------:R-:W-:Y:S02]  /*1150*/  IMAD.MOV.U32 R4, RZ, RZ, R13 ;  /* 0x000000ffff047224 */ /* 0x000fe400078e000d */
[----:B------:R-:W-:-:S06]  /*1160*/  IMAD.MOV.U32 R5, RZ, RZ, R0 ;  /* 0x000000ffff057224 */ /* 0x000fcc00078e0000 */
[----:B-1----:R-:W-:-:S06]  /*1170*/  DSETP.GEU.AND P2, PT, R4, R2, PT ;  /* 0x000000020400722a */ /* 0x002fcc0003f4e000 */
[----:B------:R-:W-:Y:S02]  /*1180*/  @P1 FSEL R13, R2, R13, !P2 ;  /* 0x0000000d020d1208 */ /* 0x000fe40005000000 */
[----:B------:R-:W-:-:S03]  /*1190*/  @P1 FSEL R0, R3, R0, !P2 ;  /* 0x0000000003001208 */ /* 0x000fc60005000000 */
[----:B------:R-:W-:Y:S02]  /*11a0*/  IMAD.MOV.U32 R2, RZ, RZ, R13 ;  /* 0x000000ffff027224 */ /* 0x000fe400078e000d */
[----:B------:R-:W-:Y:S01]  /*11b0*/  IMAD.MOV.U32 R3, RZ, RZ, R0 ;  /* 0x000000ffff037224 */ /* 0x000fe200078e0000 */
[----:B------:R-:W-:Y:S06]  /*11c0*/  BRA `(.L_x_69) ;  /* 0x0000002c00807947 */ /* 0x000fec0003800000 */
.L_x_59:
[----:B------:R-:W0:Y:S01]  /*11d0*/  S2R R0, SR_TID.X ;  /* 0x0000000000007919 */ /* 0x000e220000002100 */
[----:B------:R-:W1:Y:S01]  /*11e0*/  LDC.64 R20, c[0x0][0x380] ;  /* 0x0000e000ff147b82 */ /* 0x000e620000000a00 */
[----:B------:R-:W-:Y:S02]  /*11f0*/  IMAD.U32 R3, RZ, RZ, UR16 ;  /* 0x00000010ff037e24 */ /* 0x000fe4000f8e00ff */
[----:B0-----:R-:W-:-:S04]  /*1200*/  IMAD.SHL.U32 R2, R0, 0x4, RZ ;  /* 0x0000000400027824 */ /* 0x001fc800078e00ff */
[----:B------:R-:W-:-:S04]  /*1210*/  IMAD R3, R3, 0x800, R2 ;  /* 0x0000080003037824 */ /* 0x000fc800078e0202 */
[----:B-1----:R-:W-:-:S05]  /*1220*/  IMAD.WIDE.U32 R20, R3, 0x8, R20 ;  /* 0x0000000803147825 */ /* 0x002fca00078e0014 */
[----:B------:R-:W2:Y:S04]  /*1230*/  LDG.E.128.CONSTANT R4, desc[UR10][R20.64] ;  /* 0x0000000a14047981 */ /* 0x000ea8000c1e9d00 */
[----:B------:R-:W3:Y:S04]  /*1240*/  LDG.E.128.CONSTANT R8, desc[UR10][R20.64+0x10] ;  /* 0x0000100a14087981 */ /* 0x000ee8000c1e9d00 */
[----:B------:R-:W4:Y:S04]  /*1250*/  LDG.E.128.CONSTANT R12, desc[UR10][R20.64+0x2000] ;  /* 0x0020000a140c7981 */ /* 0x000f28000c1e9d00 */
[----:B------:R-:W5:Y:S01]  /*1260*/  LDG.E.128.CONSTANT R16, desc[UR10][R20.64+0x2010] ;  /* 0x0020100a14107981 */ /* 0x000f62000c1e9d00 */
[----:B------:R-:W-:Y:S01]  /*1270*/  UISETP.GE.U32.AND UP0, UPT, UR12, UR5, UPT ;  /* 0x000000050c00728c */ /* 0x000fe2000bf06070 */
        /* <DEDUP_REMOVED lines=21> */
[----:B------:R-:W-:Y:S06]  /*13d0*/  BRA.U !UP0, `(.L_x_70) ;  /* 0x0000000508dc7547 */ /* 0x000fec000b800000 */
[----:B------:R-:W-:Y:S02]  /*13e0*/  ULEA UR6, UR16, UR5, 0xb ;  /* 0x0000000510067291 */ /* 0x000fe4000f8e58ff */
[----:B------:R-:W-:Y:S01]  /*13f0*/  UIADD3 UR14, UPT, UPT, UR8, -0x800, URZ ;  /* 0xfffff800080e7890 */ /* 0x000fe2000fffe0ff */
[----:B------:R-:W0:Y:S03]  /*1400*/  LDCU UR9, c[0x0][0x3a8] ;  /* 0x00007500ff0977ac */ /* 0x000e260008000800 */
[----:B------:R-:W-:Y:S01]  /*1410*/  VIADD R3, R0, UR6 ;  /* 0x0000000600037c36 */ /* 0x000fe20008000000 */
[----:B------:R-:W-:Y:S01]  /*1420*/  UISETP.GT.U32.AND UP0, UPT, UR6, UR14, UPT ;  /* 0x0000000e0600728c */ /* 0x000fe2000bf04070 */
[----:B------:R-:W1:Y:S01]  /*1430*/  LDCU.64 UR18, c[0x0][0x380] ;  /* 0x00007000ff1277ac */ /* 0x000e620008000a00 */
[----:B------:R-:W-:Y:S01]  /*1440*/  UIADD3 UR13, UPT, UPT, UR6, 0x100, URZ ;  /* 0x00000100060d7890 */ /* 0x000fe2000fffe0ff */
[----:B------:R-:W-:Y:S01]  /*1450*/  UMOV UR4, URZ ;  /* 0x000000ff00047c82 */ /* 0x000fe20008000000 */
[----:B------:R-:W-:-:S05]  /*1460*/  UMOV UR7, UR6 ;  /* 0x0000000600077c82 */ /* 0x000fca0008000000 */
[----:B------:R-:W-:Y:S05]  /*1470*/  BRA.U UP0, `(.L_x_71) ;  /* 0x0000000100a87547 */ /* 0x000fea000b800000 */
.L_x_72:
[----:B------:R-:W-:-:S05]  /*1480*/  IADD3 R4, P0, PT, R2, UR7, RZ ;  /* 0x0000000702047c10 */ /* 0x000fca000ff1e0ff */
[----:B------:R-:W-:Y:S01]  /*1490*/  IMAD.X R5, RZ, RZ, RZ, P0 ;  /* 0x000000ffff057224 */ /* 0x000fe200000e06ff */
[----:B-1----:R-:W-:-:S04]  /*14a0*/  LEA R22, P0, R4, UR18, 0x3 ;  /* 0x0000001204167c11 */ /* 0x002fc8000f8018ff */
[----:B------:R-:W-:-:S05]  /*14b0*/  LEA.HI.X R23, R4, UR19, R5, 0x3, P0 ;  /* 0x0000001304177c11 */ /* 0x000fca00080f1c05 */
[----:B------:R-:W2:Y:S04]  /*14c0*/  LDG.E.128.CONSTANT R4, desc[UR10][R22.64] ;  /* 0x0000000a16047981 */ /* 0x000ea8000c1e9d00 */
[----:B------:R-:W3:Y:S04]  /*14d0*/  LDG.E.128.CONSTANT R8, desc[UR10][R22.64+0x10] ;  /* 0x0000100a16087981 */ /* 0x000ee8000c1e9d00 */
[----:B------:R-:W4:Y:S04]  /*14e0*/  LDG.E.128.CONSTANT R12, desc[UR10][R22.64+0x2000] ;  /* 0x0020000a160c7981 */ /* 0x000f28000c1e9d00 */
[----:B------:R-:W5:Y:S01]  /*14f0*/  LDG.E.128.CONSTANT R16, desc[UR10][R22.64+0x2010] ;  /* 0x0020100a16107981 */ /* 0x000f62000c1e9d00 */
[----:B0-----:R-:W-:-:S02]  /*1500*/  UMOV UR8, UR9 ;  /* 0x0000000900087c82 */ /* 0x001fc40008000000 */
[----:B------:R-:W-:-:S04]  /*1510*/  UIADD3 UR15, UPT, UPT, -UR7, UR8, URZ ;  /* 0x00000008070f7290 */ /* 0x000fc8000fffe1ff */
[----:B------:R-:W-:Y:S01]  /*1520*/  UISETP.GE.U32.AND UP0, UPT, UR15, UR5, UPT ;  /* 0x000000050f00728c */ /* 0x000fe2000bf06070 */
        /* <DEDUP_REMOVED lines=25> */
[----:B------:R-:W-:Y:S02]  /*16c0*/  UIADD3 UR7, UPT, UPT, UR5, UR7, URZ ;  /* 0x0000000705077290 */ /* 0x000fe4000fffe0ff */
[----:B------:R-:W-:Y:S01]  /*16d0*/  VIADD R3, R3, UR5 ;  /* 0x0000000503037c36 */ /* 0x000fe20008000000 */
[----:B------:R-:W-:Y:S02]  /*16e0*/  UIADD3 UR4, UPT, UPT, UR4, 0x1, URZ ;  /* 0x0000000104047890 */ /* 0x000fe4000fffe0ff */
[----:B------:R-:W-:Y:S02]  /*16f0*/  UISETP.GT.U32.AND UP0, UPT, UR7, UR14, UPT ;  /* 0x0000000e0700728c */ /* 0x000fe4000bf04070 */
[----:B------:R-:W-:-:S07]  /*1700*/  UIADD3 UR13, UPT, UPT, UR5, UR13, URZ ;  /* 0x0000000d050d7290 */ /* 0x000fce000fffe0ff */
[----:B------:R-:W-:Y:S05]  /*1710*/  BRA.U !UP0, `(.L_x_72) ;  /* 0xfffffffd08587547 */ /* 0x000fea000b83ffff */
.L_x_71:
[----:B------:R-:W-:-:S09]  /*1720*/  UISETP.GE.U32.AND UP0, UPT, UR7, UR8, UPT ;  /* 0x000000080700728c */ /* 0x000fd2000bf06070 */
[----:B------:R-:W-:Y:S05]  /*1730*/  BRA.U UP0, `(.L_x_70) ;  /* 0x0000000500047547 */ /* 0x000fea000b800000 */
[----:B------:R-:W-:Y:S01]  /*1740*/  UIADD3 UR5, UPT, UPT, -UR7, UR8, URZ ;  /* 0x0000000807057290 */ /* 0x000fe2000fffe1ff */
[----:B------:R-:W-:Y:S05]  /*1750*/  BSSY.RECONVERGENT B1, `(.L_x_70) ;  /* 0x000003f000017945 */ /* 0x000fea0003800200 */
[----:B------:R-:W-:-:S13]  /*1760*/  ISETP.GE.AND P0, PT, R0, UR5, PT ;  /* 0x0000000500007c0c */ /* 0x000fda000bf06270 */
[----:B------:R-:W-:Y:S05]  /*1770*/  @P0 BRA `(.L_x_73) ;  /* 0x0000000000f00947 */ /* 0x000fea0003800000 */
[----:B------:R-:W2:Y:S01]  /*1780*/  LDC R5, c[0x0][0x3ac] ;  /* 0x0000eb00ff057b82 */ /* 0x000ea20000000800 */
[----:B------:R-:W-:Y:S01]  /*1790*/  LOP3.LUT R2, RZ, R0, RZ, 0x33, !PT ;  /* 0x00000000ff027212 */ /* 0x000fe200078e33ff */
[----:B------:R-:W-:Y:S01]  /*17a0*/  BSSY.RECONVERGENT B2, `(.L_x_74) ;  /* 0x0000019000027945 */ /* 0x000fe20003800200 */
[----:B------:R-:W-:-:S03]  /*17b0*/  IMAD.MOV.U32 R8, RZ, RZ, R0 ;  /* 0x000000ffff087224 */ /* 0x000fc600078e0000 */
[----:B------:R-:W-:-:S04]  /*17c0*/  VIADD R2, R2, UR8 ;  /* 0x0000000802027c36 */ /* 0x000fc80008000000 */
[C---:B------:R-:W-:Y:S01]  /*17d0*/  VIADD R4, R2.reuse, -UR6 ;  /* 0x8000000602047c36 */ /* 0x040fe20008000000 */
[C---:B------:R-:W-:Y:S02]  /*17e0*/  LOP3.LUT R6, R2.reuse, 0x300, RZ, 0xc0, !PT ;  /* 0x0000030002067812 */ /* 0x040fe400078ec0ff */
[----:B------:R-:W-:Y:S02]  /*17f0*/  LEA.HI R2, R2, 0x1, RZ, 0x18 ;  /* 0x0000000102027811 */ /* 0x000fe400078fc0ff */
[----:B------:R-:W-:Y:S01]  /*1800*/  ISETP.NE.AND P0, PT, R6, 0x300, PT ;  /* 0x000003000600780c */ /* 0x000fe20003f05270 */
[----:B--2---:R-:W-:-:S04]  /*1810*/  IMAD R5, R5, UR4, RZ ;  /* 0x0000000405057c24 */ /* 0x004fc8000f8e02ff */
[----:B------:R-:W-:-:S05]  /*1820*/  IMAD R4, R5, -0x800, R4 ;  /* 0xfffff80005047824 */ /* 0x000fca00078e0204 */
[----:B------:R-:W-:-:S03]  /*1830*/  ISETP.GE.U32.AND P2, PT, R4, 0x300, PT ;  /* 0x000003000400780c */ /* 0x000fc60003f46070 */
[----:B------:R-:W-:Y:S10]  /*1840*/  @!P0 BRA `(.L_x_75) ;  /* 0x0000000000388947 */ /* 0x000ff40003800000 */
[----:B------:R-:W2:Y:S01]  /*1850*/  LDC.64 R6, c[0x0][0x380] ;  /* 0x0000e000ff067b82 */ /* 0x000ea20000000a00 */
[----:B------:R-:W-:Y:S01]  /*1860*/  LOP3.LUT R2, R2, 0x3, RZ, 0xc0, !PT ;  /* 0x0000000302027812 */ /* 0x000fe200078ec0ff */
[----:B------:R-:W-:-:S04]  /*1870*/  IMAD.MOV.U32 R8, RZ, RZ, R0 ;  /* 0x000000ffff087224 */ /* 0x000fc800078e0000 */
[----:B------:R-:W-:-:S07]  /*1880*/  IMAD.MOV R2, RZ, RZ, -R2 ;  /* 0x000000ffff027224 */ /* 0x000fce00078e0a02 */
.L_x_76:
[----:B--2---:R-:W-:-:S06]  /*1890*/  IMAD.WIDE.U32 R4, R3, 0x8, R6 ;  /* 0x0000000803047825 */ /* 0x004fcc00078e0006 */
        /* <DEDUP_REMOVED lines=9> */
.L_x_75:
[----:B01----:R-:W-:Y:S05]  /*1930*/  BSYNC.RECONVERGENT B2 ;  /* 0x0000000000027941 */ /* 0x003fea0003800200 */
.L_x_74:
[----:B------:R-:W-:Y:S05]  /*1940*/  @!P2 BRA `(.L_x_73) ;  /* 0x00000000007ca947 */ /* 0x000fea0003800000 */
[----:B------:R-:W0:Y:S01]  /*1950*/  LDC.64 R2, c[0x0][0x380] ;  /* 0x0000e000ff027b82 */ /* 0x000e220000000a00 */
[C---:B------:R-:W-:Y:S02]  /*1960*/  VIADD R4, R8.reuse, 0x200 ;  /* 0x0000020008047836 */ /* 0x040fe40000000000 */
[----:B------:R-:W-:-:S07]  /*1970*/  VIADD R5, R8, UR13 ;  /* 0x0000000d08057c36 */ /* 0x000fce0008000000 */
.L_x_77:
[----:B------:R-:W-:-:S04]  /*1980*/  VIADD R7, R5, 0xffffff00 ;  /* 0xffffff0005077836 */ /* 0x000fc80000000000 */
[----:B0-----:R-:W-:-:S06]  /*1990*/  IMAD.WIDE.U32 R6, R7, 0x8, R2 ;  /* 0x0000000807067825 */ /* 0x001fcc00078e0002 */
[----:B------:R-:W2:Y:S01]  /*19a0*/  LDG.E.64.CONSTANT R6, desc[UR10][R6.64] ;  /* 0x0000000a06067981 */ /* 0x000ea2000c1e9b00 */
[----:B------:R-:W-:-:S04]  /*19b0*/  IMAD.WIDE.U32 R8, R5, 0x8, R2 ;  /* 0x0000000805087825 */ /* 0x000fc800078e0002 */
[----:B------:R-:W-:Y:S02]  /*19c0*/  VIADD R11, R5, 0x100 ;  /* 0x00000100050b7836 */ /* 0x000fe40000000000 */
[----:B------:R-:W3:Y:S02]  /*19d0*/  LDG.E.64.CONSTANT R8, desc[UR10][R8.64] ;  /* 0x0000000a08087981 */ /* 0x000ee4000c1e9b00 */
[----:B------:R-:W-:-:S04]  /*19e0*/  IMAD.WIDE.U32 R10, R11, 0x8, R2 ;  /* 0x000000080b0a7825 */ /* 0x000fc800078e0002 */
[----:B------:R-:W-:Y:S02]  /*19f0*/  VIADD R13, R5, 0x200 ;  /* 0x00000200050d7836 */ /* 0x000fe40000000000 */
[----:B------:R-:W4:Y:S02]  /*1a00*/  LDG.E.64.CONSTANT R10, desc[UR10][R10.64] ;  /* 0x0000000a0a0a7981 */ /* 0x000f24000c1e9b00 */
[----:B------:R-:W-:-:S06]  /*1a10*/  IMAD.WIDE.U32 R12, R13, 0x8, R2 ;  /* 0x000000080d0c7825 */ /* 0x000fcc00078e0002 */
[----:B------:R-:W5:Y:S01]  /*1a20*/  LDG.E.64.CONSTANT R12, desc[UR10][R12.64] ;  /* 0x0000000a0c0c7981 */ /* 0x000f62000c1e9b00 */
[----:B------:R-:W-:Y:S01]  /*1a30*/  VIADD R5, R5, 0x400 ;  /* 0x0000040005057836 */ /* 0x000fe20000000000 */
[----:B--2---:R-:W-:-:S06]  /*1a40*/  DSETP.GEU.AND P0, PT, R20, R6, PT ;  /* 0x000000061400722a */ /* 0x004fcc0003f0e000 */
[----:B------:R-:W-:Y:S02]  /*1a50*/  FSEL R14, R6, R20, !P0 ;  /* 0x00000014060e7208 */ /* 0x000fe40004000000 */
[----:B------:R-:W-:-:S06]  /*1a60*/  FSEL R15, R7, R21, !P0 ;  /* 0x00000015070f7208 */ /* 0x000fcc0004000000 */
[----:B---3--:R-:W-:-:S06]  /*1a70*/  DSETP.GEU.AND P0, PT, R14, R8, PT ;  /* 0x000000080e00722a */ /* 0x008fcc0003f0e000 */
[----:B------:R-:W-:Y:S01]  /*1a80*/  FSEL R6, R8, R14, !P0 ;  /* 0x0000000e08067208 */ /* 0x000fe20004000000 */
[C---:B------:R-:W-:Y:S01]  /*1a90*/  VIADD R8, R4.reuse, 0x200 ;  /* 0x0000020004087836 */ /* 0x040fe20000000000 */
[----:B------:R-:W-:Y:S01]  /*1aa0*/  FSEL R7, R9, R15, !P0 ;  /* 0x0000000f09077208 */ /* 0x000fe20004000000 */
[----:B------:R-:W-:-:S05]  /*1ab0*/  VIADD R4, R4, 0x400 ;  /* 0x0000040004047836 */ /* 0x000fca0000000000 */
[----:B----4-:R-:W-:-:S06]  /*1ac0*/  DSETP.GEU.AND P0, PT, R6, R10, PT ;  /* 0x0000000a0600722a */ /* 0x010fcc0003f0e000 */
[----:B------:R-:W-:Y:S02]  /*1ad0*/  FSEL R6, R10, R6, !P0 ;  /* 0x000000060a067208 */ /* 0x000fe40004000000 */
[----:B------:R-:W-:-:S06]  /*1ae0*/  FSEL R7, R11, R7, !P0 ;  /* 0x000000070b077208 */ /* 0x000fcc0004000000 */
[----:B-----5:R-:W-:-:S06]  /*1af0*/  DSETP.GEU.AND P0, PT, R6, R12, PT ;  /* 0x0000000c0600722a */ /* 0x020fcc0003f0e000 */
[----:B------:R-:W-:Y:S02]  /*1b00*/  FSEL R20, R12, R6, !P0 ;  /* 0x000000060c147208 */ /* 0x000fe40004000000 */
[----:B------:R-:W-:Y:S02]  /*1b10*/  FSEL R21, R13, R7, !P0 ;  /* 0x000000070d157208 */ /* 0x000fe40004000000 */
[----:B------:R-:W-:-:S13]  /*1b20*/  ISETP.GE.AND P0, PT, R8, UR5, PT ;  /* 0x0000000508007c0c */ /* 0x000fda000bf06270 */
[----:B------:R-:W-:Y:S05]  /*1b30*/  @!P0 BRA `(.L_x_77) ;  /* 0xfffffffc00908947 */ /* 0x000fea000383ffff */
.L_x_73:
[----:B01----:R-:W-:Y:S05]  /*1b40*/  BSYNC.RECONVERGENT B1 ;  /* 0x0000000000017941 */ /* 0x003fea0003800200 */
.L_x_70:
[----:B------:R-:W2:Y:S01]  /*1b50*/  S2R R7, SR_LANEID ;  /* 0x0000000000077919 */ /* 0x000ea20000000000 */
[----:B------:R-:W-:Y:S04]  /*1b60*/  SHFL.DOWN PT, R2, R20, 0x1, 0x1f ;  /* 0x08201f0014027f89 */ /* 0x000fe800000e0000 */
[----:B------:R-:W3:Y:S02]  /*1b70*/  SHFL.DOWN PT, R3, R21, 0x1, 0x1f ;  /* 0x08201f0015037f89 */ /* 0x000ee400000e0000 */
[----:B---3--:R-:W-:Y:S01]  /*1b80*/  DSETP.GEU.AND P0, PT, R20, R2, PT ;  /* 0x000000021400722a */ /* 0x008fe20003f0e000 */
[C---:B--2---:R-:W-:Y:S02]  /*1b90*/  ISETP.GT.AND P1, PT, R7.reuse, 0x1e, PT ;  /* 0x0000001e0700780c */ /* 0x044fe40003f24270 */
        /* <DEDUP_REMOVED lines=9> */
[----:B------:R-:W2:Y:S03]  /*1c30*/  SHFL.DOWN PT, R5, R3, 0x2, 0x1f ;  /* 0x08401f0003057f89 */ /* 0x000ea600000e0000 */
[----:B------:R-:W-:Y:S01]  /*1c40*/  @!P2 LOP3.LUT R6, R6, 0xf8, RZ, 0xc0, !PT ;  /* 0x000000f80606a812 */ /* 0x000fe200078ec0ff */
[----:B------:R-:W3:Y:S01]  /*1c50*/  @!P2 S2R R9, SR_CgaCtaId ;  /* 0x000000000009a919 */ /* 0x000ee20000008800 */
[----:B--2---:R-:W-:-:S06]  /*1c60*/  DSETP.GEU.AND P0, PT, R2, R4, PT ;  /* 0x000000040200722a */ /* 0x004fcc0003f0e000 */
[----:B------:R-:W-:Y:S02]  /*1c70*/  @!P1 FSEL R2, R4, R2, !P0 ;  /* 0x0000000204029208 */ /* 0x000fe40004000000 */
[----:B------:R-:W-:Y:S02]  /*1c80*/  @!P1 FSEL R3, R5, R3, !P0 ;  /* 0x0000000305039208 */ /* 0x000fe40004000000 */
[----:B------:R-:W-:Y:S01]  /*1c90*/  ISETP.GT.AND P1, PT, R7, 0x1b, PT ;  /* 0x0000001b0700780c */ /* 0x000fe20003f24270 */
[----:B------:R-:W-:Y:S01]  /*1ca0*/  SHFL.DOWN PT, R4, R2, 0x4, 0x1f ;  /* 0x08801f0002047f89 */ /* 0x000fe200000e0000 */
[----:B---3--:R-:W-:-:S03]  /*1cb0*/  @!P2 LEA R9, R9, R8, 0x18 ;  /* 0x000000080909a211 */ /* 0x008fc600078ec0ff */
[----:B------:R-:W2:Y:S02]  /*1cc0*/  SHFL.DOWN PT, R5, R3, 0x4, 0x1f ;  /* 0x08801f0003057f89 */ /* 0x000ea400000e0000 */
[----:B------:R-:W-:Y:S01]  /*1cd0*/  @!P2 IMAD.IADD R9, R6, 0x1, R9 ;  /* 0x000000010609a824 */ /* 0x000fe200078e0209 */
[----:B--2---:R-:W-:-:S06]  /*1ce0*/  DSETP.GEU.AND P0, PT, R2, R4, PT ;  /* 0x000000040200722a */ /* 0x004fcc0003f0e000 */
[----:B------:R-:W-:Y:S02]  /*1cf0*/  @!P1 FSEL R2, R4, R2, !P0 ;  /* 0x0000000204029208 */ /* 0x000fe40004000000 */
[----:B------:R-:W-:Y:S02]  /*1d00*/  @!P1 FSEL R3, R5, R3, !P0 ;  /* 0x0000000305039208 */ /* 0x000fe40004000000 */
[----:B------:R-:W-:Y:S01]  /*1d10*/  ISETP.GT.AND P1, PT, R7, 0x17, PT ;  /* 0x000000170700780c */ /* 0x000fe20003f24270 */
[----:B------:R-:W-:Y:S04]  /*1d20*/  SHFL.DOWN PT, R4, R2, 0x8, 0x1f ;  /* 0x09001f0002047f89 */ /* 0x000fe800000e0000 */
[----:B------:R-:W2:Y:S02]  /*1d30*/  SHFL.DOWN PT, R5, R3, 0x8, 0x1f ;  /* 0x09001f0003057f89 */ /* 0x000ea400000e0000 */
[----:B--2---:R-:W-:-:S06]  /*1d40*/  DSETP.GEU.AND P0, PT, R2, R4, PT ;  /* 0x000000040200722a */ /* 0x004fcc0003f0e000 */
[----:B------:R-:W-:Y:S02]  /*1d50*/  @!P1 FSEL R2, R4, R2, !P0 ;  /* 0x0000000204029208 */ /* 0x000fe40004000000 */
[----:B------:R-:W-:Y:S02]  /*1d60*/  @!P1 FSEL R3, R5, R3, !P0 ;  /* 0x0000000305039208 */ /* 0x000fe40004000000 */
[----:B------:R-:W-:Y:S01]  /*1d70*/  ISETP.GT.AND P1, PT, R7, 0xf, PT ;  /* 0x0000000f0700780c */ /* 0x000fe20003f24270 */
[----:B------:R-:W-:Y:S04]  /*1d80*/  SHFL.DOWN PT, R4, R2, 0x10, 0x1f ;  /* 0x0a001f0002047f89 */ /* 0x000fe800000e0000 */
[----:B------:R-:W2:Y:S02]  /*1d90*/  SHFL.DOWN PT, R5, R3, 0x10, 0x1f ;  /* 0x0a001f0003057f89 */ /* 0x000ea400000e0000 */
[----:B--2---:R-:W-:-:S06]  /*1da0*/  DSETP.GEU.AND P0, PT, R2, R4, PT ;  /* 0x000000040200722a */ /* 0x004fcc0003f0e000 */
        /* <DEDUP_REMOVED lines=8> */
[----:B------:R-:W3:Y:S01]  /*1e30*/  S2UR UR5, SR_CgaCtaId ;  /* 0x00000000000579c3 */ /* 0x000ee20000008800 */
[----:B------:R-:W-:Y:S02]  /*1e40*/  UMOV UR4, 0x400 ;  /* 0x0000040000047882 */ /* 0x000fe40000000000 */
[----:B---3--:R-:W-:-:S09]  /*1e50*/  ULEA UR4, UR5, UR4, 0x18 ;  /* 0x0000000405047291 */ /* 0x008fd2000f8ec0ff */
[----:B------:R-:W3:Y:S04]  /*1e60*/  LDS.128 R12, [UR4+0x10] ;  /* 0x00001004ff0c7984 */ /* 0x000ee80008000c00 */
[----:B--2---:R-:W2:Y:S04]  /*1e70*/  LDS.128 R4, [UR4+0x20] ;  /* 0x00002004ff047984 */ /* 0x004ea80008000c00 */
[----:B------:R-:W4:Y:S01]  /*1e80*/  LDS.128 R8, [UR4+0x30] ;  /* 0x00003004ff087984 */ /* 0x000f220008000c00 */
[----:B---3--:R-:W-:-:S06]  /*1e90*/  DSETP.GEU.AND P1, PT, R2, R12, PT ;  /* 0x0000000c0200722a */ /* 0x008fcc0003f2e000 */
[----:B------:R-:W-:Y:S02]  /*1ea0*/  FSEL R2, R12, R2, !P1 ;  /* 0x000000020c027208 */ /* 0x000fe40004800000 */
[----:B------:R-:W-:-:S06]  /*1eb0*/  FSEL R3, R13, R3, !P1 ;  /* 0x000000030d037208 */ /* 0x000fcc0004800000 */
[----:B------:R-:W-:-:S06]  /*1ec0*/  DSETP.GEU.AND P1, PT, R2, R14, PT ;  /* 0x0000000e0200722a */ /* 0x000fcc0003f2e000 */
[----:B------:R-:W-:Y:S02]  /*1ed0*/  FSEL R2, R14, R2, !P1 ;  /* 0x000000020e027208 */ /* 0x000fe40004800000 */
[----:B------:R-:W-:-:S06]  /*1ee0*/  FSEL R3, R15, R3, !P1 ;  /* 0x000000030f037208 */ /* 0x000fcc0004800000 */
[----:B--2---:R-:W-:-:S06]  /*1ef0*/  DSETP.GEU.AND P1, PT, R2, R4, PT ;  /* 0x000000040200722a */ /* 0x004fcc0003f2e000 */
[----:B------:R-:W-:Y:S02]  /*1f00*/  FSEL R4, R4, R2, !P1 ;  /* 0x0000000204047208 */ /* 0x000fe40004800000 */
[----:B------:R-:W-:Y:S02]  /*1f10*/  FSEL R5, R5, R3, !P1 ;  /* 0x0000000305057208 */ /* 0x000fe40004800000 */
[----:B------:R-:W2:Y:S04]  /*1f20*/  LDS.64 R2, [UR4+0x40] ;  /* 0x00004004ff027984 */ /* 0x000ea80008000a00 */
        /* <DEDUP_REMOVED lines=9> */
[----:B--2---:R-:W-:-:S06]  /*1fc0*/  DSETP.GEU.AND P1, PT, R4, R2, PT ;  /* 0x000000020400722a */ /* 0x004fcc0003f2e000 */
[----:B------:R-:W-:Y:S02]  /*1fd0*/  FSEL R2, R2, R4, !P1 ;  /* 0x0000000402027208 */ /* 0x000fe40004800000 */
[----:B------:R-:W-:Y:S01]  /*1fe0*/  FSEL R3, R3, R5, !P1 ;  /* 0x0000000503037208 */ /* 0x000fe20004800000 */
[----:B------:R-:W-:Y:S06]  /*1ff0*/  BRA `(.L_x_69) ;  /* 0x0000001c00f47947 */ /* 0x000fec0003800000 */
.L_x_58:
        /* <DEDUP_REMOVED lines=16> */
.L_x_80:
[----:B------:R-:W-:Y:S05]  /*2100*/  BSYNC.RECONVERGENT B1 ;  /* 0x0000000000017941 */ /* 0x000fea0003800200 */
.L_x_79:
        /* <DEDUP_REMOVED lines=18> */
.L_x_85:
        /* <DEDUP_REMOVED lines=10> */
.L_x_84:
[----:B------:R-:W-:Y:S05]  /*22d0*/  BSYNC.RECONVERGENT B2 ;  /* 0x0000000000027941 */ /* 0x000fea0003800200 */
.L_x_83:
[----:B------:R-:W-:Y:S05]  /*22e0*/  @!P2 BRA `(.L_x_82) ;  /* 0x000000000080a947 */ /* 0x000fea0003800000 */
[----:B------:R-:W0:Y:S01]  /*22f0*/  LDC.64 R4, c[0x0][0x380] ;  /* 0x0000e000ff047b82 */ /* 0x000e220000000a00 */
[----:B------:R-:W-:Y:S02]  /*2300*/  IMAD.U32 R7, RZ, RZ, UR16 ;  /* 0x00000010ff077e24 */ /* 0x000fe4000f8e00ff */
[----:B------:R-:W-:Y:S02]  /*2310*/  VIADD R6, R8, 0x200 ;  /* 0x0000020008067836 */ /* 0x000fe40000000000 */
[----:B------:R-:W-:-:S07]  /*2320*/  IMAD R7, R7, 0x800, R8 ;  /* 0x0000080007077824 */ /* 0x000fce00078e0208 */
.L_x_86:
        /* <DEDUP_REMOVED lines=28> */
.L_x_82:
[----:B------:R-:W-:Y:S05]  /*24f0*/  BSYNC.RECONVERGENT B1 ;  /* 0x0000000000017941 */ /* 0x000fea0003800200 */
.L_x_81:
        /* <DEDUP_REMOVED lines=45> */
[----:B------:R-:W-:-:S03]  /*27d0*/  FSEL R5, R5, R3, P1 ;  /* 0x0000000305057208 */ /* 0x000fc60000800000 */
[----:B0-----:R-:W-:Y:S02]  /*27e0*/  IMAD.MOV.U32 R2, RZ, RZ, R4 ;  /* 0x000000ffff027224 */ /* 0x001fe400078e0004 */
[----:B------:R-:W-:Y:S01]  /*27f0*/  IMAD.MOV.U32 R3, RZ, RZ, R5 ;  /* 0x000000ffff037224 */ /* 0x000fe200078e0005 */
[----:B------:R-:W-:Y:S06]  /*2800*/  BAR.SYNC.DEFER_BLOCKING 0x0 ;  /* 0x0000000000007b1d */ /* 0x000fec0000010000 */
[----:B------:R-:W-:Y:S05]  /*2810*/  @P0 BRA `(.L_x_69) ;  /* 0x0000001400ec0947 */ /* 0x000fea0003800000 */
[----:B------:R-:W0:Y:S01]  /*2820*/  S2UR UR5, SR_CgaCtaId ;  /* 0x00000000000579c3 */ /* 0x000e220000008800 */
[----:B------:R-:W-:Y:S02]  /*2830*/  UMOV UR4, 0x400 ;  /* 0x0000040000047882 */ /* 0x000fe40000000000 */
[----:B0-----:R-:W-:-:S09]  /*2840*/  ULEA UR4, UR5, UR4, 0x18 ;  /* 0x0000000405047291 */ /* 0x001fd2000f8ec0ff */
[----:B------:R-:W0:Y:S04]  /*2850*/  LDS.128 R12, [UR4+0x10] ;  /* 0x00001004ff0c7984 */ /* 0x000e280008000c00 */
[----:B------:R-:W1:Y:S04]  /*2860*/  LDS.128 R4, [UR4+0x20] ;  /* 0x00002004ff047984 */ /* 0x000e680008000c00 */
        /* <DEDUP_REMOVED lines=24> */
.L_x_87:
        /* <DEDUP_REMOVED lines=36> */
[----:B------:R-:W-:Y:S01]  /*2c30*/  VIADD R10, R10, 0x10 ;  /* 0x000000100a0a7836 */ /* 0x000fe20000000000 */
[----:B------:R-:W0:Y:S11]  /*2c40*/  SHFL.DOWN PT, R3, R7, 0x8, R5 ;  /* 0x0900000007037989 */ /* 0x000e3600000e0005 */
[----:B------:R-:W1:Y:S01]  /*2c50*/  @!P0 S2R R9, SR_CgaCtaId ;  /* 0x0000000000098919 */ /* 0x000e620000008800 */
[----:B------:R-:W-:Y:S01]  /*2c60*/  @!P0 MOV R8, 0x400 ;  /* 0x0000040000088802 */ /* 0x000fe20000000f00 */
[----:B0-----:R-:W-:Y:S01]  /*2c70*/  DSETP.GEU.AND P1, PT, R6, R2, PT ;  /* 0x000000020600722a */ /* 0x001fe20003f2e000 */
[----:B------:R-:W-:-:S05]  /*2c80*/  @!P0 SHF.R.U32.HI R6, RZ, 0x2, R0 ;  /* 0x00000002ff068819 */ /* 0x000fca0000011600 */
[----:B------:R-:W-:Y:S02]  /*2c90*/  @!P2 FSEL R4, R2, R4, !P1 ;  /* 0x000000040204a208 */ /* 0x000fe40004800000 */
[----:B------:R-:W-:Y:S02]  /*2ca0*/  @!P2 FSEL R7, R3, R7, !P1 ;  /* 0x000000070307a208 */ /* 0x000fe40004800000 */
[----:B------:R-:W-:Y:S01]  /*2cb0*/  ISETP.GT.AND P2, PT, R10, R5, PT ;  /* 0x000000050a00720c */ /* 0x000fe20003f44270 */
[----:B------:R-:W-:Y:S01]  /*2cc0*/  SHFL.DOWN PT, R2, R4, 0x10, R5 ;  /* 0x0a00000004027989 */ /* 0x000fe200000e0005 */
[----:B------:R-:W-:-:S03]  /*2cd0*/  @!P0 LOP3.LUT R6, R6, 0xf8, RZ, 0xc0, !PT ;  /* 0x000000f806068812 */ /* 0x000fc600078ec0ff */
[----:B------:R0:W2:Y:S01]  /*2ce0*/  SHFL.DOWN PT, R3, R7, 0x10, R5 ;  /* 0x0a00000007037989 */ /* 0x0000a200000e0005 */
        /* <DEDUP_REMOVED lines=11> */
[----:B0-----:R-:W-:Y:S05]  /*2da0*/  @P0 BRA `(.L_x_69) ;  /* 0x0000001000880947 */ /* 0x001fea0003800000 */
        /* <DEDUP_REMOVED lines=59> */
.L_x_78:
[----:B------:R-:W0:Y:S01]  /*3160*/  S2R R0, SR_TID.X ;  /* 0x0000000000007919 */ /* 0x000e220000002100 */
[----:B------:R-:W1:Y:S01]  /*3170*/  LDCU.64 UR8, c[0x0][0x380] ;  /* 0x00007000ff0877ac */ /* 0x000e620008000a00 */
[----:B------:R-:W-:Y:S02]  /*3180*/  IMAD.U32 R19, RZ, RZ, UR16 ;  /* 0x00000010ff137e24 */ /* 0x000fe4000f8e00ff */
[----:B-1----:R-:W-:Y:S02]  /*3190*/  IMAD.U32 R2, RZ, RZ, UR8 ;  /* 0x00000008ff027e24 */ /* 0x002fe4000f8e00ff */
[----:B------:R-:W-:Y:S02]  /*31a0*/  IMAD.U32 R3, RZ, RZ, UR9 ;  /* 0x00000009ff037e24 */ /* 0x000fe4000f8e00ff */
[----:B0-----:R-:W-:-:S04]  /*31b0*/  IMAD R19, R19, 0x800, R0 ;  /* 0x0000080013137824 */ /* 0x001fc800078e0200 */
[----:B------:R-:W-:-:S05]  /*31c0*/  IMAD.WIDE.U32 R18, R19, 0x8, R2 ;  /* 0x0000000813127825 */ /* 0x000fca00078e0002 */
        /* <DEDUP_REMOVED lines=8> */
[----:B------:R-:W-:Y:S01]  /*3250*/  UISETP.GE.U32.AND UP0, UPT, UR13, UR5, UPT ;  /* 0x000000050d00728c */ /* 0x000fe2000bf06070 */
        /* <DEDUP_REMOVED lines=21> */
[----:B------:R-:W-:Y:S06]  /*33b0*/  BRA.U !UP0, `(.L_x_88) ;  /* 0x0000000508dc7547 */ /* 0x000fec000b800000 */
[----:B------:R-:W-:Y:S02]  /*33c0*/  ULEA UR8, UR16, UR5, 0xb ;  /* 0x0000000510087291 */ /* 0x000fe4000f8e58ff */
[----:B------:R-:W-:Y:S02]  /*33d0*/  UIADD3 UR14, UPT, UPT, UR7, -0x800, URZ ;  /* 0xfffff800070e7890 */ /* 0x000fe4000fffe0ff */
[----:B------:R-:W-:Y:S02]  /*33e0*/  UIADD3 UR9, UPT, UPT, UR8, 0x100, URZ ;  /* 0x0000010008097890 */ /* 0x000fe4000fffe0ff */
[----:B------:R-:W-:Y:S02]  /*33f0*/  UISETP.GT.U32.AND UP0, UPT, UR8, UR14, UPT ;  /* 0x0000000e0800728c */ /* 0x000fe4000bf04070 */
[----:B------:R-:W-:Y:S01]  /*3400*/  VIADD R7, R0, UR8 ;  /* 0x0000000800077c36 */ /* 0x000fe20008000000 */
[----:B------:R-:W-:Y:S01]  /*3410*/  UMOV UR4, URZ ;  /* 0x000000ff00047c82 */ /* 0x000fe20008000000 */
[----:B------:R-:W-:-:S05]  /*3420*/  UMOV UR6, UR8 ;  /* 0x0000000800067c82 */ /* 0x000fca0008000000 */
[----:B------:R-:W-:Y:S05]  /*3430*/  BRA.U UP0, `(.L_x_89) ;  /* 0x0000000100b87547 */ /* 0x000fea000b800000 */
[----:B------:R-:W0:Y:S01]  /*3440*/  LDC.64 R2, c[0x0][0x380] ;  /* 0x0000e000ff027b82 */ /* 0x000e220000000a00 */
[----:B------:R-:W1:Y:S01]  /*3450*/  LDCU UR7, c[0x0][0x3a8] ;  /* 0x00007500ff0777ac */ /* 0x000e620008000800 */
[----:B------:R-:W-:Y:S01]  /*3460*/  NOP ;  /* 0x0000000000007918 */ /* 0x000fe20000000000 */
.L_x_90:
[----:B------:R-:W-:-:S04]  /*3470*/  VIADD R23, R0, UR6 ;  /* 0x0000000600177c36 */ /* 0x000fc80008000000 */
[----:B0-----:R-:W-:-:S05]  /*3480*/  IMAD.WIDE.U32 R22, R23, 0x8, R2 ;  /* 0x0000000817167825 */ /* 0x001fca00078e0002 */
[----:B------:R-:W2:Y:S04]  /*3490*/  LDG.E.64.CONSTANT R24, desc[UR10][R22.64] ;  /* 0x0000000a16187981 */ /* 0x000ea8000c1e9b00 */
[----:B------:R-:W3:Y:S04]  /*34a0*/  LDG.E.64.CONSTANT R18, desc[UR10][R22.64+0x800] ;  /* 0x0008000a16127981 */ /* 0x000ee8000c1e9b00 */
[----:B------:R-:W4:Y:S04]  /*34b0*/  LDG.E.64.CONSTANT R16, desc[UR10][R22.64+0x1000] ;  /* 0x0010000a16107981 */ /* 0x000f28000c1e9b00 */
[----:B------:R-:W5:Y:S04]  /*34c0*/  LDG.E.64.CONSTANT R14, desc[UR10][R22.64+0x1800] ;  /* 0x0018000a160e7981 */ /* 0x000f68000c1e9b00 */
[----:B------:R-:W5:Y:S04]  /*34d0*/  LDG.E.64.CONSTANT R12, desc[UR10][R22.64+0x2000] ;  /* 0x0020000a160c7981 */ /* 0x000f68000c1e9b00 */
[----:B------:R-:W5:Y:S04]  /*34e0*/  LDG.E.64.CONSTANT R10, desc[UR10][R22.64+0x2800] ;  /* 0x0028000a160a7981 */ /* 0x000f68000c1e9b00 */
[----:B------:R-:W5:Y:S04]  /*34f0*/  LDG.E.64.CONSTANT R8, desc[UR10][R22.64+0x3000] ;  /* 0x0030000a16087981 */ /* 0x000f68000c1e9b00 */
[----:B------:R-:W5:Y:S01]  /*3500*/  LDG.E.64.CONSTANT R20, desc[UR10][R22.64+0x3800] ;  /* 0x0038000a16147981 */ /* 0x000f62000c1e9b00 */
[----:B-1----:R-:W-:-:S04]  /*3510*/  UIADD3 UR12, UPT, UPT, -UR6, UR7, URZ ;  /* 0x00000007060c7290 */ /* 0x002fc8000fffe1ff */
        /* <DEDUP_REMOVED lines=32> */
.L_x_89:
[----:B------:R-:W-:-:S09]  /*3720*/  UISETP.GE.U32.AND UP0, UPT, UR6, UR7, UPT ;  /* 0x000000070600728c */ /* 0x000fd2000bf06070 */
[----:B------:R-:W-:Y:S05]  /*3730*/  BRA.U UP0, `(.L_x_88) ;  /* 0x0000000100fc7547 */ /* 0x000fea000b800000 */
[----:B------:R-:W-:Y:S01]  /*3740*/  UIADD3 UR5, UPT, UPT, -UR6, UR7, URZ ;  /* 0x0000000706057290 */ /* 0x000fe2000fffe1ff */
[----:B------:R-:W-:Y:S05]  /*3750*/  BSSY.RECONVERGENT B1, `(.L_x_88) ;  /* 0x000003d000017945 */ /* 0x000fea0003800200 */
[----:B------:R-:W-:-:S13]  /*3760*/  ISETP.GE.AND P0, PT, R0, UR5, PT ;  /* 0x0000000500007c0c */ /* 0x000fda000bf06270 */
[----:B------:R-:W-:Y:S05]  /*3770*/  @P0 BRA `(.L_x_91) ;  /* 0x0000000000e80947 */ /* 0x000fea0003800000 */
[----:B------:R-:W0:Y:S01]  /*3780*/  LDC R10, c[0x0][0x3ac] ;  /* 0x0000eb00ff0a7b82 */ /* 0x000e220000000800 */
[----:B------:R-:W-:Y:S01]  /*3790*/  LOP3.LUT R6, RZ, R0, RZ, 0x33, !PT ;  /* 0x00000000ff067212 */ /* 0x000fe200078e33ff */
[----:B------:R-:W-:Y:S04]  /*37a0*/  BSSY.RECONVERGENT B2, `(.L_x_92) ;  /* 0x0000018000027945 */ /* 0x000fe80003800200 */
[----:B------:R-:W-:-:S04]  /*37b0*/  VIADD R8, R6, UR7 ;  /* 0x0000000706087c36 */ /* 0x000fc80008000000 */
[----:B------:R-:W-:Y:S02]  /*37c0*/  VIADD R9, R8, -UR8 ;  /* 0x8000000808097c36 */ /* 0x000fe40008000000 */
[----:B0-----:R-:W-:Y:S01]  /*37d0*/  IMAD R6, R10, UR4, RZ ;  /* 0x000000040a067c24 */ /* 0x001fe2000f8e02ff */
[C---:B------:R-:W-:Y:S02]  /*37e0*/  LOP3.LUT R10, R8.reuse, 0x300, RZ, 0xc0, !PT ;  /* 0x00000300080a7812 */ /* 0x040fe400078ec0ff */
[----:B------:R-:W-:Y:S01]  /*37f0*/  LEA.HI R8, R8, 0x1, RZ, 0x18 ;  /* 0x0000000108087811 */ /* 0x000fe200078fc0ff */
[----:B------:R-:W-:Y:S01]  /*3800*/  IMAD R6, R6, -0x800, R9 ;  /* 0xfffff80006067824 */ /* 0x000fe200078e0209 */
[----:B------:R-:W-:Y:S01]  /*3810*/  ISETP.NE.AND P0, PT, R10, 0x300, PT ;  /* 0x000003000a00780c */ /* 0x000fe20003f05270 */
[----:B------:R-:W-:-:S03]  /*3820*/  IMAD.MOV.U32 R10, RZ, RZ, R0 ;  /* 0x000000ffff0a7224 */ /* 0x000fc600078e0000 */
[----:B------:R-:W-:-:S09]  /*3830*/  ISETP.GE.U32.AND P2, PT, R6, 0x300, PT ;  /* 0x000003000600780c */ /* 0x000fd20003f46070 */
[----:B------:R-:W-:Y:S05]  /*3840*/  @!P0 BRA `(.L_x_93) ;  /* 0x0000000000348947 */ /* 0x000fea0003800000 */
[----:B------:R-:W-:Y:S01]  /*3850*/  LOP3.LUT R8, R8, 0x3, RZ, 0xc0, !PT ;  /* 0x0000000308087812 */ /* 0x000fe200078ec0ff */
[----:B------:R-:W-:-:S04]  /*3860*/  IMAD.MOV.U32 R10, RZ, RZ, R0 ;  /* 0x000000ffff0a7224 */ /* 0x000fc800078e0000 */
[----:B------:R-:W-:-:S07]  /*3870*/  IMAD.MOV R6, RZ, RZ, -R8 ;  /* 0x000000ffff067224 */ /* 0x000fce00078e0a08 */
.L_x_94:
        /* <DEDUP_REMOVED lines=10> */
.L_x_93:
[----:B------:R-:W-:Y:S05]  /*3920*/  BSYNC.RECONVERGENT B2 ;  /* 0x0000000000027941 */ /* 0x000fea0003800200 */
.L_x_92:
[----:B------:R-:W-:Y:S05]  /*3930*/  @!P2 BRA `(.L_x_91) ;  /* 0x000000000078a947 */ /* 0x000fea0003800000 */
[C---:B------:R-:W-:Y:S02]  /*3940*/  VIADD R6, R10.reuse, 0x200 ;  /* 0x000002000a067836 */ /* 0x040fe40000000000 */
[----:B------:R-:W-:-:S07]  /*3950*/  VIADD R7, R10, UR9 ;  /* 0x000000090a077c36 */ /* 0x000fce0008000000 */
.L_x_95:
[----:B------:R-:W-:-:S04]  /*3960*/  VIADD R9, R7, 0xffffff00 ;  /* 0xffffff0007097836 */ /* 0x000fc80000000000 */
[----:B------:R-:W-:-:S06]  /*3970*/  IMAD.WIDE.U32 R8, R9, 0x8, R2 ;  /* 0x0000000809087825 */ /* 0x000fcc00078e0002 */
        /* <DEDUP_REMOVED lines=11> */
[----:B------:R-:W-:Y:S01]  /*3a30*/  FSEL R4, R8, R4, !P0 ;  /* 0x0000000408047208 */ /* 0x000fe20004000000 */
[C---:B------:R-:W-:Y:S01]  /*3a40*/  VIADD R8, R6.reuse, 0x200 ;  /* 0x0000020006087836 */ /* 0x040fe20000000000 */
[----:B------:R-:W-:Y:S01]  /*3a50*/  FSEL R5, R9, R5, !P0 ;  /* 0x0000000509057208 */ /* 0x000fe20004000000 */
[----:B------:R-:W-:-:S05]  /*3a60*/  VIADD R6, R6, 0x400 ;  /* 0x0000040006067836 */ /* 0x000fca0000000000 */
        /* <DEDUP_REMOVED lines=11> */
.L_x_91:
[----:B------:R-:W-:Y:S05]  /*3b20*/  BSYNC.RECONVERGENT B1 ;  /* 0x0000000000017941 */ /* 0x000fea0003800200 */
.L_x_88:
        /* <DEDUP_REMOVED lines=49> */
[----:B------:R-:W1:Y:S04]  /*3e40*/  LDS.128 R12, [UR4+0x10] ;  /* 0x00001004ff0c7984 */ /* 0x000e680008000c00 */
[----:B0-----:R-:W0:Y:S04]  /*3e50*/  LDS.128 R4, [UR4+0x20] ;  /* 0x00002004ff047984 */ /* 0x001e280008000c00 */
[----:B------:R-:W2:Y:S01]  /*3e60*/  LDS.128 R8, [UR4+0x30] ;  /* 0x00003004ff087984 */ /* 0x000ea20008000c00 */
[----:B-1----:R-:W-:-:S06]  /*3e70*/  DSETP.GEU.AND P1, PT, R2, R12, PT ;  /* 0x0000000c0200722a */ /* 0x002fcc0003f2e000 */
[----:B------:R-:W-:Y:S02]  /*3e80*/  FSEL R2, R12, R2, !P1 ;  /* 0x000000020c027208 */ /* 0x000fe40004800000 */
[----:B------:R-:W-:-:S06]  /*3e90*/  FSEL R3, R13, R3, !P1 ;  /* 0x000000030d037208 */ /* 0x000fcc0004800000 */
[----:B------:R-:W-:-:S06]  /*3ea0*/  DSETP.GEU.AND P1, PT, R2, R14, PT ;  /* 0x0000000e0200722a */ /* 0x000fcc0003f2e000 */
[----:B------:R-:W-:Y:S02]  /*3eb0*/  FSEL R2, R14, R2, !P1 ;  /* 0x000000020e027208 */ /* 0x000fe40004800000 */
[----:B------:R-:W-:-:S06]  /*3ec0*/  FSEL R3, R15, R3, !P1 ;  /* 0x000000030f037208 */ /* 0x000fcc0004800000 */
[----:B0-----:R-:W-:-:S06]  /*3ed0*/  DSETP.GEU.AND P1, PT, R2, R4, PT ;  /* 0x000000040200722a */ /* 0x001fcc0003f2e000 */
        /* <DEDUP_REMOVED lines=14> */
[----:B------:R-:W-:-:S07]  /*3fc0*/  FSEL R3, R3, R5, !P1 ;  /* 0x0000000503037208 */ /* 0x000fce0004800000 */
.L_x_69:
[----:B01----:R-:W-:Y:S05]  /*3fd0*/  BSYNC.RECONVERGENT B0 ;  /* 0x0000000000007941 */ /* 0x003fea0003800200 */
.L_x_57:
[----:B------:R-:W-:Y:S05]  /*3fe0*/  @P0 EXIT ;  /* 0x000000000000094d */ /* 0x000fea0003800000 */
[----:B------:R-:W0:Y:S02]  /*3ff0*/  LDCU.64 UR4, c[0x0][0x388] ;  /* 0x00007100ff0477ac */ /* 0x000e240008000a00 */
[----:B0-----:R-:W-:-:S06]  /*4000*/  UIMAD.WIDE.U32 UR4, UR16, 0x8, UR4 ;  /* 0x00000008100478a5 */ /* 0x001fcc000f8e0004 */
[----:B--2---:R-:W-:Y:S02]  /*4010*/  IMAD.U32 R4, RZ, RZ, UR4 ;  /* 0x00000004ff047e24 */ /* 0x004fe4000f8e00ff */
[----:B------:R-:W-:-:S05]  /*4020*/  IMAD.U32 R5, RZ, RZ, UR5 ;  /* 0x00000005ff057e24 */ /* 0x000fca000f8e00ff */
[----:B------:R-:W-:Y:S01]  /*4030*/  STG.E.64 desc[UR10][R4.64], R2 ;  /* 0x0000000204007986 */ /* 0x000fe2000c101b0a */
[----:B------:R-:W-:Y:S05]  /*4040*/  EXIT ;  /* 0x000000000000794d */ /* 0x000fea0003800000 */
.L_x_96:
        /* <DEDUP_REMOVED lines=11> */
.L_x_150:


//--------------------- .text._ZN3cub18CUB_300001_SM_10006detail6reduce28DeviceReduceSingleTileKernelINS2_10policy_hubIdjN4cuda3__47maximumIvEEE10Policy1000EPdSB_jS8_ddNS5_3std3__410__identityEEEvT0_T1_T2_T3_T4_T6_ --------------------------
	.section	.text._ZN3cub18CUB_300001_SM_10006detail6reduce28DeviceReduceSingleTileKernelINS2_10policy_hubIdjN4cuda3__47maximumIvEEE10Policy1000EPdSB_jS8_ddNS5_3std3__410__identityEEEvT0_T1_T2_T3_T4_T6_,"ax",@progbits
	.align	128
        .global         _ZN3cub18CUB_300001_SM_10006detail6reduce28DeviceReduceSingleTileKernelINS2_10policy_hubIdjN4cuda3__47maximumIvEEE10Policy1000EPdSB_jS8_ddNS5_3std3__410__identityEEEvT0_T1_T2_T3_T4_T6_
        .type           _ZN3cub18CUB_300001_SM_10006detail6reduce28DeviceReduceSingleTileKernelINS2_10policy_hubIdjN4cuda3__47maximumIvEEE10Policy1000EPdSB_jS8_ddNS5_3std3__410__identityEEEvT0_T1_T2_T3_T4_T6_,@function
        .size           _ZN3cub18CUB_300001_SM_10006detail6reduce28DeviceReduceSingleTileKernelINS2_10policy_hubIdjN4cuda3__47maximumIvEEE10Policy1000EPdSB_jS8_ddNS5_3std3__410__identityEEEvT0_T1_T2_T3_T4_T6_,(.L_x_151 - _ZN3cub18CUB_300001_SM_10006detail6reduce28DeviceReduceSingleTileKernelINS2_10policy_hubIdjN4cuda3__47maximumIvEEE10Policy1000EPdSB_jS8_ddNS5_3std3__410__identityEEEvT0_T1_T2_T3_T4_T6_)
        .other          _ZN3cub18CUB_300001_SM_10006detail6reduce28DeviceReduceSingleTileKernelINS2_10policy_hubIdjN4cuda3__47maximumIvEEE10Policy1000EPdSB_jS8_ddNS5_3std3__410__identityEEEvT0_T1_T2_T3_T4_T6_,@"STO_CUDA_ENTRY STV_DEFAULT"
_ZN3cub18CUB_300001_SM_10006detail6reduce28DeviceReduceSingleTileKernelINS2_10policy_hubIdjN4cuda3__47maximumIvEEE10Policy1000EPdSB_jS8_ddNS5_3std3__410__identityEEEvT0_T1_T2_T3_T4_T6_:
.text._ZN3cub18CUB_300001_SM_10006detail6reduce28DeviceReduceSingleTileKernelINS2_10policy_hubIdjN4cuda3__47maximumIvEEE10Policy1000EPdSB_jS8_ddNS5_3std3__410__identityEEEvT0_T1_T2_T3_T4_T6_:
        /* <DEDUP_REMOVED lines=13> */
.L_x_97:
[----:B------:R-:W0:Y:S01]  /*00d0*/  LDCU UR4, c[0x0][0x380] ;  /* 0x00007000ff0477ac */ /* 0x000e220008000800 */
[----:B------:R-:W-:Y:S01]  /*00e0*/  BSSY.RECONVERGENT B0, `(.L_x_98) ;  /* 0x00004ae000007945 */ /* 0x000fe20003800200 */
[----:B0-----:R-:W-:-:S09]  /*00f0*/  ULOP3.LUT UP0, URZ, UR4, 0x1f, URZ, 0xc0, !UPT ;  /* 0x0000001f04ff7892 */ /* 0x001fd2000f80c0ff */
[----:B------:R-:W-:Y:S05]  /*0100*/  BRA.U UP0, `(.L_x_99) ;  /* 0x0000002500447547 */ /* 0x000fea000b800000 */
[----:B------:R-:W-:-:S13]  /*0110*/  ISETP.GT.U32.AND P0, PT, R0, 0x7ff, PT ;  /* 0x000007ff0000780c */ /* 0x000fda0003f04070 */
[----:B------:R-:W-:Y:S05]  /*0120*/  @P0 BRA `(.L_x_100) ;  /* 0x0000001400f80947 */ /* 0x000fea0003800000 */
[----:B------:R-:W0:Y:S01]  /*0130*/  S2R R3, SR_TID.X ;  /* 0x0000000000037919 */ /* 0x000e220000002100 */
[----:B------:R-:W-:Y:S01]  /*0140*/  BSSY.RECONVERGENT B1, `(.L_x_101) ;  /* 0x0000009000017945 */ /* 0x000fe20003800200 */
[----:B------:R-:W-:Y:S02]  /*0150*/  CS2R R4, SRZ ;  /* 0x0000000000047805 */ /* 0x000fe4000001ff00 */
[----:B0-----:R-:W-:Y:S01]  /*0160*/  ISETP.GE.U32.AND P0, PT, R3, R0, PT ;  /* 0x000000000300720c */ /* 0x001fe20003f06070 */
[----:B------:R-:W-:-:S12]  /*0170*/  IMAD.MOV.U32 R9, RZ, RZ, R3 ;  /* 0x000000ffff097224 */ /* 0x000fd800078e0003 */
[----:B------:R-:W-:Y:S05]  /*0180*/  @P0 BRA `(.L_x_102) ;  /* 0x0000000000100947 */ /* 0x000fea0003800000 */
[----:B------:R-:W0:Y:S02]  /*0190*/  LDC.64 R4, c[0x0][0x380] ;  /* 0x0000e000ff047b82 */ /* 0x000e240000000a00 */
[----:B0-----:R-:W-:-:S06]  /*01a0*/  IMAD.WIDE.U32 R4, R3, 0x8, R4 ;  /* 0x0000000803047825 */ /* 0x001fcc00078e0004 */
[----:B------:R-:W5:Y:S01]  /*01b0*/  LDG.E.64.CONSTANT R4, desc[UR6][R4.64] ;  /* 0x0000000604047981 */ /* 0x000f62000c1e9b00 */
[----:B------:R-:W-:-:S07]  /*01c0*/  VIADD R9, R3, 0x100 ;  /* 0x0000010003097836 */ /* 0x000fce0000000000 */
.L_x_102:
[----:B------:R-:W-:Y:S05]  /*01d0*/  BSYNC.RECONVERGENT B1 ;  /* 0x0000000000017941 */ /* 0x000fea0003800200 */
.L_x_101:
[----:B------:R-:W-:Y:S01]  /*01e0*/  ISETP.GE.U32.AND P0, PT, R9, R0, PT ;  /* 0x000000000900720c */ /* 0x000fe20003f06070 */
        /* <DEDUP_REMOVED lines=16> */
.L_x_107:
        /* <DEDUP_REMOVED lines=12> */
.L_x_106:
[----:B------:R-:W-:Y:S05]  /*03b0*/  BSYNC.RECONVERGENT B2 ;  /* 0x0000000000027941 */ /* 0x000fea0003800200 */
.L_x_105:
[----:B------:R-:W-:Y:S05]  /*03c0*/  @!P0 BRA `(.L_x_104) ;  /* 0x0000000800288947 */ /* 0x000fea0003800000 */
[----:B------:R-:W0:Y:S01]  /*03d0*/  LDC.64 R6, c[0x0][0x380] ;  /* 0x0000e000ff067b82 */ /* 0x000e220000000a00 */
[----:B------:R-:W-:Y:S01]  /*03e0*/  IMAD.IADD R2, R0, 0x1, -R9 ;  /* 0x0000000100027824 */ /* 0x000fe200078e0a09 */
[----:B------:R-:W-:Y:S01]  /*03f0*/  BSSY.RECONVERGENT B2, `(.L_x_108) ;  /* 0x000004c000027945 */ /* 0x000fe20003800200 */
[----:B------:R-:W-:-:S03]  /*0400*/  PLOP3.LUT P0, PT, PT, PT, PT, 0x80, 0x8 ;  /* 0x000000000008781c */ /* 0x000fc60003f0f070 */
[----:B------:R-:W-:Y:S01]  /*0410*/  ISETP.GT.AND P1, PT, R2, 0xc00, PT ;  /* 0x00000c000200780c */ /* 0x000fe20003f24270 */
[----:B0-----:R-:W-:-:S12]  /*0420*/  IMAD.WIDE.U32 R6, R9, 0x8, R6 ;  /* 0x0000000809067825 */ /* 0x001fd800078e0006 */
[----:B------:R-:W-:Y:S05]  /*0430*/  @!P1 BRA `(.L_x_109) ;  /* 0x00000004001c9947 */ /* 0x000fea0003800000 */
[----:B------:R-:W-:Y:S01]  /*0440*/  PLOP3.LUT P0, PT, PT, PT, PT, 0x8, 0x80 ;  /* 0x000000000080781c */ /* 0x000fe20003f0e170 */
[----:B------:R-:W-:-:S12]  /*0450*/  VIADD R2, R0, 0xfffff400 ;  /* 0xfffff40000027836 */ /* 0x000fd80000000000 */
.L_x_110:
[----:B------:R-:W2:Y:S04]  /*0460*/  LDG.E.64.CONSTANT R40, desc[UR6][R6.64] ;  /* 0x0000000606287981 */ /* 0x000ea8000c1e9b00 */
[----:B------:R-:W3:Y:S04]  /*0470*/  LDG.E.64.CONSTANT R38, desc[UR6][R6.64+0x800] ;  /* 0x0008000606267981 */ /* 0x000ee8000c1e9b00 */
[----:B------:R-:W4:Y:S04]  /*0480*/  LDG.E.64.CONSTANT R36, desc[UR6][R6.64+0x1000] ;  /* 0x0010000606247981 */ /* 0x000f28000c1e9b00 */
        /* <DEDUP_REMOVED lines=12> */
[----:B------:R0:W4:Y:S01]  /*0550*/  LDG.E.64.CONSTANT R10, desc[UR6][R6.64+0x7800] ;  /* 0x00780006060a7981 */ /* 0x000122000c1e9b00 */
[----:B------:R-:W-:-:S05]  /*0560*/  VIADD R9, R9, 0x1000 ;  /* 0x0000100009097836 */ /* 0x000fca0000000000 */
[----:B------:R-:W-:Y:S02]  /*0570*/  ISETP.GE.AND P2, PT, R9, R2, PT ;  /* 0x000000020900720c */ /* 0x000fe40003f46270 */
[----:B0-----:R-:W-:-:S05]  /*0580*/  IADD3 R6, P3, PT, R6, 0x8000, RZ ;  /* 0x0000800006067810 */ /* 0x001fca0007f7e0ff */
[----:B------:R-:W-:Y:S01]  /*0590*/  IMAD.X R7, RZ, RZ, R7, P3 ;  /* 0x000000ffff077224 */ /* 0x000fe200018e0607 */
        /* <DEDUP_REMOVED lines=49> */
.L_x_109:
[----:B------:R-:W-:Y:S05]  /*08b0*/  BSYNC.RECONVERGENT B2 ;  /* 0x0000000000027941 */ /* 0x000fea0003800200 */
.L_x_108:
[----:B------:R-:W-:Y:S01]  /*08c0*/  IMAD.IADD R2, R0, 0x1, -R9 ;  /* 0x0000000100027824 */ /* 0x000fe200078e0a09 */
[----:B------:R-:W-:Y:S04]  /*08d0*/  BSSY.RECONVERGENT B2, `(.L_x_111) ;  /* 0x0000027000027945 */ /* 0x000fe80003800200 */
[----:B------:R-:W-:-:S13]  /*08e0*/  ISETP.GT.AND P1, PT, R2, 0x400, PT ;  /* 0x000004000200780c */ /* 0x000fda0003f24270 */
[----:B------:R-:W-:Y:S05]  /*08f0*/  @!P1 BRA `(.L_x_112) ;  /* 0x0000000000909947 */ /* 0x000fea0003800000 */
[----:B------:R-:W2:Y:S04]  /*0900*/  LDG.E.64.CONSTANT R12, desc[UR6][R6.64] ;  /* 0x00000006060c7981 */ /* 0x000ea8000c1e9b00 */
[----:B------:R-:W3:Y:S04]  /*0910*/  LDG.E.64.CONSTANT R14, desc[UR6][R6.64+0x800] ;  /* 0x00080006060e7981 */ /* 0x000ee8000c1e9b00 */
[----:B------:R-:W4:Y:S04]  /*0920*/  LDG.E.64.CONSTANT R16, desc[UR6][R6.64+0x1000] ;  /* 0x0010000606107981 */ /* 0x000f28000c1e9b00 */
[----:B------:R-:W4:Y:S04]  /*0930*/  LDG.E.64.CONSTANT R18, desc[UR6][R6.64+0x1800] ;  /* 0x0018000606127981 */ /* 0x000f28000c1e9b00 */
[----:B------:R-:W4:Y:S04]  /*0940*/  LDG.E.64.CONSTANT R20, desc[UR6][R6.64+0x2000] ;  /* 0x0020000606147981 */ /* 0x000f28000c1e9b00 */
[----:B------:R-:W4:Y:S04]  /*0950*/  LDG.E.64.CONSTANT R22, desc[UR6][R6.64+0x2800] ;  /* 0x0028000606167981 */ /* 0x000f28000c1e9b00 */
[----:B------:R-:W4:Y:S04]  /*0960*/  LDG.E.64.CONSTANT R24, desc[UR6][R6.64+0x3000] ;  /* 0x0030000606187981 */ /* 0x000f28000c1e9b00 */
[----:B------:R0:W4:Y:S01]  /*0970*/  LDG.E.64.CONSTANT R10, desc[UR6][R6.64+0x3800] ;  /* 0x00380006060a7981 */ /* 0x000122000c1e9b00 */
[----:B------:R-:W-:Y:S01]  /*0980*/  VIADD R9, R9, 0x800 ;  /* 0x0000080009097836 */ /* 0x000fe20000000000 */
        /* <DEDUP_REMOVED lines=27> */
.L_x_112:
[----:B------:R-:W-:Y:S05]  /*0b40*/  BSYNC.RECONVERGENT B2 ;  /* 0x0000000000027941 */ /* 0x000fea0003800200 */
.L_x_111:
[----:B------:R-:W-:-:S13]  /*0b50*/  ISETP.LT.OR P0, PT, R9, R0, P0 ;  /* 0x000000000900720c */ /* 0x000fda0000701670 */
[----:B------:R-:W-:Y:S05]  /*0b60*/  @!P0 BRA `(.L_x_104) ;  /* 0x0000000000408947 */ /* 0x000fea0003800000 */
        /* <DEDUP_REMOVED lines=16> */
.L_x_104:
[----:B------:R-:W-:Y:S05]  /*0c70*/  BSYNC.RECONVERGENT B1 ;  /* 0x0000000000017941 */ /* 0x000fea0003800200 */
.L_x_103:
[----:B------:R-:W-:-:S13]  /*0c80*/  ISETP.GE.U32.AND P0, PT, R0, 0x100, PT ;  /* 0x000001000000780c */ /* 0x000fda0003f06070 */
        /* <DEDUP_REMOVED lines=58> */
[----:B-1----:R-:W0:Y:S04]  /*1030*/  LDS.128 R8, [UR4+0x10] ;  /* 0x00001004ff087984 */ /* 0x002e280008000c00 */
        /* <DEDUP_REMOVED lines=25> */
.L_x_113:
[----:B------:R-:W-:Y:S01]  /*11d0*/  LOP3.LUT R2, R3, 0x3e0, RZ, 0xc0, !PT ;  /* 0x000003e003027812 */ /* 0x000fe200078ec0ff */
[----:B------:R-:W0:Y:S03]  /*11e0*/  S2R R10, SR_LANEID ;  /* 0x00000000000a7919 */ /* 0x000e260000000000 */
[----:B------:R-:W-:Y:S01]  /*11f0*/  LOP3.LUT R9, RZ, R2, RZ, 0x33, !PT ;  /* 0x00000002ff097212 */ /* 0x000fe200078e33ff */
[----:B------:R-:W-:-:S04]  /*1200*/  VIADD R7, R2, 0x20 ;  /* 0x0000002002077836 */ /* 0x000fc80000000000 */
[----:B------:R-:W-:Y:S01]  /*1210*/  IMAD.IADD R9, R9, 0x1, R0 ;  /* 0x0000000109097824 */ /* 0x000fe200078e0200 */
[----:B------:R-:W-:-:S04]  /*1220*/  ISETP.GT.U32.AND P0, PT, R7, R0, PT ;  /* 0x000000000700720c */ /* 0x000fc80003f04070 */
        /* <DEDUP_REMOVED lines=60> */
[----:B------:R-:W-:Y:S01]  /*15f0*/  ISETP.GT.U32.AND P2, PT, R0, 0x20, PT ;  /* 0x000000200000780c */ /* 0x000fe20003f44070 */
        /* <DEDUP_REMOVED lines=8> */
[C---:B------:R-:W-:Y:S01]  /*1680*/  ISETP.GT.U32.AND P1, PT, R0.reuse, 0x40, PT ;  /* 0x000000400000780c */ /* 0x040fe20003f24070 */
[----:B------:R-:W-:Y:S01]  /*1690*/  IMAD.MOV.U32 R2, RZ, RZ, R13 ;  /* 0x000000ffff027224 */ /* 0x000fe200078e000d */
[----:B------:R-:W-:Y:S01]  /*16a0*/  ISETP.GT.U32.AND P2, PT, R0, 0x60, PT ;  /* 0x000000600000780c */ /* 0x000fe20003f44070 */
[----:B------:R-:W-:Y:S01]  /*16b0*/  IMAD.MOV.U32 R3, RZ, RZ, R12 ;  /* 0x000000ffff037224 */ /* 0x000fe200078e000c */
[----:B------:R-:W0:Y:S05]  /*16c0*/  LDS.128 R4, [UR4+0x30] ;  /* 0x00003004ff047984 */ /* 0x000e2a0008000c00 */
[----:B------:R-:W-:-:S06]  /*16d0*/  DSETP.GEU.AND P3, PT, R2, R14, PT ;  /* 0x0000000e0200722a */ /* 0x000fcc0003f6e000 */
[----:B------:R-:W-:Y:S02]  /*16e0*/  @P1 FSEL R13, R14, R13, !P3 ;  /* 0x0000000d0e0d1208 */ /* 0x000fe40005800000 */
[----:B------:R-:W-:Y:S02]  /*16f0*/  @P1 FSEL R12, R15, R12, !P3 ;  /* 0x0000000c0f0c1208 */ /* 0x000fe40005800000 */
[----:B------:R-:W-:Y:S01]  /*1700*/  ISETP.GT.U32.AND P1, PT, R0, 0x80, PT ;  /* 0x000000800000780c */ /* 0x000fe20003f24070 */
[----:B------:R-:W-:Y:S02]  /*1710*/  IMAD.MOV.U32 R2, RZ, RZ, R13 ;  /* 0x000000ffff027224 */ /* 0x000fe400078e000d */
[----:B------:R-:W-:-:S06]  /*1720*/  IMAD.MOV.U32 R3, RZ, RZ, R12 ;  /* 0x000000ffff037224 */ /* 0x000fcc00078e000c */
[----:B-1----:R-:W-:Y:S01]  /*1730*/  DSETP.GEU.AND P3, PT, R2, R8, PT ;  /* 0x000000080200722a */ /* 0x002fe20003f6e000 */
[----:B------:R-:W1:Y:S05]  /*1740*/  LDS.64 R2, [UR4+0x40] ;  /* 0x00004004ff027984 */ /* 0x000e6a0008000a00 */
[----:B------:R-:W-:Y:S02]  /*1750*/  @P2 FSEL R13, R8, R13, !P3 ;  /* 0x0000000d080d2208 */ /* 0x000fe40005800000 */
[----:B------:R-:W-:Y:S02]  /*1760*/  @P2 FSEL R12, R9, R12, !P3 ;  /* 0x0000000c090c2208 */ /* 0x000fe40005800000 */
[----:B------:R-:W-:Y:S01]  /*1770*/  ISETP.GT.U32.AND P2, PT, R0, 0xa0, PT ;  /* 0x000000a00000780c */ /* 0x000fe20003f44070 */
[----:B------:R-:W-:-:S02]  /*1780*/  IMAD.MOV.U32 R8, RZ, RZ, R13 ;  /* 0x000000ffff087224 */ /* 0x000fc400078e000d */
[----:B------:R-:W-:-:S06]  /*1790*/  IMAD.MOV.U32 R9, RZ, RZ, R12 ;  /* 0x000000ffff097224 */ /* 0x000fcc00078e000c */
[----:B------:R-:W-:-:S06]  /*17a0*/  DSETP.GEU.AND P3, PT, R8, R10, PT ;  /* 0x0000000a0800722a */ /* 0x000fcc0003f6e000 */
[----:B------:R-:W-:Y:S02]  /*17b0*/  @P1 FSEL R13, R10, R13, !P3 ;  /* 0x0000000d0a0d1208 */ /* 0x000fe40005800000 */
[----:B------:R-:W-:Y:S02]  /*17c0*/  @P1 FSEL R12, R11, R12, !P3 ;  /* 0x0000000c0b0c1208 */ /* 0x000fe40005800000 */
[----:B------:R-:W-:Y:S01]  /*17d0*/  ISETP.GT.U32.AND P1, PT, R0, 0xc0, PT ;  /* 0x000000c00000780c */ /* 0x000fe20003f24070 */
[----:B------:R-:W-:Y:S02]  /*17e0*/  IMAD.MOV.U32 R8, RZ, RZ, R13 ;  /* 0x000000ffff087224 */ /* 0x000fe400078e000d */
[----:B------:R-:W-:-:S06]  /*17f0*/  IMAD.MOV.U32 R9, RZ, RZ, R12 ;  /* 0x000000ffff097224 */ /* 0x000fcc00078e000c */
[----:B0-----:R-:W-:-:S06]  /*1800*/  DSETP.GEU.AND P3, PT, R8, R4, PT ;  /* 0x000000040800722a */ /* 0x001fcc0003f6e000 */
[----:B------:R-:W-:Y:S02]  /*1810*/  @P2 FSEL R13, R4, R13, !P3 ;  /* 0x0000000d040d2208 */ /* 0x000fe40005800000 */
[----:B------:R-:W-:Y:S02]  /*1820*/  @P2 FSEL R12, R5, R12, !P3 ;  /* 0x0000000c050c2208 */ /* 0x000fe40005800000 */
[----:B------:R-:W-:Y:S01]  /*1830*/  ISETP.GT.U32.AND P2, PT, R0, 0xe0, PT ;  /* 0x000000e00000780c */ /* 0x000fe20003f44070 */
        /* <DEDUP_REMOVED lines=13> */
.L_x_100:
[----:B------:R-:W0:Y:S01]  /*1910*/  S2R R4, SR_TID.X ;  /* 0x0000000000047919 */ /* 0x000e220000002100 */
[----:B------:R-:W1:Y:S01]  /*1920*/  LDC.64 R2, c[0x0][0x380] ;  /* 0x0000e000ff027b82 */ /* 0x000e620000000a00 */
[----:B0-----:R-:W-:-:S04]  /*1930*/  IMAD.SHL.U32 R5, R4, 0x4, RZ ;  /* 0x0000000404057824 */ /* 0x001fc800078e00ff */
[----:B-1----:R-:W-:-:S05]  /*1940*/  IMAD.WIDE.U32 R2, R5, 0x8, R2 ;  /* 0x0000000805027825 */ /* 0x002fca00078e0002 */
[----:B------:R-:W2:Y:S04]  /*1950*/  LDG.E.128.CONSTANT R16, desc[UR6][R2.64] ;  /* 0x0000000602107981 */ /* 0x000ea8000c1e9d00 */
[----:B------:R-:W3:Y:S04]  /*1960*/  LDG.E.128.CONSTANT R20, desc[UR6][R2.64+0x10] ;  /* 0x0000100602147981 */ /* 0x000ee8000c1e9d00 */
[----:B------:R-:W4:Y:S04]  /*1970*/  LDG.E.128.CONSTANT R12, desc[UR6][R2.64+0x2000] ;  /* 0x00200006020c7981 */ /* 0x000f28000c1e9d00 */
[----:B------:R-:W5:Y:S01]  /*1980*/  LDG.E.128.CONSTANT R8, desc[UR6][R2.64+0x2010] ;  /* 0x0020100602087981 */ /* 0x000f62000c1e9d00 */
[----:B------:R-:W-:-:S02]  /*1990*/  VIADD R24, R0, 0xfffff800 ;  /* 0xfffff80000187836 */ /* 0x000fc40000000000 */
[----:B------:R-:W-:-:S03]  /*19a0*/  IMAD.MOV.U32 R5, RZ, RZ, 0x800 ;  /* 0x00000800ff057424 */ /* 0x000fc600078e00ff */
[----:B------:R-:W-:Y:S01]  /*19b0*/  ISETP.GE.U32.AND P1, PT, R24, 0x800, PT ;  /* 0x000008001800780c */ /* 0x000fe20003f26070 */
        /* <DEDUP_REMOVED lines=23> */
[----:B------:R-:W-:-:S07]  /*1b30*/  IMAD.MOV.U32 R5, RZ, RZ, 0x800 ;  /* 0x00000800ff057424 */ /* 0x000fce00078e00ff */
.L_x_117:
[----:B------:R-:W-:-:S05]  /*1b40*/  IMAD.WIDE.U32 R26, R5, 0x8, R2 ;  /* 0x00000008051a7825 */ /* 0x000fca00078e0002 */
[----:B------:R-:W2:Y:S04]  /*1b50*/  LDG.E.128.CONSTANT R20, desc[UR6][R26.64] ;  /* 0x000000061a147981 */ /* 0x000ea8000c1e9d00 */
[----:B------:R-:W3:Y:S04]  /*1b60*/  LDG.E.128.CONSTANT R16, desc[UR6][R26.64+0x10] ;  /* 0x000010061a107981 */ /* 0x000ee8000c1e9d00 */
[----:B------:R-:W4:Y:S04]  /*1b70*/  LDG.E.128.CONSTANT R12, desc[UR6][R26.64+0x2000] ;  /* 0x002000061a0c7981 */ /* 0x000f28000c1e9d00 */
[----:B------:R-:W5:Y:S01]  /*1b80*/  LDG.E.128.CONSTANT R8, desc[UR6][R26.64+0x2010] ;  /* 0x002010061a087981 */ /* 0x000f62000c1e9d00 */
        /* <DEDUP_REMOVED lines=20> */
[----:B0-----:R-:W-:Y:S01]  /*1cd0*/  IMAD.IADD R8, R0, 0x1, -R5 ;  /* 0x0000000100087824 */ /* 0x001fe200078e0a05 */
[----:B------:R-:W-:-:S04]  /*1ce0*/  FSEL R7, R9, R7, !P0 ;  /* 0x0000000709077208 */ /* 0x000fc80004000000 */
[----:B------:R-:W-:Y:S02]  /*1cf0*/  ISETP.GE.U32.AND P1, PT, R8, 0x800, PT ;  /* 0x000008000800780c */ /* 0x000fe40003f26070 */
[----:B------:R-:W-:-:S06]  /*1d00*/  DSETP.GEU.AND P0, PT, R6, R10, PT ;  /* 0x0000000a0600722a */ /* 0x000fcc0003f0e000 */
[----:B------:R-:W-:Y:S02]  /*1d10*/  FSEL R6, R10, R6, !P0 ;  /* 0x000000060a067208 */ /* 0x000fe40004000000 */
[----:B------:R-:W-:-:S03]  /*1d20*/  FSEL R7, R11, R7, !P0 ;  /* 0x000000070b077208 */ /* 0x000fc60004000000 */
[----:B------:R-:W-:Y:S05]  /*1d30*/  @!P1 BRA `(.L_x_116) ;  /* 0x00000004000c9947 */ /* 0x000fea0003800000 */
[----:B------:R-:W-:-:S05]  /*1d40*/  VIADD R5, R5, 0x800 ;  /* 0x0000080005057836 */ /* 0x000fca0000000000 */
[----:B------:R-:W-:-:S13]  /*1d50*/  ISETP.GT.U32.AND P0, PT, R5, R24, PT ;  /* 0x000000180500720c */ /* 0x000fda0003f04070 */
[----:B------:R-:W-:Y:S05]  /*1d60*/  @!P0 BRA `(.L_x_117) ;  /* 0xfffffffc00748947 */ /* 0x000fea000383ffff */
.L_x_115:
[----:B------:R-:W-:-:S13]  /*1d70*/  ISETP.GE.U32.AND P0, PT, R5, R0, PT ;  /* 0x000000000500720c */ /* 0x000fda0003f06070 */
[----:B------:R-:W-:Y:S05]  /*1d80*/  @P0 BRA `(.L_x_116) ;  /* 0x0000000000f80947 */ /* 0x000fea0003800000 */
[----:B------:R-:W-:Y:S01]  /*1d90*/  IMAD.IADD R3, R0, 0x1, -R5 ;  /* 0x0000000100037824 */ /* 0x000fe200078e0a05 */
[----:B------:R-:W-:Y:S04]  /*1da0*/  BSSY.RECONVERGENT B1, `(.L_x_116) ;  /* 0x000003c000017945 */ /* 0x000fe80003800200 */
[----:B------:R-:W-:-:S13]  /*1db0*/  ISETP.GE.AND P0, PT, R4, R3, PT ;  /* 0x000000030400720c */ /* 0x000fda0003f06270 */
[----:B------:R-:W-:Y:S05]  /*1dc0*/  @P0 BRA `(.L_x_118) ;  /* 0x0000000000e40947 */ /* 0x000fea0003800000 */
[----:B------:R-:W-:Y:S01]  /*1dd0*/  LOP3.LUT R2, RZ, R4, RZ, 0x33, !PT ;  /* 0x00000004ff027212 */ /* 0x000fe200078e33ff */
[----:B------:R-:W-:Y:S03]  /*1de0*/  BSSY.RECONVERGENT B2, `(.L_x_119) ;  /* 0x0000017000027945 */ /* 0x000fe60003800200 */
[----:B------:R-:W-:-:S04]  /*1df0*/  IADD3 R2, PT, PT, -R5, R0, R2 ;  /* 0x0000000005027210 */ /* 0x000fc80007ffe102 */
[C---:B------:R-:W-:Y:S02]  /*1e00*/  LOP3.LUT R0, R2.reuse, 0x300, RZ, 0xc0, !PT ;  /* 0x0000030002007812 */ /* 0x040fe400078ec0ff */
[----:B------:R-:W-:Y:S02]  /*1e10*/  ISETP.GE.U32.AND P2, PT, R2, 0x300, PT ;  /* 0x000003000200780c */ /* 0x000fe40003f46070 */
[----:B------:R-:W-:Y:S01]  /*1e20*/  ISETP.NE.AND P0, PT, R0, 0x300, PT ;  /* 0x000003000000780c */ /* 0x000fe20003f05270 */
[----:B------:R-:W-:-:S12]  /*1e30*/  IMAD.MOV.U32 R0, RZ, RZ, R4 ;  /* 0x000000ffff007224 */ /* 0x000fd800078e0004 */
[----:B------:R-:W-:Y:S05]  /*1e40*/  @!P0 BRA `(.L_x_120) ;  /* 0x0000000000408947 */ /* 0x000fea0003800000 */
[----:B------:R-:W0:Y:S01]  /*1e50*/  LDC.64 R10, c[0x0][0x380] ;  /* 0x0000e000ff0a7b82 */ /* 0x000e220000000a00 */
[----:B------:R-:W-:Y:S01]  /*1e60*/  LEA.HI R0, R2, 0x1, RZ, 0x18 ;  /* 0x0000000102007811 */ /* 0x000fe200078fc0ff */
[----:B------:R-:W-:-:S03]  /*1e70*/  IMAD.IADD R13, R4, 0x1, R5 ;  /* 0x00000001040d7824 */ /* 0x000fc600078e0205 */
[----:B------:R-:W-:Y:S01]  /*1e80*/  LOP3.LUT R2, R0, 0x3, RZ, 0xc0, !PT ;  /* 0x0000000300027812 */ /* 0x000fe200078ec0ff */
[----:B------:R-:W-:-:S04]  /*1e90*/  IMAD.MOV.U32 R0, RZ, RZ, R4 ;  /* 0x000000ffff007224 */ /* 0x000fc800078e0004 */
[----:B------:R-:W-:-:S07]  /*1ea0*/  IMAD.MOV R2, RZ, RZ, -R2 ;  /* 0x000000ffff027224 */ /* 0x000fce00078e0a02 */
.L_x_121:
        /* <DEDUP_REMOVED lines=10> */
.L_x_120:
[----:B------:R-:W-:Y:S05]  /*1f50*/  BSYNC.RECONVERGENT B2 ;  /* 0x0000000000027941 */ /* 0x000fea0003800200 */
.L_x_119:
[----:B------:R-:W-:Y:S05]  /*1f60*/  @!P2 BRA `(.L_x_118) ;  /* 0x00000000007ca947 */ /* 0x000fea0003800000 */
[----:B------:R-:W0:Y:S01]  /*1f70*/  LDC.64 R8, c[0x0][0x380] ;  /* 0x0000e000ff087b82 */ /* 0x000e220000000a00 */
[C---:B------:R-:W-:Y:S02]  /*1f80*/  IMAD.IADD R5, R0.reuse, 0x1, R5 ;  /* 0x0000000100057824 */ /* 0x040fe400078e0205 */
[----:B------:R-:W-:-:S07]  /*1f90*/  VIADD R0, R0, 0x200 ;  /* 0x0000020000007836 */ /* 0x000fce0000000000 */
.L_x_122:
        /* <DEDUP_REMOVED lines=11> */
[C---:B------:R-:W-:Y:S02]  /*2050*/  VIADD R2, R0.reuse, 0x200 ;  /* 0x0000020000027836 */ /* 0x040fe40000000000 */
[----:B------:R-:W-:Y:S02]  /*2060*/  VIADD R0, R0, 0x400 ;  /* 0x0000040000007836 */ /* 0x000fe40000000000 */
[----:B------:R-:W-:Y:S01]  /*2070*/  VIADD R5, R5, 0x400 ;  /* 0x0000040005057836 */ /* 0x000fe20000000000 */
[----:B------:R-:W-:Y:S01]  /*2080*/  ISETP.GE.AND P1, PT, R2, R3, PT ;  /* 0x000000030200720c */ /* 0x000fe20003f26270 */
        /* <DEDUP_REMOVED lines=11> */
[----:B------:R-:W-:Y:S01]  /*2140*/  FSEL R7, R17, R7, !P0 ;  /* 0x0000000711077208 */ /* 0x000fe20004000000 */
[----:B------:R-:W-:Y:S06]  /*2150*/  @!P1 BRA `(.L_x_122) ;  /* 0xfffffffc00909947 */ /* 0x000fec000383ffff */
.L_x_118:
[----:B------:R-:W-:Y:S05]  /*2160*/  BSYNC.RECONVERGENT B1 ;  /* 0x0000000000017941 */ /* 0x000fea0003800200 */
.L_x_116:
        /* <DEDUP_REMOVED lines=50> */
[----:B------:R-:W2:Y:S01]  /*2490*/  LDS.128 R12, [UR4+0x20] ;  /* 0x00002004ff0c7984 */ /* 0x000ea20008000c00 */
[----:B-1----:R-:W-:-:S06]  /*24a0*/  DSETP.GEU.AND P1, PT, R6, R8, PT ;  /* 0x000000080600722a */ /* 0x002fcc0003f2e000 */
[----:B0-----:R-:W-:Y:S02]  /*24b0*/  FSEL R2, R8, R6, !P1 ;  /* 0x0000000608027208 */ /* 0x001fe40004800000 */
[----:B------:R-:W-:Y:S02]  /*24c0*/  FSEL R3, R9, R7, !P1 ;  /* 0x0000000709037208 */ /* 0x000fe40004800000 */
[----:B------:R-:W0:Y:S04]  /*24d0*/  LDS.128 R4, [UR4+0x30] ;  /* 0x00003004ff047984 */ /* 0x000e280008000c00 */
[----:B------:R-:W-:-:S06]  /*24e0*/  DSETP.GEU.AND P1, PT, R2, R10, PT ;  /* 0x0000000a0200722a */ /* 0x000fcc0003f2e000 */
[----:B------:R-:W-:Y:S02]  /*24f0*/  FSEL R2, R10, R2, !P1 ;  /* 0x000000020a027208 */ /* 0x000fe40004800000 */
[----:B------:R-:W-:-:S06]  /*2500*/  FSEL R3, R11, R3, !P1 ;  /* 0x000000030b037208 */ /* 0x000fcc0004800000 */
[----:B--2---:R-:W-:-:S06]  /*2510*/  DSETP.GEU.AND P1, PT, R2, R12, PT ;  /* 0x0000000c0200722a */ /* 0x004fcc0003f2e000 */
        /* <DEDUP_REMOVED lines=16> */
.L_x_99:
        /* <DEDUP_REMOVED lines=12> */
.L_x_125:
[----:B------:R-:W-:Y:S05]  /*26e0*/  BSYNC.RECONVERGENT B1 ;  /* 0x0000000000017941 */ /* 0x000fea0003800200 */
.L_x_124:
        /* <DEDUP_REMOVED lines=17> */
.L_x_130:
        /* <DEDUP_REMOVED lines=12> */
.L_x_129:
[----:B------:R-:W-:Y:S05]  /*28c0*/  BSYNC.RECONVERGENT B2 ;  /* 0x0000000000027941 */ /* 0x000fea0003800200 */
.L_x_128:
        /* <DEDUP_REMOVED lines=10> */
.L_x_133:
        /* <DEDUP_REMOVED lines=69> */
.L_x_132:
[----:B------:R-:W-:Y:S05]  /*2dc0*/  BSYNC.RECONVERGENT B2 ;  /* 0x0000000000027941 */ /* 0x000fea0003800200 */
.L_x_131:
        /* <DEDUP_REMOVED lines=40> */
.L_x_135:
[----:B------:R-:W-:Y:S05]  /*3050*/  BSYNC.RECONVERGENT B2 ;  /* 0x0000000000027941 */ /* 0x000fea0003800200 */
.L_x_134:
        /* <DEDUP_REMOVED lines=18> */
.L_x_127:
[----:B------:R-:W-:Y:S05]  /*3180*/  BSYNC.RECONVERGENT B1 ;  /* 0x0000000000017941 */ /* 0x000fea0003800200 */
.L_x_126:
        /* <DEDUP_REMOVED lines=60> */
[----:B---3--:R-:W1:Y:S01]  /*3550*/  LDS.128 R12, [UR4+0x20] ;  /* 0x00002004ff0c7984 */ /* 0x008e620008000c00 */
        /* <DEDUP_REMOVED lines=24> */
.L_x_136:
        /* <DEDUP_REMOVED lines=63> */
[----:B----4-:R-:W-:Y:S05]  /*3ad0*/  @P0 BRA `(.L_x_114) ;  /* 0x0000001000380947 */ /* 0x010fea0003800000 */
[----:B------:R-:W0:Y:S01]  /*3ae0*/  S2UR UR5, SR_CgaCtaId ;  /* 0x00000000000579c3 */ /* 0x000e220000008800 */
[----:B------:R-:W-:Y:S01]  /*3af0*/  UMOV UR4, 0x400 ;  /* 0x0000040000047882 */ /* 0x000fe20000000000 */
[C---:B------:R-:W-:Y:S02]  /*3b00*/  ISETP.GT.U32.AND P3, PT, R0.reuse, 0x20, PT ;  /* 0x000000200000780c */ /* 0x040fe40003f64070 */
        /* <DEDUP_REMOVED lines=9> */
[----:B------:R-:W-:Y:S01]  /*3ba0*/  ISETP.GT.U32.AND P1, PT, R0, 0x60, PT ;  /* 0x000000600000780c */ /* 0x000fe20003f24070 */
[----:B------:R-:W-:Y:S01]  /*3bb0*/  IMAD.MOV.U32 R2, RZ, RZ, R13 ;  /* 0x000000ffff027224 */ /* 0x000fe200078e000d */
[----:B------:R-:W0:Y:S01]  /*3bc0*/  LDS.128 R4, [UR4+0x30] ;  /* 0x00003004ff047984 */ /* 0x000e220008000c00 */
[----:B------:R-:W-:-:S06]  /*3bd0*/  IMAD.MOV.U32 R3, RZ, RZ, R12 ;  /* 0x000000ffff037224 */ /* 0x000fcc00078e000c */
        /* <DEDUP_REMOVED lines=36> */
.L_x_123:
[----:B------:R-:W0:Y:S01]  /*3e20*/  S2R R7, SR_TID.X ;  /* 0x0000000000077919 */ /* 0x000e220000002100 */
[----:B------:R-:W1:Y:S02]  /*3e30*/  LDCU.64 UR4, c[0x0][0x380] ;  /* 0x00007000ff0477ac */ /* 0x000e640008000a00 */
[----:B-1----:R-:W-:Y:S02]  /*3e40*/  IMAD.U32 R2, RZ, RZ, UR4 ;  /* 0x00000004ff027e24 */ /* 0x002fe4000f8e00ff */
[----:B------:R-:W-:Y:S02]  /*3e50*/  IMAD.U32 R3, RZ, RZ, UR5 ;  /* 0x00000005ff037e24 */ /* 0x000fe4000f8e00ff */
        /* <DEDUP_REMOVED lines=9> */
[----:B------:R-:W-:-:S05]  /*3ef0*/  VIADD R6, R0, 0xfffff800 ;  /* 0xfffff80000067836 */ /* 0x000fca0000000000 */
[----:B------:R-:W-:Y:S01]  /*3f00*/  ISETP.GE.U32.AND P1, PT, R6, 0x800, PT ;  /* 0x000008000600780c */ /* 0x000fe20003f26070 */
[----:B--2---:R-:W-:-:S06]  /*3f10*/  DSETP.GEU.AND P0, PT, R22, R8, PT ;  /* 0x000000081600722a */ /* 0x004fcc0003f0e000 */
[----:B------:R-:W-:Y:S02]  /*3f20*/  FSEL R8, R8, R22, !P0 ;  /* 0x0000001608087208 */ /* 0x000fe40004000000 */
[----:B------:R-:W-:-:S06]  /*3f30*/  FSEL R9, R9, R23, !P0 ;  /* 0x0000001709097208 */ /* 0x000fcc0004000000 */
[----:B---3--:R-:W-:-:S06]  /*3f40*/  DSETP.GEU.AND P0, PT, R8, R10, PT ;  /* 0x0000000a0800722a */ /* 0x008fcc0003f0e000 */
[----:B------:R-:W-:Y:S02]  /*3f50*/  FSEL R8, R10, R8, !P0 ;  /* 0x000000080a087208 */ /* 0x000fe40004000000 */
[----:B------:R-:W-:Y:S01]  /*3f60*/  FSEL R9, R11, R9, !P0 ;  /* 0x000000090b097208 */ /* 0x000fe20004000000 */
[----:B------:R-:W-:-:S05]  /*3f70*/  IMAD.MOV.U32 R11, RZ, RZ, 0x800 ;  /* 0x00000800ff0b7424 */ /* 0x000fca00078e00ff */
        /* <DEDUP_REMOVED lines=18> */
[----:B------:R-:W1:Y:S02]  /*40a0*/  LDC.64 R2, c[0x0][0x380] ;  /* 0x0000e000ff027b82 */ /* 0x000e640000000a00 */
.L_x_139:
[----:B------:R-:W-:-:S04]  /*40b0*/  IMAD.IADD R17, R7, 0x1, R11 ;  /* 0x0000000107117824 */ /* 0x000fc800078e020b */
[----:B-1----:R-:W-:-:S06]  /*40c0*/  IMAD.WIDE.U32 R16, R17, 0x8, R2 ;  /* 0x0000000811107825 */ /* 0x002fcc00078e0002 */
[----:B------:R-:W2:Y:S01]  /*40d0*/  LDG.E.64.CONSTANT R16, desc[UR6][R16.64] ;  /* 0x0000000610107981 */ /* 0x000ea2000c1e9b00 */
[----:B------:R-:W-:-:S05]  /*40e0*/  IMAD.WIDE.U32 R18, R11, 0x8, R4 ;  /* 0x000000080b127825 */ /* 0x000fca00078e0004 */
[----:B------:R-:W3:Y:S04]  /*40f0*/  LDG.E.64.CONSTANT R20, desc[UR6][R18.64+0x800] ;  /* 0x0008000612147981 */ /* 0x000ee8000c1e9b00 */
[----:B------:R-:W4:Y:S04]  /*4100*/  LDG.E.64.CONSTANT R22, desc[UR6][R18.64+0x1000] ;  /* 0x0010000612167981 */ /* 0x000f28000c1e9b00 */
[----:B------:R-:W5:Y:S04]  /*4110*/  LDG.E.64.CONSTANT R24, desc[UR6][R18.64+0x1800] ;  /* 0x0018000612187981 */ /* 0x000f68000c1e9b00 */
[----:B------:R-:W5:Y:S04]  /*4120*/  LDG.E.64.CONSTANT R26, desc[UR6][R18.64+0x2000] ;  /* 0x00200006121a7981 */ /* 0x000f68000c1e9b00 */
[----:B------:R-:W5:Y:S04]  /*4130*/  LDG.E.64.CONSTANT R28, desc[UR6][R18.64+0x2800] ;  /* 0x00280006121c7981 */ /* 0x000f68000c1e9b00 */
[----:B------:R-:W5:Y:S04]  /*4140*/  LDG.E.64.CONSTANT R14, desc[UR6][R18.64+0x3000] ;  /* 0x00300006120e7981 */ /* 0x000f68000c1e9b00 */
[----:B------:R-:W5:Y:S01]  /*4150*/  LDG.E.64.CONSTANT R12, desc[UR6][R18.64+0x3800] ;  /* 0x00380006120c7981 */ /* 0x000f62000c1e9b00 */
[----:B0-----:R-:W-:-:S05]  /*4160*/  IMAD.IADD R10, R0, 0x1, -R11 ;  /* 0x00000001000a7824 */ /* 0x001fca00078e0a0b */
[----:B------:R-:W-:Y:S01]  /*4170*/  ISETP.GE.U32.AND P1, PT, R10, 0x800, PT ;  /* 0x000008000a00780c */ /* 0x000fe20003f26070 */
        /* <DEDUP_REMOVED lines=26> */
[----:B------:R-:W-:-:S13]  /*4320*/  ISETP.GT.U32.AND P0, PT, R11, R6, PT ;  /* 0x000000060b00720c */ /* 0x000fda0003f04070 */
[----:B------:R-:W-:Y:S05]  /*4330*/  @!P0 BRA `(.L_x_139) ;  /* 0xfffffffc005c8947 */ /* 0x000fea000383ffff */
.L_x_137:
        /* <DEDUP_REMOVED lines=14> */
[----:B------:R-:W-:Y:S01]  /*4420*/  LEA.HI R0, R5, 0x1, RZ, 0x18 ;  /* 0x0000000105007811 */ /* 0x000fe200078fc0ff */
[----:B------:R-:W-:-:S03]  /*4430*/  IMAD.IADD R15, R7, 0x1, R11 ;  /* 0x00000001070f7824 */ /* 0x000fc600078e020b */
[----:B------:R-:W-:Y:S01]  /*4440*/  LOP3.LUT R5, R0, 0x3, RZ, 0xc0, !PT ;  /* 0x0000000300057812 */ /* 0x000fe200078ec0ff */
[----:B------:R-:W-:-:S04]  /*4450*/  IMAD.MOV.U32 R0, RZ, RZ, R7 ;  /* 0x000000ffff007224 */ /* 0x000fc800078e0007 */
[----:B------:R-:W-:-:S07]  /*4460*/  IMAD.MOV R5, RZ, RZ, -R5 ;  /* 0x000000ffff057224 */ /* 0x000fce00078e0a05 */
.L_x_143:
        /* <DEDUP_REMOVED lines=10> */
.L_x_142:
[----:B------:R-:W-:Y:S05]  /*4510*/  BSYNC.RECONVERGENT B2 ;  /* 0x0000000000027941 */ /* 0x000fea0003800200 */
.L_x_141:
[----:B------:R-:W-:Y:S05]  /*4520*/  @!P2 BRA `(.L_x_140) ;  /* 0x000000000078a947 */ /* 0x000fea0003800000 */
[C---:B------:R-:W-:Y:S02]  /*4530*/  IMAD.IADD R5, R0.reuse, 0x1, R11 ;  /* 0x0000000100057824 */ /* 0x040fe400078e020b */
[----:B------:R-:W-:-:S07]  /*4540*/  VIADD R0, R0, 0x200 ;  /* 0x0000020000007836 */ /* 0x000fce0000000000 */
.L_x_144:
[----:B------:R-:W-:-:S04]  /*4550*/  IMAD.WIDE.U32 R10, R5, 0x8, R2 ;  /* 0x00000008050a7825 */ /* 0x000fc800078e0002 */
        /* <DEDUP_REMOVED lines=13> */
[----:B------:R-:W-:Y:S01]  /*4630*/  FSEL R9, R11, R9, !P0 ;  /* 0x000000090b097208 */ /* 0x000fe20004000000 */
[C---:B------:R-:W-:Y:S02]  /*4640*/  VIADD R11, R0.reuse, 0x200 ;  /* 0x00000200000b7836 */ /* 0x040fe40000000000 */
[----:B------:R-:W-:-:S03]  /*4650*/  VIADD R0, R0, 0x400 ;  /* 0x0000040000007836 */ /* 0x000fc60000000000 */
[----:B---3--:R-:W-:Y:S01]  /*4660*/  DSETP.GEU.AND P0, PT, R8, R12, PT ;  /* 0x0000000c0800722a */ /* 0x008fe20003f0e000 */
[----:B------:R-:W-:-:S05]  /*4670*/  ISETP.GE.AND P1, PT, R11, R4, PT ;  /* 0x000000040b00720c */ /* 0x000fca0003f26270 */
        /* <DEDUP_REMOVED lines=9> */
.L_x_140:
[----:B------:R-:W-:Y:S05]  /*4710*/  BSYNC.RECONVERGENT B1 ;  /* 0x0000000000017941 */ /* 0x000fea0003800200 */
.L_x_138:
        /* <DEDUP_REMOVED lines=74> */
.L_x_114:
[----:B------:R-:W-:Y:S05]  /*4bc0*/  BSYNC.RECONVERGENT B0 ;  /* 0x0000000000007941 */ /* 0x000fea0003800200 */
.L_x_98:
[----:B------:R-:W-:Y:S05]  /*4bd0*/  @P0 EXIT ;  /* 0x000000000000094d */ /* 0x000fea0003800000 */
[----:B------:R-:W4:Y:S01]  /*4be0*/  LDCU.64 UR8, c[0x0][0x398] ;  /* 0x00007300ff0877ac */ /* 0x000f220008000a00 */
[----:B01----:R-:W0:Y:S01]  /*4bf0*/  LDC.64 R4, c[0x0][0x388] ;  /* 0x0000e200ff047b82 */ /* 0x003e220000000a00 */
[----:B------:R-:W2:Y:S01]  /*4c00*/  LDCU.64 UR4, c[0x0][0x398] ;  /* 0x00007300ff0477ac */ /* 0x000ea20008000a00 */
[----:B----4-:R-:W-:-:S06]  /*4c10*/  DSETP.GT.AND P0, PT, R6, UR8, PT ;  /* 0x0000000806007e2a */ /* 0x010fcc000bf04000 */
[----:B--23--:R-:W-:Y:S02]  /*4c20*/  FSEL R2, R6, UR4, P0 ;  /* 0x0000000406027c08 */ /* 0x00cfe40008000000 */
[----:B------:R-:W-:-:S05]  /*4c30*/  FSEL R3, R7, UR5, P0 ;  /* 0x0000000507037c08 */ /* 0x000fca0008000000 */
[----:B0-----:R-:W-:Y:S01]  /*4c40*/  STG.E.64 desc[UR6][R4.64], R2 ;  /* 0x0000000204007986 */ /* 0x001fe2000c101b06 */
[----:B------:R-:W-:Y:S05]  /*4c50*/  EXIT ;  /* 0x000000000000794d */ /* 0x000fea0003800000 */
.L_x_145:
        /* <DEDUP_REMOVED lines=10> */
.L_x_151:


//--------------------- .text._ZN3cub18CUB_300001_SM_10006detail11EmptyKernelIvEEvv --------------------------
	.section	.text._ZN3cub18CUB_300001_SM_10006detail11EmptyKernelIvEEvv,"ax",@progbits
	.align	128
        .global         _ZN3cub18CUB_300001_SM_10006detail11EmptyKernelIvEEvv
        .type           _ZN3cub18CUB_300001_SM_10006detail11EmptyKernelIvEEvv,@function
        .size           _ZN3cub18CUB_300001_SM_10006detail11EmptyKernelIvEEvv,(.L_x_152 - _ZN3cub18CUB_300001_SM_10006detail11EmptyKernelIvEEvv)
        .other          _ZN3cub18CUB_300001_SM_10006detail11EmptyKernelIvEEvv,@"STO_CUDA_ENTRY STV_DEFAULT"
_ZN3cub18CUB_300001_SM_10006detail11EmptyKernelIvEEvv:
.text._ZN3cub18CUB_300001_SM_10006detail11EmptyKernelIvEEvv:
[----:B------:R-:W-:Y:S01]  /*0000*/  LDC R1, c[0x0][0x37c] ;  /* 0x0000df00ff017b82 */ /* 0x000fe20000000800 */
[----:B------:R-:W-:Y:S05]  /*0010*/  EXIT ;  /* 0x000000000000794d */ /* 0x000fea0003800000 */
.L_x_146:
        /* <DEDUP_REMOVED lines=14> */
.L_x_152:


//--------------------- .text._Z12evalEquationPdPKdi --------------------------
	.section	.text._Z12evalEquationPdPKdi,"ax",@progbits
	.align	128
        .global         _Z12evalEquationPdPKdi
        .type           _Z12evalEquationPdPKdi,@function
        .size           _Z12evalEquationPdPKdi,(.L_x_153 - _Z12evalEquationPdPKdi)
        .other          _Z12evalEquationPdPKdi,@"STO_CUDA_ENTRY STV_DEFAULT"
_Z12evalEquationPdPKdi:
.text._Z12evalEquationPdPKdi:
[----:B------:R-:W-:Y:S01]  /*0000*/  LDC R1, c[0x0][0x37c] ;  /* 0x0000df00ff017b82 */ /* 0x000fe20000000800 */
[----:B------:R-:W0:Y:S07]  /*0010*/  S2R R3, SR_TID.X ;  /* 0x0000000000037919 */ /* 0x000e2e0000002100 */
[----:B------:R-:W0:Y:S01]  /*0020*/  S2UR UR4, SR_CTAID.X ;  /* 0x00000000000479c3 */ /* 0x000e220000002500 */
[----:B------:R-:W1:Y:S07]  /*0030*/  S2R R6, SR_TID.Y ;  /* 0x0000000000067919 */ /* 0x000e6e0000002200 */
[----:B------:R-:W0:Y:S08]  /*0040*/  LDC R2, c[0x0][0x360] ;  /* 0x0000d800ff027b82 */ /* 0x000e300000000800 */
[----:B------:R-:W2:Y:S08]  /*0050*/  LDC R0, c[0x0][0x390] ;  /* 0x0000e400ff007b82 */ /* 0x000eb00000000800 */
[----:B------:R-:W1:Y:S08]  /*0060*/  S2UR UR5, SR_CTAID.Y ;  /* 0x00000000000579c3 */ /* 0x000e700000002600 */
[----:B------:R-:W1:Y:S01]  /*0070*/  LDC R5, c[0x0][0x364] ;  /* 0x0000d900ff057b82 */ /* 0x000e620000000800 */
[----:B0-----:R-:W-:-:S02]  /*0080*/  IMAD R2, R2, UR4, R3 ;  /* 0x0000000402027c24 */ /* 0x001fc4000f8e0203 */
[----:B--2---:R-:W-:-:S05]  /*0090*/  VIADD R4, R0, 0xffffffff ;  /* 0xffffffff00047836 */ /* 0x004fca0000000000 */
[----:B------:R-:W-:-:S04]  /*00a0*/  ISETP.GE.AND P0, PT, R2, R4, PT ;  /* 0x000000040200720c */ /* 0x000fc80003f06270 */
[----:B------:R-:W-:Y:S01]  /*00b0*/  ISETP.LT.OR P0, PT, R2, 0x1, P0 ;  /* 0x000000010200780c */ /* 0x000fe20000701670 */
[----:B-1----:R-:W-:-:S12]  /*00c0*/  IMAD R3, R5, UR5, R6 ;  /* 0x0000000505037c24 */ /* 0x002fd8000f8e0206 */
[----:B------:R-:W-:Y:S05]  /*00d0*/  @P0 EXIT ;  /* 0x000000000000094d */ /* 0x000fea0003800000 */
[----:B------:R-:W-:-:S04]  /*00e0*/  ISETP.GE.AND P0, PT, R3, R4, PT ;  /* 0x000000040300720c */ /* 0x000fc80003f06270 */
[----:B------:R-:W-:-:S13]  /*00f0*/  ISETP.EQ.OR P0, PT, R3, RZ, P0 ;  /* 0x000000ff0300720c */ /* 0x000fda0000702670 */
[----:B------:R-:W-:Y:S05]  /*0100*/  @P0 EXIT ;  /* 0x000000000000094d */ /* 0x000fea0003800000 */
[----:B------:R-:W0:Y:S01]  /*0110*/  LDC.64 R6, c[0x0][0x388] ;  /* 0x0000e200ff067b82 */ /* 0x000e220000000a00 */
[----:B------:R-:W-:Y:S01]  /*0120*/  IADD3 R3, PT, PT, R3, -0x1, RZ ;  /* 0xffffffff03037810 */ /* 0x000fe20007ffe0ff */
[----:B------:R-:W1:Y:S04]  /*0130*/  LDCU.64 UR6, c[0x0][0x388] ;  /* 0x00007100ff0677ac */ /* 0x000e680008000a00 */
[----:B------:R-:W-:Y:S01]  /*0140*/  IMAD R3, R3, R0, RZ ;  /* 0x0000000003037224 */ /* 0x000fe200078e02ff */
[----:B------:R-:W2:Y:S01]  /*0150*/  LDCU.64 UR4, c[0x0][0x358] ;  /* 0x00006b00ff0477ac */ /* 0x000ea20008000a00 */
[----:B------:R-:W3:Y:S02]  /*0160*/  LDC.64 R16, c[0x0][0x380] ;  /* 0x0000e000ff107b82 */ /* 0x000ee40000000a00 */
[----:B------:R-:W-:Y:S01]  /*0170*/  IMAD R5, R0, 0x2, R3 ;  /* 0x0000000200057824 */ /* 0x000fe200078e0203 */
[----:B------:R-:W-:-:S03]  /*0180*/  IADD3 R3, PT, PT, R2, R3, RZ ;  /* 0x0000000302037210 */ /* 0x000fc60007ffe0ff */
[----:B------:R-:W-:Y:S01]  /*0190*/  IMAD.IADD R11, R5, 0x1, -R0 ;  /* 0x00000001050b7824 */ /* 0x000fe200078e0a00 */
[----:B------:R-:W-:-:S04]  /*01a0*/  IADD3 R9, PT, PT, R2, R5, RZ ;  /* 0x0000000502097210 */ /* 0x000fc80007ffe0ff */
[----:B------:R-:W-:-:S04]  /*01b0*/  IADD3 R2, P0, PT, R2, R11, RZ ;  /* 0x0000000b02027210 */ /* 0x000fc80007f1e0ff */
[----:B------:R-:W-:Y:S01]  /*01c0*/  LEA.HI.X.SX32 R11, R11, RZ, 0x1, P0 ;  /* 0x000000ff0b0b7211 */ /* 0x000fe200000f0eff */
[----:B0-----:R-:W-:Y:S01]  /*01d0*/  IMAD.WIDE R4, R3, 0x8, R6 ;  /* 0x0000000803047825 */ /* 0x001fe200078e0206 */
[----:B-1----:R-:W-:-:S03]  /*01e0*/  LEA R10, P0, R2, UR6, 0x3 ;  /* 0x00000006020a7c11 */ /* 0x002fc6000f8018ff */
[----:B------:R-:W-:Y:S02]  /*01f0*/  IMAD.WIDE R6, R9, 0x8, R6 ;  /* 0x0000000809067825 */ /* 0x000fe400078e0206 */
[----:B--2---:R-:W2:Y:S01]  /*0200*/  LDG.E.64.CONSTANT R4, desc[UR4][R4.64] ;  /* 0x0000000404047981 */ /* 0x004ea2000c1e9b00 */
[----:B------:R-:W-:-:S03]  /*0210*/  LEA.HI.X R11, R2, UR7, R11, 0x3, P0 ;  /* 0x00000007020b7c11 */ /* 0x000fc600080f1c0b */
[----:B------:R-:W2:Y:S04]  /*0220*/  LDG.E.64.CONSTANT R6, desc[UR4][R6.64] ;  /* 0x0000000406067981 */ /* 0x000ea8000c1e9b00 */
[----:B------:R-:W4:Y:S04]  /*0230*/  LDG.E.64.CONSTANT R12, desc[UR4][R10.64+-0x8] ;  /* 0xfffff8040a0c7981 */ /* 0x000f28000c1e9b00 */
[----:B------:R-:W5:Y:S01]  /*0240*/  LDG.E.64.CONSTANT R14, desc[UR4][R10.64+0x8] ;  /* 0x000008040a0e7981 */ /* 0x000f62000c1e9b00 */
[----:B------:R-:W-:-:S04]  /*0250*/  IMAD.IADD R3, R3, 0x1, R0 ;  /* 0x0000000103037824 */ /* 0x000fc800078e0200 */
[----:B---3--:R-:W-:Y:S01]  /*0260*/  IMAD.WIDE R2, R3, 0x8, R16 ;  /* 0x0000000803027825 */ /* 0x008fe200078e0210 */
[----:B--2---:R-:W-:-:S08]  /*0270*/  DADD R8, R4, R6 ;  /* 0x0000000004087229 */ /* 0x004fd00000000006 */
[----:B----4-:R-:W-:-:S08]  /*0280*/  DADD R8, R8, R12 ;  /* 0x0000000008087229 */ /* 0x010fd0000000000c */
[----:B-----5:R-:W-:-:S08]  /*0290*/  DADD R8, R8, R14 ;  /* 0x0000000008087229 */ /* 0x020fd0000000000e */
[----:B------:R-:W-:-:S07]  /*02a0*/  DMUL R8, R8, 0.25 ;  /* 0x3fd0000008087828 */ /* 0x000fce0000000000 */
[----:B------:R-:W-:Y:S01]  /*02b0*/  STG.E.64 desc[UR4][R2.64], R8 ;  /* 0x0000000802007986 */ /* 0x000fe2000c101b04 */
[----:B------:R-:W-:Y:S05]  /*02c0*/  EXIT ;  /* 0x000000000000794d */ /* 0x000fea0003800000 */
.L_x_147:
        /* <DEDUP_REMOVED lines=11> */
.L_x_153:


//--------------------- .text._Z6vecNegPKdS0_Pdi  --------------------------
	.section	.text._Z6vecNegPKdS0_Pdi,"ax",@progbits
	.align	128
        .global         _Z6vecNegPKdS0_Pdi
        .type           _Z6vecNegPKdS0_Pdi,@function
        .size           _Z6vecNegPKdS0_Pdi,(.L_x_154 - _Z6vecNegPKdS0_Pdi)
        .other          _Z6vecNegPKdS0_Pdi,@"STO_CUDA_ENTRY STV_DEFAULT"
_Z6vecNegPKdS0_Pdi:
.text._Z6vecNegPKdS0_Pdi:
[----:B------:R-:W-:Y:S01]  /*0000*/  LDC R1, c[0x0][0x37c] ;  /* 0x0000df00ff017b82 */ /* 0x000fe20000000800 */
[----:B------:R-:W0:Y:S07]  /*0010*/  S2R R0, SR_TID.X ;  /* 0x0000000000007919 */ /* 0x000e2e0000002100 */
[----:B------:R-:W0:Y:S01]  /*0020*/  S2UR UR4, SR_CTAID.X ;  /* 0x00000000000479c3 */ /* 0x000e220000002500 */
[----:B------:R-:W1:Y:S07]  /*0030*/  LDCU UR5, c[0x0][0x398] ;  /* 0x00007300ff0577ac */ /* 0x000e6e0008000800 */
[----:B------:R-:W0:Y:S02]  /*0040*/  LDC R11, c[0x0][0x360] ;  /* 0x0000d800ff0b7b82 */ /* 0x000e240000000800 */
[----:B0-----:R-:W-:-:S05]  /*0050*/  IMAD R11, R11, UR4, R0 ;  /* 0x000000040b0b7c24 */ /* 0x001fca000f8e0200 */
[----:B-1----:R-:W-:-:S13]  /*0060*/  ISETP.GE.AND P0, PT, R11, UR5, PT ;  /* 0x000000050b007c0c */ /* 0x002fda000bf06270 */
[----:B------:R-:W-:Y:S05]  /*0070*/  @P0 EXIT ;  /* 0x000000000000094d */ /* 0x000fea0003800000 */
[----:B------:R-:W0:Y:S01]  /*0080*/  LDC.64 R2, c[0x0][0x380] ;  /* 0x0000e000ff027b82 */ /* 0x000e220000000a00 */
[----:B------:R-:W1:Y:S07]  /*0090*/  LDCU.64 UR4, c[0x0][0x358] ;  /* 0x00006b00ff0477ac */ /* 0x000e6e0008000a00 */
[----:B------:R-:W2:Y:S08]  /*00a0*/  LDC.64 R4, c[0x0][0x388] ;  /* 0x0000e200ff047b82 */ /* 0x000eb00000000a00 */
[----:B------:R-:W3:Y:S01]  /*00b0*/  LDC.64 R8, c[0x0][0x390] ;  /* 0x0000e400ff087b82 */ /* 0x000ee20000000a00 */
[----:B0-----:R-:W-:-:S06]  /*00c0*/  IMAD.WIDE R2, R11, 0x8, R2 ;  /* 0x000000080b027825 */ /* 0x001fcc00078e0202 */
[----:B-1----:R-:W4:Y:S01]  /*00d0*/  LDG.E.64 R2, desc[UR4][R2.64] ;  /* 0x0000000402027981 */ /* 0x002f22000c1e1b00 */
[----:B--2---:R-:W-:-:S06]  /*00e0*/  IMAD.WIDE R4, R11, 0x8, R4 ;  /* 0x000000080b047825 */ /* 0x004fcc00078e0204 */
[----:B------:R-:W4:Y:S01]  /*00f0*/  LDG.E.64 R4, desc[UR4][R4.64] ;  /* 0x0000000404047981 */ /* 0x000f22000c1e1b00 */
[----:B---3--:R-:W-:Y:S01]  /*0100*/  IMAD.WIDE R8, R11, 0x8, R8 ;  /* 0x000000080b087825 */ /* 0x008fe200078e0208 */
[----:B----4-:R-:W-:-:S07]  /*0110*/  DADD R6, R2, -R4 ;  /* 0x0000000002067229 */ /* 0x010fce0000000804 */
[----:B------:R-:W-:Y:S01]  /*0120*/  STG.E.64 desc[UR4][R8.64], R6 ;  /* 0x0000000608007986 */ /* 0x000fe2000c101b04 */
[----:B------:R-:W-:Y:S05]  /*0130*/  EXIT ;  /* 0x000000000000794d */ /* 0x000fea0003800000 */
.L_x_148:
        /* <DEDUP_REMOVED lines=12> */
.L_x_154:


//--------------------- .nv.shared._ZN3cub18CUB_300001_SM_10006detail6reduce28DeviceReduceSingleTileKernelINS2_10policy_hubIdjN4cuda3__47maximumIvEEE10Policy1000EPdSB_iS8_ddNS5_3std3__410__identityEEEvT0_T1_T2_T3_T4_T6_ --------------------------
	.section	.nv.shared._ZN3cub18CUB_300001_SM_10006detail6reduce28DeviceReduceSingleTileKernelINS2_10policy_hubIdjN4cuda3__47maximumIvEEE10Policy1000EPdSB_iS8_ddNS5_3std3__410__identityEEEvT0_T1_T2_T3_T4_T6_,"aw",@nobits
	.sectionflags	@""
	.align	8
.nv.shared._ZN3cub18CUB_300001_SM_10006detail6reduce28DeviceReduceSingleTileKernelINS2_10policy_hubIdjN4cuda3__47maximumIvEEE10Policy1000EPdSB_iS8_ddNS5_3std3__410__identityEEEvT0_T1_T2_T3_T4_T6_:
	.zero		1104


//--------------------- .nv.shared.reserved.0     --------------------------
	.section	.nv.shared.reserved.0,"aw",@nobits
	.weak		__nv_reservedSMEM_offset_0_alias
	.size		__nv_reservedSMEM_offset_0_alias, 0, 64
	.other		__nv_reservedSMEM_offset_0_alias,@"STO_CUDA_RESERVED_SHARED STV_DEFAULT"
__nv_reservedSMEM_offset_0_alias:
	.zero		0
	.zero		64


//--------------------- .nv.global                --------------------------
	.section	.nv.global,"aw",@nobits
.nv.global:
	.type		_ZN34_INTERNAL_ec0e0067_4_k_cu_98d65fdc6thrust24THRUST_300001_SM_1000_NS12placeholders2_5E,@object
	.size		_ZN34_INTERNAL_ec0e0067_4_k_cu_98d65fdc6thrust24THRUST_300001_SM_1000_NS12placeholders2_5E,(_ZN34_INTERNAL_ec0e0067_4_k_cu_98d65fdc4cuda3std3__45__cpo6cbeginE - _ZN34_INTERNAL_ec0e0067_4_k_cu_98d65fdc6thrust24THRUST_300001_SM_1000_NS12placeholders2_5E)
_ZN34_INTERNAL_ec0e0067_4_k_cu_98d65fdc6thrust24THRUST_300001_SM_1000_NS12placeholders2_5E:
	.zero		1
	.type		_ZN34_INTERNAL_ec0e0067_4_k_cu_98d65fdc4cuda3std3__45__cpo6cbeginE,@object
	.size		_ZN34_INTERNAL_ec0e0067_4_k_cu_98d65fdc4cuda3std3__45__cpo6cbeginE,(_ZN34_INTERNAL_ec0e0067_4_k_cu_98d65fdc4cuda3std6ranges3__45__cpo6cbeginE - _ZN34_INTERNAL_ec0e0067_4_k_cu_98d65fdc4cuda3std3__45__cpo6cbeginE)
_ZN34_INTERNAL_ec0e0067_4_k_cu_98d65fdc4cuda3std3__45__cpo6cbeginE:
	.zero		1
	.type		_ZN34_INTERNAL_ec0e0067_4_k_cu_98d65fdc4cuda3std6ranges3__45__cpo6cbeginE,@object
	.size		_ZN34_INTERNAL_ec0e0067_4_k_cu_98d65fdc4cuda3std6ranges3__45__cpo6cbeginE,(_ZN34_INTERNAL_ec0e0067_4_k_cu_98d65fdc4cuda3std3__48in_placeE - _ZN34_INTERNAL_ec0e0067_4_k_cu_98d65fdc4cuda3std6ranges3__45__cpo6cbeginE)
_ZN34_INTERNAL_ec0e0067_4_k_cu_98d65fdc4cuda3std6ranges3__45__cpo6cbeginE:
	.zero		1
	.type		_ZN34_INTERNAL_ec0e0067_4_k_cu_98d65fdc4cuda3std3__48in_placeE,@object
	.size		_ZN34_INTERNAL_ec0e0067_4_k_cu_98d65fdc4cuda3std3__48in_placeE,(_ZN34_INTERNAL_ec0e0067_4_k_cu_98d65fdc4cuda3std6ranges3__45__cpo4sizeE - _ZN34_INTERNAL_ec0e0067_4_k_cu_98d65fdc4cuda3std3__48in_placeE)
_ZN34_INTERNAL_ec0e0067_4_k_cu_98d65fdc4cuda3std3__48in_placeE:
	.zero		1
	.type		_ZN34_INTERNAL_ec0e0067_4_k_cu_98d65fdc4cuda3std6ranges3__45__cpo4sizeE,@object
	.size		_ZN34_INTERNAL_ec0e0067_4_k_cu_98d65fdc4cuda3std6ranges3__45__cpo4sizeE,(_ZN34_INTERNAL_ec0e0067_4_k_cu_98d65fdc6thrust24THRUST_300001_SM_1000_NS12placeholders2_9E - _ZN34_INTERNAL_ec0e0067_4_k_cu_98d65fdc4cuda3std6ranges3__45__cpo4sizeE)
_ZN34_INTERNAL_ec0e0067_4_k_cu_98d65fdc4cuda3std6ranges3__45__cpo4sizeE:
	.zero		1
	.type		_ZN34_INTERNAL_ec0e0067_4_k_cu_98d65fdc6thrust24THRUST_300001_SM_1000_NS12placeholders2_9E,@object
	.size		_ZN34_INTERNAL_ec0e0067_4_k_cu_98d65fdc6thrust24THRUST_300001_SM_1000_NS12placeholders2_9E,(_ZN34_INTERNAL_ec0e0067_4_k_cu_98d65fdc4cuda3std3__45__cpo7crbeginE - _ZN34_INTERNAL_ec0e0067_4_k_cu_98d65fdc6thrust24THRUST_300001_SM_1000_NS12placeholders2_9E)
_ZN34_INTERNAL_ec0e0067_4_k_cu_98d65fdc6thrust24THRUST_300001_SM_1000_NS12placeholders2_9E:
	.zero		1
	.type		_ZN34_INTERNAL_ec0e0067_4_k_cu_98d65fdc4cuda3std3__45__cpo7crbeginE,@object
	.size		_ZN34_INTERNAL_ec0e0067_4_k_cu_98d65fdc4cuda3std3__45__cpo7crbeginE,(_ZN34_INTERNAL_ec0e0067_4_k_cu_98d65fdc4cuda3std6ranges3__45__cpo4nextE - _ZN34_INTERNAL_ec0e0067_4_k_cu_98d65fdc4cuda3std3__45__cpo7crbeginE)
_ZN34_INTERNAL_ec0e0067_4_k_cu_98d65fdc4cuda3std3__45__cpo7crbeginE:
	.zero		1
	.type		_ZN34_INTERNAL_ec0e0067_4_k_cu_98d65fdc4cuda3std6ranges3__45__cpo4nextE,@object
	.size		_ZN34_INTERNAL_ec0e0067_4_k_cu_98d65fdc4cuda3std6ranges3__45__cpo4nextE,(_ZN34_INTERNAL_ec0e0067_4_k_cu_98d65fdc4cuda3std6ranges3__45__cpo4swapE - _ZN34_INTERNAL_ec0e0067_4_k_cu_98d65fdc4cuda3std6ranges3__45__cpo4nextE)
_ZN34_INTERNAL_ec0e0067_4_k_cu_98d65fdc4cuda3std6ranges3__45__cpo4nextE:
	.zero		1
	.type		_ZN34_INTERNAL_ec0e0067_4_k_cu_98d65fdc4cuda3std6ranges3__45__cpo4swapE,@object
	.size		_ZN34_INTERNAL_ec0e0067_4_k_cu_98d65fdc4cuda3std6ranges3__45__cpo4swapE,(_ZN34_INTERNAL_ec0e0067_4_k_cu_98d65fdc6thrust24THRUST_300001_SM_1000_NS12placeholders2_1E - _ZN34_INTERNAL_ec0e0067_4_k_cu_98d65fdc4cuda3std6ranges3__45__cpo4swapE)
_ZN34_INTERNAL_ec0e0067_4_k_cu_98d65fdc4cuda3std6ranges3__45__cpo4swapE:
	.zero		1
	.type		_ZN34_INTERNAL_ec0e0067_4_k_cu_98d65fdc6thrust24THRUST_300001_SM_1000_NS12placeholders2_1E,@object
	.size		_ZN34_INTERNAL_ec0e0067_4_k_cu_98d65fdc6thrust24THRUST_300001_SM_1000_NS12placeholders2_1E,(_ZN34_INTERNAL_ec0e0067_4_k_cu_98d65fdc6thrust24THRUST_300001_SM_1000_NS12placeholders2_3E - _ZN34_INTERNAL_ec0e0067_4_k_cu_98d65fdc6thrust24THRUST_300001_SM_1000_NS12placeholders2_1E)
_ZN34_INTERNAL_ec0e0067_4_k_cu_98d65fdc6thrust24THRUST_300001_SM_1000_NS12placeholders2_1E:
	.zero		1
	.type		_ZN34_INTERNAL_ec0e0067_4_k_cu_98d65fdc6thrust24THRUST_300001_SM_1000_NS12placeholders2_3E,@object
	.size		_ZN34_INTERNAL_ec0e0067_4_k_cu_98d65fdc6thrust24THRUST_300001_SM_1000_NS12placeholders2_3E,(_ZN34_INTERNAL_ec0e0067_4_k_cu_98d65fdc4cuda3std3__45__cpo5beginE - _ZN34_INTERNAL_ec0e0067_4_k_cu_98d65fdc6thrust24THRUST_300001_SM_1000_NS12placeholders2_3E)
_ZN34_INTERNAL_ec0e0067_4_k_cu_98d65fdc6thrust24THRUST_300001_SM_1000_NS12placeholders2_3E:
	.zero		1
	.type		_ZN34_INTERNAL_ec0e0067_4_k_cu_98d65fdc4cuda3std3__45__cpo5beginE,@object
	.size		_ZN34_INTERNAL_ec0e0067_4_k_cu_98d65fdc4cuda3std3__45__cpo5beginE,(_ZN34_INTERNAL_ec0e0067_4_k_cu_98d65fdc4cuda3std6ranges3__45__cpo5beginE - _ZN34_INTERNAL_ec0e0067_4_k_cu_98d65fdc4cuda3std3__45__cpo5beginE)
_ZN34_INTERNAL_ec0e0067_4_k_cu_98d65fdc4cuda3std3__45__cpo5beginE:
	.zero		1
	.type		_ZN34_INTERNAL_ec0e0067_4_k_cu_98d65fdc4cuda3std6ranges3__45__cpo5beginE,@object
	.size		_ZN34_INTERNAL_ec0e0067_4_k_cu_98d65fdc4cuda3std6ranges3__45__cpo5beginE,(_ZN34_INTERNAL_ec0e0067_4_k_cu_98d65fdc4cuda3std3__436_GLOBAL__N__ec0e0067_4_k_cu_98d65fdc6ignoreE - _ZN34_INTERNAL_ec0e0067_4_k_cu_98d65fdc4cuda3std6ranges3__45__cpo5beginE)
_ZN34_INTERNAL_ec0e0067_4_k_cu_98d65fdc4cuda3std6ranges3__45__cpo5beginE:
	.zero		1
	.type		_ZN34_INTERNAL_ec0e0067_4_k_cu_98d65fdc4cuda3std3__436_GLOBAL__N__ec0e0067_4_k_cu_98d65fdc6ignoreE,@object
	.size		_ZN34_INTERNAL_ec0e0067_4_k_cu_98d65fdc4cuda3std3__436_GLOBAL__N__ec0e0067_4_k_cu_98d65fdc6ignoreE,(_ZN34_INTERNAL_ec0e0067_4_k_cu_98d65fdc4cuda3std6ranges3__45__cpo4dataE - _ZN34_INTERNAL_ec0e0067_4_k_cu_98d65fdc4cuda3std3__436_GLOBAL__N__ec0e0067_4_k_cu_98d65fdc6ignoreE)
_ZN34_INTERNAL_ec0e0067_4_k_cu_98d65fdc4cuda3std3__436_GLOBAL__N__ec0e0067_4_k_cu_98d65fdc6ignoreE:
	.zero		1
	.type		_ZN34_INTERNAL_ec0e0067_4_k_cu_98d65fdc4cuda3std6ranges3__45__cpo4dataE,@object
	.size		_ZN34_INTERNAL_ec0e0067_4_k_cu_98d65fdc4cuda3std6ranges3__45__cpo4dataE,(_ZN34_INTERNAL_ec0e0067_4_k_cu_98d65fdc6thrust24THRUST_300001_SM_1000_NS12placeholders2_7E - _ZN34_INTERNAL_ec0e0067_4_k_cu_98d65fdc4cuda3std6ranges3__45__cpo4dataE)
_ZN34_INTERNAL_ec0e0067_4_k_cu_98d65fdc4cuda3std6ranges3__45__cpo4dataE:
	.zero		1
	.type		_ZN34_INTERNAL_ec0e0067_4_k_cu_98d65fdc6thrust24THRUST_300001_SM_1000_NS12placeholders2_7E,@object
	.size		_ZN34_INTERNAL_ec0e0067_4_k_cu_98d65fdc6thrust24THRUST_300001_SM_1000_NS12placeholders2_7E,(_ZN34_INTERNAL_ec0e0067_4_k_cu_98d65fdc4cuda3std3__45__cpo6rbeginE - _ZN34_INTERNAL_ec0e0067_4_k_cu_98d65fdc6thrust24THRUST_300001_SM_1000_NS12placeholders2_7E)
_ZN34_INTERNAL_ec0e0067_4_k_cu_98d65fdc6thrust24THRUST_300001_SM_1000_NS12placeholders2_7E:
	.zero		1
	.type		_ZN34_INTERNAL_ec0e0067_4_k_cu_98d65fdc4cuda3std3__45__cpo6rbeginE,@object
	.size		_ZN34_INTERNAL_ec0e0067_4_k_cu_98d65fdc4cuda3std3__45__cpo6rbeginE,(_ZN34_INTERNAL_ec0e0067_4_k_cu_98d65fdc4cuda3std6ranges3__45__cpo7advanceE - _ZN34_INTERNAL_ec0e0067_4_k_cu_98d65fdc4cuda3std3__45__cpo6rbeginE)
_ZN34_INTERNAL_ec0e0067_4_k_cu_98d65fdc4cuda3std3__45__cpo6rbeginE:
	.zero		1
	.type		_ZN34_INTERNAL_ec0e0067_4_k_cu_98d65fdc4cuda3std6ranges3__45__cpo7advanceE,@object
	.size		_ZN34_INTERNAL_ec0e0067_4_k_cu_98d65fdc4cuda3std6ranges3__45__cpo7advanceE,(_ZN34_INTERNAL_ec0e0067_4_k_cu_98d65fdc4cuda3std3__47nulloptE - _ZN34_INTERNAL_ec0e0067_4_k_cu_98d65fdc4cuda3std6ranges3__45__cpo7advanceE)
_ZN34_INTERNAL_ec0e0067_4_k_cu_98d65fdc4cuda3std6ranges3__45__cpo7advanceE:
	.zero		1
	.type		_ZN34_INTERNAL_ec0e0067_4_k_cu_98d65fdc4cuda3std3__47nulloptE,@object
	.size		_ZN34_INTERNAL_ec0e0067_4_k_cu_98d65fdc4cuda3std3__47nulloptE,(_ZN34_INTERNAL_ec0e0067_4_k_cu_98d65fdc4cuda3std6ranges3__45__cpo8distanceE - _ZN34_INTERNAL_ec0e0067_4_k_cu_98d65fdc4cuda3std3__47nulloptE)
_ZN34_INTERNAL_ec0e0067_4_k_cu_98d65fdc4cuda3std3__47nulloptE:
	.zero		1
	.type		_ZN34_INTERNAL_ec0e0067_4_k_cu_98d65fdc4cuda3std6ranges3__45__cpo8distanceE,@object
	.size		_ZN34_INTERNAL_ec0e0067_4_k_cu_98d65fdc4cuda3std6ranges3__45__cpo8distanceE,(_ZN34_INTERNAL_ec0e0067_4_k_cu_98d65fdc6thrust24THRUST_300001_SM_1000_NS12placeholders2_6E - _ZN34_INTERNAL_ec0e0067_4_k_cu_98d65fdc4cuda3std6ranges3__45__cpo8distanceE)
_ZN34_INTERNAL_ec0e0067_4_k_cu_98d65fdc4cuda3std6ranges3__45__cpo8distanceE:
	.zero		1
	.type		_ZN34_INTERNAL_ec0e0067_4_k_cu_98d65fdc6thrust24THRUST_300001_SM_1000_NS12placeholders2_6E,@object
	.size		_ZN34_INTERNAL_ec0e0067_4_k_cu_98d65fdc6thrust24THRUST_300001_SM_1000_NS12placeholders2_6E,(_ZN34_INTERNAL_ec0e0067_4_k_cu_98d65fdc4cuda3std3__45__cpo4cendE - _ZN34_INTERNAL_ec0e0067_4_k_cu_98d65fdc6thrust24THRUST_300001_SM_1000_NS12placeholders2_6E)
_ZN34_INTERNAL_ec0e0067_4_k_cu_98d65fdc6thrust24THRUST_300001_SM_1000_NS12placeholders2_6E:
	.zero		1
	.type		_ZN34_INTERNAL_ec0e0067_4_k_cu_98d65fdc4cuda3std3__45__cpo4cendE,@object
	.size		_ZN34_INTERNAL_ec0e0067_4_k_cu_98d65fdc4cuda3std3__45__cpo4cendE,(_ZN34_INTERNAL_ec0e0067_4_k_cu_98d65fdc4cuda3std6ranges3__45__cpo4cendE - _ZN34_INTERNAL_ec0e0067_4_k_cu_98d65fdc4cuda3std3__45__cpo4cendE)
_ZN34_INTERNAL_ec0e0067_4_k_cu_98d65fdc4cuda3std3__45__cpo4cendE:
	.zero		1
	.type		_ZN34_INTERNAL_ec0e0067_4_k_cu_98d65fdc4cuda3std6ranges3__45__cpo4cendE,@object
	.size		_ZN34_INTERNAL_ec0e0067_4_k_cu_98d65fdc4cuda3std6ranges3__45__cpo4cendE,(_ZN34_INTERNAL_ec0e0067_4_k_cu_98d65fdc4cuda3std3__420unreachable_sentinelE - _ZN34_INTERNAL_ec0e0067_4_k_cu_98d65fdc4cuda3std6ranges3__45__cpo4cendE)
_ZN34_INTERNAL_ec0e0067_4_k_cu_98d65fdc4cuda3std6ranges3__45__cpo4cendE:
	.zero		1
	.type		_ZN34_INTERNAL_ec0e0067_4_k_cu_98d65fdc4cuda3std3__420unreachable_sentinelE,@object
	.size		_ZN34_INTERNAL_ec0e0067_4_k_cu_98d65fdc4cuda3std3__420unreachable_sentinelE,(_ZN34_INTERNAL_ec0e0067_4_k_cu_98d65fdc4cuda3std6ranges3__45__cpo5ssizeE - _ZN34_INTERNAL_ec0e0067_4_k_cu_98d65fdc4cuda3std3__420unreachable_sentinelE)
_ZN34_INTERNAL_ec0e0067_4_k_cu_98d65fdc4cuda3std3__420unreachable_sentinelE:
	.zero		1
	.type		_ZN34_INTERNAL_ec0e0067_4_k_cu_98d65fdc4cuda3std6ranges3__45__cpo5ssizeE,@object
	.size		_ZN34_INTERNAL_ec0e0067_4_k_cu_98d65fdc4cuda3std6ranges3__45__cpo5ssizeE,(_ZN34_INTERNAL_ec0e0067_4_k_cu_98d65fdc6thrust24THRUST_300001_SM_1000_NS12placeholders3_10E - _ZN34_INTERNAL_ec0e0067_4_k_cu_98d65fdc4cuda3std6ranges3__45__cpo5ssizeE)
_ZN34_INTERNAL_ec0e0067_4_k_cu_98d65fdc4cuda3std6ranges3__45__cpo5ssizeE:
	.zero		1
	.type		_ZN34_INTERNAL_ec0e0067_4_k_cu_98d65fdc6thrust24THRUST_300001_SM_1000_NS12placeholders3_10E,@object
	.size		_ZN34_INTERNAL_ec0e0067_4_k_cu_98d65fdc6thrust24THRUST_300001_SM_1000_NS12placeholders3_10E,(_ZN34_INTERNAL_ec0e0067_4_k_cu_98d65fdc4cuda3std3__45__cpo5crendE - _ZN34_INTERNAL_ec0e0067_4_k_cu_98d65fdc6thrust24THRUST_300001_SM_1000_NS12placeholders3_10E)
_ZN34_INTERNAL_ec0e0067_4_k_cu_98d65fdc6thrust24THRUST_300001_SM_1000_NS12placeholders3_10E:
	.zero		1
	.type		_ZN34_INTERNAL_ec0e0067_4_k_cu_98d65fdc4cuda3std3__45__cpo5crendE,@object
	.size		_ZN34_INTERNAL_ec0e0067_4_k_cu_98d65fdc4cuda3std3__45__cpo5crendE,(_ZN34_INTERNAL_ec0e0067_4_k_cu_98d65fdc4cuda3std6ranges3__45__cpo4prevE - _ZN34_INTERNAL_ec0e0067_4_k_cu_98d65fdc4cuda3std3__45__cpo5crendE)
_ZN34_INTERNAL_ec0e0067_4_k_cu_98d65fdc4cuda3std3__45__cpo5crendE:
	.zero		1
	.type		_ZN34_INTERNAL_ec0e0067_4_k_cu_98d65fdc4cuda3std6ranges3__45__cpo4prevE,@object
	.size		_ZN34_INTERNAL_ec0e0067_4_k_cu_98d65fdc4cuda3std6ranges3__45__cpo4prevE,(_ZN34_INTERNAL_ec0e0067_4_k_cu_98d65fdc4cuda3std6ranges3__45__cpo9iter_moveE - _ZN34_INTERNAL_ec0e0067_4_k_cu_98d65fdc4cuda3std6ranges3__45__cpo4prevE)
_ZN34_INTERNAL_ec0e0067_4_k_cu_98d65fdc4cuda3std6ranges3__45__cpo4prevE:
	.zero		1
	.type		_ZN34_INTERNAL_ec0e0067_4_k_cu_98d65fdc4cuda3std6ranges3__45__cpo9iter_moveE,@object
	.size		_ZN34_INTERNAL_ec0e0067_4_k_cu_98d65fdc4cuda3std6ranges3__45__cpo9iter_moveE,(_ZN34_INTERNAL_ec0e0067_4_k_cu_98d65fdc6thrust24THRUST_300001_SM_1000_NS12placeholders2_2E - _ZN34_INTERNAL_ec0e0067_4_k_cu_98d65fdc4cuda3std6ranges3__45__cpo9iter_moveE)
_ZN34_INTERNAL_ec0e0067_4_k_cu_98d65fdc4cuda3std6ranges3__45__cpo9iter_moveE:
	.zero		1
	.type		_ZN34_INTERNAL_ec0e0067_4_k_cu_98d65fdc6thrust24THRUST_300001_SM_1000_NS12placeholders2_2E,@object
	.size		_ZN34_INTERNAL_ec0e0067_4_k_cu_98d65fdc6thrust24THRUST_300001_SM_1000_NS12placeholders2_2E,(_ZN34_INTERNAL_ec0e0067_4_k_cu_98d65fdc6thrust24THRUST_300001_SM_1000_NS12placeholders2_4E - _ZN34_INTERNAL_ec0e0067_4_k_cu_98d65fdc6thrust24THRUST_300001_SM_1000_NS12placeholders2_2E)
_ZN34_INTERNAL_ec0e0067_4_k_cu_98d65fdc6thrust24THRUST_300001_SM_1000_NS12placeholders2_2E:
	.zero		1
	.type		_ZN34_INTERNAL_ec0e0067_4_k_cu_98d65fdc6thrust24THRUST_300001_SM_1000_NS12placeholders2_4E,@object
	.size		_ZN34_INTERNAL_ec0e0067_4_k_cu_98d65fdc6thrust24THRUST_300001_SM_1000_NS12placeholders2_4E,(_ZN34_INTERNAL_ec0e0067_4_k_cu_98d65fdc4cuda3std3__45__cpo3endE - _ZN34_INTERNAL_ec0e0067_4_k_cu_98d65fdc6thrust24THRUST_300001_SM_1000_NS12placeholders2_4E)
_ZN34_INTERNAL_ec0e0067_4_k_cu_98d65fdc6thrust24THRUST_300001_SM_1000_NS12placeholders2_4E:
	.zero		1
	.type		_ZN34_INTERNAL_ec0e0067_4_k_cu_98d65fdc4cuda3std3__45__cpo3endE,@object
	.size		_ZN34_INTERNAL_ec0e0067_4_k_cu_98d65fdc4cuda3std3__45__cpo3endE,(_ZN34_INTERNAL_ec0e0067_4_k_cu_98d65fdc4cuda3std6ranges3__45__cpo3endE - _ZN34_INTERNAL_ec0e0067_4_k_cu_98d65fdc4cuda3std3__45__cpo3endE)
_ZN34_INTERNAL_ec0e0067_4_k_cu_98d65fdc4cuda3std3__45__cpo3endE:
	.zero		1
	.type		_ZN34_INTERNAL_ec0e0067_4_k_cu_98d65fdc4cuda3std6ranges3__45__cpo3endE,@object
	.size		_ZN34_INTERNAL_ec0e0067_4_k_cu_98d65fdc4cuda3std6ranges3__45__cpo3endE,(_ZN34_INTERNAL_ec0e0067_4_k_cu_98d65fdc4cuda3std3__419piecewise_constructE - _ZN34_INTERNAL_ec0e0067_4_k_cu_98d65fdc4cuda3std6ranges3__45__cpo3endE)
_ZN34_INTERNAL_ec0e0067_4_k_cu_98d65fdc4cuda3std6ranges3__45__cpo3endE:
	.zero		1
	.type		_ZN34_INTERNAL_ec0e0067_4_k_cu_98d65fdc4cuda3std3__419piecewise_constructE,@object
	.size		_ZN34_INTERNAL_ec0e0067_4_k_cu_98d65fdc4cuda3std3__419piecewise_constructE,(_ZN34_INTERNAL_ec0e0067_4_k_cu_98d65fdc4cuda3std6ranges3__45__cpo5cdataE - _ZN34_INTERNAL_ec0e0067_4_k_cu_98d65fdc4cuda3std3__419piecewise_constructE)
_ZN34_INTERNAL_ec0e0067_4_k_cu_98d65fdc4cuda3std3__419piecewise_constructE:
	.zero		1
	.type		_ZN34_INTERNAL_ec0e0067_4_k_cu_98d65fdc4cuda3std6ranges3__45__cpo5cdataE,@object
	.size		_ZN34_INTERNAL_ec0e0067_4_k_cu_98d65fdc4cuda3std6ranges3__45__cpo5cdataE,(_ZN34_INTERNAL_ec0e0067_4_k_cu_98d65fdc6thrust24THRUST_300001_SM_1000_NS12placeholders2_8E - _ZN34_INTERNAL_ec0e0067_4_k_cu_98d65fdc4cuda3std6ranges3__45__cpo5cdataE)
_ZN34_INTERNAL_ec0e0067_4_k_cu_98d65fdc4cuda3std6ranges3__45__cpo5cdataE:
	.zero		1
	.type		_ZN34_INTERNAL_ec0e0067_4_k_cu_98d65fdc6thrust24THRUST_300001_SM_1000_NS12placeholders2_8E,@object
	.size		_ZN34_INTERNAL_ec0e0067_4_k_cu_98d65fdc6thrust24THRUST_300001_SM_1000_NS12placeholders2_8E,(_ZN34_INTERNAL_ec0e0067_4_k_cu_98d65fdc4cuda3std3__45__cpo4rendE - _ZN34_INTERNAL_ec0e0067_4_k_cu_98d65fdc6thrust24THRUST_300001_SM_1000_NS12placeholders2_8E)
_ZN34_INTERNAL_ec0e0067_4_k_cu_98d65fdc6thrust24THRUST_300001_SM_1000_NS12placeholders2_8E:
	.zero		1
	.type		_ZN34_INTERNAL_ec0e0067_4_k_cu_98d65fdc4cuda3std3__45__cpo4rendE,@object
	.size		_ZN34_INTERNAL_ec0e0067_4_k_cu_98d65fdc4cuda3std3__45__cpo4rendE,(_ZN34_INTERNAL_ec0e0067_4_k_cu_98d65fdc4cuda3std6ranges3__45__cpo9iter_swapE - _ZN34_INTERNAL_ec0e0067_4_k_cu_98d65fdc4cuda3std3__45__cpo4rendE)
_ZN34_INTERNAL_ec0e0067_4_k_cu_98d65fdc4cuda3std3__45__cpo4rendE:
	.zero		1
	.type		_ZN34_INTERNAL_ec0e0067_4_k_cu_98d65fdc4cuda3std6ranges3__45__cpo9iter_swapE,@object
	.size		_ZN34_INTERNAL_ec0e0067_4_k_cu_98d65fdc4cuda3std6ranges3__45__cpo9iter_swapE,(_ZN34_INTERNAL_ec0e0067_4_k_cu_98d65fdc4cuda3std3__48unexpectE - _ZN34_INTERNAL_ec0e0067_4_k_cu_98d65fdc4cuda3std6ranges3__45__cpo9iter_swapE)
_ZN34_INTERNAL_ec0e0067_4_k_cu_98d65fdc4cuda3std6ranges3__45__cpo9iter_swapE:
	.zero		1
	.type		_ZN34_INTERNAL_ec0e0067_4_k_cu_98d65fdc4cuda3std3__48unexpectE,@object
	.size		_ZN34_INTERNAL_ec0e0067_4_k_cu_98d65fdc4cuda3std3__48unexpectE,(_ZN34_INTERNAL_ec0e0067_4_k_cu_98d65fdc6thrust24THRUST_300001_SM_1000_NS6system6detail10sequential3seqE - _ZN34_INTERNAL_ec0e0067_4_k_cu_98d65fdc4cuda3std3__48unexpectE)
_ZN34_INTERNAL_ec0e0067_4_k_cu_98d65fdc4cuda3std3__48unexpectE:
	.zero		1
	.type		_ZN34_INTERNAL_ec0e0067_4_k_cu_98d65fdc6thrust24THRUST_300001_SM_1000_NS6system6detail10sequential3seqE,@object
	.size		_ZN34_INTERNAL_ec0e0067_4_k_cu_98d65fdc6thrust24THRUST_300001_SM_1000_NS6system6detail10sequential3seqE,(.L_29 - _ZN34_INTERNAL_ec0e0067_4_k_cu_98d65fdc6thrust24THRUST_300001_SM_1000_NS6system6detail10sequential3seqE)
_ZN34_INTERNAL_ec0e0067_4_k_cu_98d65fdc6thrust24THRUST_300001_SM_1000_NS6system6detail10sequential3seqE:
	.zero		1
.L_29:


//--------------------- .nv.shared._ZN3cub18CUB_300001_SM_10006detail6reduce18DeviceReduceKernelINS2_10policy_hubIdjN4cuda3__47maximumIvEEE10Policy1000EPdjS8_dNS5_3std3__410__identityEEEvT0_PT3_T1_NS0_13GridEvenShareISI_EET2_T4_ --------------------------
	.section	.nv.shared._ZN3cub18CUB_300001_SM_10006detail6reduce18DeviceReduceKernelINS2_10policy_hubIdjN4cuda3__47maximumIvEEE10Policy1000EPdjS8_dNS5_3std3__410__identityEEEvT0_PT3_T1_NS0_13GridEvenShareISI_EET2_T4_,"aw",@nobits
	.sectionflags	@""
	.align	8
.nv.shared._ZN3cub18CUB_300001_SM_10006detail6reduce18DeviceReduceKernelINS2_10policy_hubIdjN4cuda3__47maximumIvEEE10Policy1000EPdjS8_dNS5_3std3__410__identityEEEvT0_PT3_T1_NS0_13GridEvenShareISI_EET2_T4_:
	.zero		1104


//--------------------- .nv.shared._ZN3cub18CUB_300001_SM_10006detail6reduce28DeviceReduceSingleTileKernelINS2_10policy_hubIdjN4cuda3__47maximumIvEEE10Policy1000EPdSB_jS8_ddNS5_3std3__410__identityEEEvT0_T1_T2_T3_T4_T6_ --------------------------
	.section	.nv.shared._ZN3cub18CUB_300001_SM_10006detail6reduce28DeviceReduceSingleTileKernelINS2_10policy_hubIdjN4cuda3__47maximumIvEEE10Policy1000EPdSB_jS8_ddNS5_3std3__410__identityEEEvT0_T1_T2_T3_T4_T6_,"aw",@nobits
	.sectionflags	@""
	.align	8
.nv.shared._ZN3cub18CUB_300001_SM_10006detail6reduce28DeviceReduceSingleTileKernelINS2_10policy_hubIdjN4cuda3__47maximumIvEEE10Policy1000EPdSB_jS8_ddNS5_3std3__410__identityEEEvT0_T1_T2_T3_T4_T6_:
	.zero		1104


//--------------------- .nv.constant0._ZN3cub18CUB_300001_SM_10006detail6reduce28DeviceReduceSingleTileKernelINS2_10policy_hubIdjN4cuda3__47maximumIvEEE10Policy1000EPdSB_iS8_ddNS5_3std3__410__identityEEEvT0_T1_T2_T3_T4_T6_ --------------------------
	.section	.nv.constant0._ZN3cub18CUB_300001_SM_10006detail6reduce28DeviceReduceSingleTileKernelINS2_10policy_hubIdjN4cuda3__47maximumIvEEE10Policy1000EPdSB_iS8_ddNS5_3std3__410__identityEEEvT0_T1_T2_T3_T4_T6_,"a",@progbits
	.sectionflags	@""
	.align	4
.nv.constant0._ZN3cub18CUB_300001_SM_10006detail6reduce28DeviceReduceSingleTileKernelINS2_10policy_hubIdjN4cuda3__47maximumIvEEE10Policy1000EPdSB_iS8_ddNS5_3std3__410__identityEEEvT0_T1_T2_T3_T4_T6_:
	.zero		929


//--------------------- .nv.constant0._ZN3cub18CUB_300001_SM_10006detail6reduce18DeviceReduceKernelINS2_10policy_hubIdjN4cuda3__47maximumIvEEE10Policy1000EPdjS8_dNS5_3std3__410__identityEEEvT0_PT3_T1_NS0_13GridEvenShareISI_EET2_T4_ --------------------------
	.section	.nv.constant0._ZN3cub18CUB_300001_SM_10006detail6reduce18DeviceReduceKernelINS2_10policy_hubIdjN4cuda3__47maximumIvEEE10Policy1000EPdjS8_dNS5_3std3__410__identityEEEvT0_PT3_T1_NS0_13GridEvenShareISI_EET2_T4_,"a",@progbits
	.sectionflags	@""
	.align	4
.nv.constant0._ZN3cub18CUB_300001_SM_10006detail6reduce18DeviceReduceKernelINS2_10policy_hubIdjN4cuda3__47maximumIvEEE10Policy1000EPdjS8_dNS5_3std3__410__identityEEEvT0_PT3_T1_NS0_13GridEvenShareISI_EET2_T4_:
	.zero		958


//--------------------- .nv.constant0._ZN3cub18CUB_300001_SM_10006detail6reduce28DeviceReduceSingleTileKernelINS2_10policy_hubIdjN4cuda3__47maximumIvEEE10Policy1000EPdSB_jS8_ddNS5_3std3__410__identityEEEvT0_T1_T2_T3_T4_T6_ --------------------------
	.section	.nv.constant0._ZN3cub18CUB_300001_SM_10006detail6reduce28DeviceReduceSingleTileKernelINS2_10policy_hubIdjN4cuda3__47maximumIvEEE10Policy1000EPdSB_jS8_ddNS5_3std3__410__identityEEEvT0_T1_T2_T3_T4_T6_,"a",@progbits
	.sectionflags	@""
	.align	4
.nv.constant0._ZN3cub18CUB_300001_SM_10006detail6reduce28DeviceReduceSingleTileKernelINS2_10policy_hubIdjN4cuda3__47maximumIvEEE10Policy1000EPdSB_jS8_ddNS5_3std3__410__identityEEEvT0_T1_T2_T3_T4_T6_:
	.zero		929


//--------------------- .nv.constant0._ZN3cub18CUB_300001_SM_10006detail11EmptyKernelIvEEvv --------------------------
	.section	.nv.constant0._ZN3cub18CUB_300001_SM_10006detail11EmptyKernelIvEEvv,"a",@progbits
	.sectionflags	@""
	.align	4
.nv.constant0._ZN3cub18CUB_300001_SM_10006detail11EmptyKernelIvEEvv:
	.zero		896


//--------------------- .nv.constant0._Z12evalEquationPdPKdi --------------------------
	.section	.nv.constant0._Z12evalEquationPdPKdi,"a",@progbits
	.sectionflags	@""
	.align	4
.nv.constant0._Z12evalEquationPdPKdi:
	.zero		916


//--------------------- .nv.constant0._Z6vecNegPKdS0_Pdi --------------------------
	.section	.nv.constant0._Z6vecNegPKdS0_Pdi,"a",@progbits
	.sectionflags	@""
	.align	4
.nv.constant0._Z6vecNegPKdS0_Pdi:
	.zero		924


//--------------------- SYMBOLS --------------------------

	.type		.nv.reservedSmem.offset0,@object
	.size		.nv.reservedSmem.offset0,0x4
	.type		.nv.reservedSmem.cap,@object
	.size		.nv.reservedSmem.cap,0x4
